def attn_fwd(
    Q,
    K,
    V,
    Out,
    Lse,
    sm_scale,
    stride_qz,
    stride_qh,
    stride_qm,
    stride_qk,
    stride_kz,
    stride_kh,
    stride_kn,
    stride_kk,
    stride_vz,
    stride_vh,
    stride_vn,
    stride_vk,
    stride_oz,
    stride_oh,
    stride_om,
    stride_ok,
    seqlen_q,
    seqlen_k,
    BLOCK_M: tl.constexpr,
    BLOCK_N: tl.constexpr,
    HEAD_DIM: tl.constexpr,
    CAUSAL: tl.constexpr,
):
    start_m = tl.program_id(0)
    off_hz = tl.program_id(1)
    q_off = off_hz * stride_qh
    k_off = off_hz * stride_kh
    v_off = off_hz * stride_vh
    offs_m = start_m * BLOCK_M + tl.arange(0, BLOCK_M)
    offs_d = tl.arange(0, HEAD_DIM)
    offs_n = tl.arange(0, BLOCK_N)
    q_ptrs = Q + q_off + offs_m[:, None] * stride_qm + offs_d[None, :] * stride_qk
    k_ptrs = K + k_off + offs_d[:, None] * stride_kk + offs_n[None, :] * stride_kn
    v_ptrs = V + v_off + offs_n[:, None] * stride_vn + offs_d[None, :] * stride_vk
    m_i = tl.full([BLOCK_M], float("-inf"), dtype=tl.float32)
    l_i = tl.zeros([BLOCK_M], dtype=tl.float32) + 1.0
    acc = tl.zeros([BLOCK_M, HEAD_DIM], dtype=tl.float32)
    q = tl.load(q_ptrs)
    acc, l_i, m_i = _attn_fwd_inner(
        acc,
        l_i,
        m_i,
        q,
        k_ptrs,
        v_ptrs,
        sm_scale,
        stride_kn,
        stride_vn,
        start_m,
        seqlen_k,
        BLOCK_M,
        BLOCK_N,
        HEAD_DIM,
        CAUSAL,
    )
    acc = acc / l_i[:, None]
    lse = m_i + tl.math.log2(l_i) / 1.4426950408889634
    o_ptrs = (
        Out
        + off_hz * stride_oh
        + offs_m[:, None] * stride_om
        + offs_d[None, :] * stride_ok
    )
    tl.store(o_ptrs, acc.to(Out.dtype.element_ty))
    tl.store(Lse + off_hz * seqlen_q + offs_m, lse)

# config = {"BLOCK_M": 128, "BLOCK_N": 64, "HEAD_DIM": 128, "arch": "sm_90", "causal": true, "dtype": "fp16", "num_stages": 2, "num_warps": 4}
# arch = sm_90


// ===== COMPILED SASS (sm_90a) =====

	.target	sm_90a

	.elftype	@"ET_EXEC"


//--------------------- .note.nv.tkinfo           --------------------------
	.section	.note.nv.tkinfo,"",@"SHT_NOTE"
	.sectionflags	@"SHF_NOTE_NV_TKINFO"
	.tkinfo
        /*0018*/ 	.word	0x00000002
        /*0030*/ 	.string	""
        /*0030*/ 	.string	"ptxas"
        /*0030*/ 	.string	"Cuda compilation tools, release 13.0, V13.0.88"
        /*0030*/ 	.string	"Build cuda_13.0.r13.0/compiler.36424714_0"
        /*0030*/ 	.string	"-v  -suppress-debug-info  -lineinfo  -arch sm_90a "



//--------------------- .note.nv.cuinfo           --------------------------
	.section	.note.nv.cuinfo,"",@"SHT_NOTE"
	.sectionflags	@"SHF_NOTE_NV_CUINFO"
        /*0018*/ 	.short	0x0002
        /*001a*/ 	.short	0x005a
        /*001c*/ 	.short	0x0082
	.zero		2


//--------------------- .nv.info                  --------------------------
	.section	.nv.info,"",@"SHT_CUDA_INFO"
	.align	4


	//----- nvinfo : EIATTR_REGCOUNT
	.align		4
        /*0000*/ 	.byte	0x04, 0x2f
        /*0002*/ 	.short	(.L_2 - .L_1)
	.align		4
.L_1:
        /*0004*/ 	.word	index@(attn_fwd)
        /*0008*/ 	.word	0x000000ff


	//----- nvinfo : EIATTR_FRAME_SIZE
	.align		4
.L_2:
        /*000c*/ 	.byte	0x04, 0x11
        /*000e*/ 	.short	(.L_4 - .L_3)
	.align		4
.L_3:
        /*0010*/ 	.word	index@(attn_fwd)
        /*0014*/ 	.word	0x000003b0


	//----- nvinfo : EIATTR_MIN_STACK_SIZE
	.align		4
.L_4:
        /*0018*/ 	.byte	0x04, 0x12
        /*001a*/ 	.short	(.L_6 - .L_5)
	.align		4
.L_5:
        /*001c*/ 	.word	index@(attn_fwd)
        /*0020*/ 	.word	0x000003b0
.L_6:


//--------------------- .nv.compat                --------------------------
	.section	.nv.compat,"",@"SHT_CUDA_COMPAT_INFO"
	.align	4
        /*0000*/ 	.byte	0x02, 0x09, 0x01, 0x00, 0x02, 0x02, 0x04, 0x00, 0x02, 0x05, 0x05, 0x00, 0x03, 0x07, 0x01, 0x01
        /*0010*/ 	.byte	0x02, 0x03, 0x00, 0x00, 0x02, 0x06, 0x01, 0x00, 0x04, 0x0b, 0x08, 0x00, 0x00, 0x00, 0x00, 0x00
        /*0020*/ 	.byte	0x00, 0x00, 0x00, 0x00


//--------------------- .nv.info.attn_fwd         --------------------------
	.section	.nv.info.attn_fwd,"",@"SHT_CUDA_INFO"
	.sectionflags	@""
	.align	4


	//----- nvinfo : EIATTR_CUDA_API_VERSION
	.align		4
        /*0000*/ 	.byte	0x04, 0x37
        /*0002*/ 	.short	(.L_8 - .L_7)
.L_7:
        /*0004*/ 	.word	0x00000082


	//----- nvinfo : EIATTR_KPARAM_INFO
	.align		4
.L_8:
        /*0008*/ 	.byte	0x04, 0x17
        /*000a*/ 	.short	(.L_10 - .L_9)
.L_9:
        /*000c*/ 	.word	0x00000000
        /*0010*/ 	.short	0x0019
        /*0012*/ 	.short	0x0080
        /*0014*/ 	.byte	0x00, 0xf4, 0x21, 0x00


	//----- nvinfo : EIATTR_KPARAM_INFO
	.align		4
.L_10:
        /*0018*/ 	.byte	0x04, 0x17
        /*001a*/ 	.short	(.L_12 - .L_11)
.L_11:
        /*001c*/ 	.word	0x00000000
        /*0020*/ 	.short	0x0018
        /*0022*/ 	.short	0x0078
        /*0024*/ 	.byte	0x00, 0xf4, 0x21, 0x00


	//----- nvinfo : EIATTR_KPARAM_INFO
	.align		4
.L_12:
        /*0028*/ 	.byte	0x04, 0x17
        /*002a*/ 	.short	(.L_14 - .L_13)
.L_13:
        /*002c*/ 	.word	0x00000000
        /*0030*/ 	.short	0x0017
        /*0032*/ 	.short	0x0070
        /*0034*/ 	.byte	0x00, 0xf0, 0x11, 0x00


	//----- nvinfo : EIATTR_KPARAM_INFO
	.align		4
.L_14:
        /*0038*/ 	.byte	0x04, 0x17
        /*003a*/ 	.short	(.L_16 - .L_15)
.L_15:
        /*003c*/ 	.word	0x00000000
        /*0040*/ 	.short	0x0016
        /*0042*/ 	.short	0x006c
        /*0044*/ 	.byte	0x00, 0xf0, 0x11, 0x00


	//----- nvinfo : EIATTR_KPARAM_INFO
	.align		4
.L_16:
        /*0048*/ 	.byte	0x04, 0x17
        /*004a*/ 	.short	(.L_18 - .L_17)
.L_17:
        /*004c*/ 	.word	0x00000000
        /*0050*/ 	.short	0x0015
        /*0052*/ 	.short	0x0068
        /*0054*/ 	.byte	0x00, 0xf0, 0x11, 0x00


	//----- nvinfo : EIATTR_KPARAM_INFO
	.align		4
.L_18:
        /*0058*/ 	.byte	0x04, 0x17
        /*005a*/ 	.short	(.L_20 - .L_19)
.L_19:
        /*005c*/ 	.word	0x00000000
        /*0060*/ 	.short	0x0014
        /*0062*/ 	.short	0x0064
        /*0064*/ 	.byte	0x00, 0xf0, 0x11, 0x00


	//----- nvinfo : EIATTR_KPARAM_INFO
	.align		4
.L_20:
        /*0068*/ 	.byte	0x04, 0x17
        /*006a*/ 	.short	(.L_22 - .L_21)
.L_21:
        /*006c*/ 	.word	0x00000000
        /*0070*/ 	.short	0x0013
        /*0072*/ 	.short	0x0060
        /*0074*/ 	.byte	0x00, 0xf0, 0x11, 0x00


	//----- nvinfo : EIATTR_KPARAM_INFO
	.align		4
.L_22:
        /*0078*/ 	.byte	0x04, 0x17
        /*007a*/ 	.short	(.L_24 - .L_23)
.L_23:
        /*007c*/ 	.word	0x00000000
        /*0080*/ 	.short	0x0012
        /*0082*/ 	.short	0x005c
        /*0084*/ 	.byte	0x00, 0xf0, 0x11, 0x00


	//----- nvinfo : EIATTR_KPARAM_INFO
	.align		4
.L_24:
        /*0088*/ 	.byte	0x04, 0x17
        /*008a*/ 	.short	(.L_26 - .L_25)
.L_25:
        /*008c*/ 	.word	0x00000000
        /*0090*/ 	.short	0x0011
        /*0092*/ 	.short	0x0058
        /*0094*/ 	.byte	0x00, 0xf0, 0x11, 0x00


	//----- nvinfo : EIATTR_KPARAM_INFO
	.align		4
.L_26:
        /*0098*/ 	.byte	0x04, 0x17
        /*009a*/ 	.short	(.L_28 - .L_27)
.L_27:
        /*009c*/ 	.word	0x00000000
        /*00a0*/ 	.short	0x0010
        /*00a2*/ 	.short	0x0054
        /*00a4*/ 	.byte	0x00, 0xf0, 0x11, 0x00


	//----- nvinfo : EIATTR_KPARAM_INFO
	.align		4
.L_28:
        /*00a8*/ 	.byte	0x04, 0x17
        /*00aa*/ 	.short	(.L_30 - .L_29)
.L_29:
        /*00ac*/ 	.word	0x00000000
        /*00b0*/ 	.short	0x000f
        /*00b2*/ 	.short	0x0050
        /*00b4*/ 	.byte	0x00, 0xf0, 0x11, 0x00


	//----- nvinfo : EIATTR_KPARAM_INFO
	.align		4
.L_30:
        /*00b8*/ 	.byte	0x04, 0x17
        /*00ba*/ 	.short	(.L_32 - .L_31)
.L_31:
        /*00bc*/ 	.word	0x00000000
        /*00c0*/ 	.short	0x000e
        /*00c2*/ 	.short	0x004c
        /*00c4*/ 	.byte	0x00, 0xf0, 0x11, 0x00


	//----- nvinfo : EIATTR_KPARAM_INFO
	.align		4
.L_32:
        /*00c8*/ 	.byte	0x04, 0x17
        /*00ca*/ 	.short	(.L_34 - .L_33)
.L_33:
        /*00cc*/ 	.word	0x00000000
        /*00d0*/ 	.short	0x000d
        /*00d2*/ 	.short	0x0048
        /*00d4*/ 	.byte	0x00, 0xf0, 0x11, 0x00


	//----- nvinfo : EIATTR_KPARAM_INFO
	.align		4
.L_34:
        /*00d8*/ 	.byte	0x04, 0x17
        /*00da*/ 	.short	(.L_36 - .L_35)
.L_35:
        /*00dc*/ 	.word	0x00000000
        /*00e0*/ 	.short	0x000c
        /*00e2*/ 	.short	0x0044
        /*00e4*/ 	.byte	0x00, 0xf0, 0x11, 0x00


	//----- nvinfo : EIATTR_KPARAM_INFO
	.align		4
.L_36:
        /*00e8*/ 	.byte	0x04, 0x17
        /*00ea*/ 	.short	(.L_38 - .L_37)
.L_37:
        /*00ec*/ 	.word	0x00000000
        /*00f0*/ 	.short	0x000b
        /*00f2*/ 	.short	0x0040
        /*00f4*/ 	.byte	0x00, 0xf0, 0x11, 0x00


	//----- nvinfo : EIATTR_KPARAM_INFO
	.align		4
.L_38:
        /*00f8*/ 	.byte	0x04, 0x17
        /*00fa*/ 	.short	(.L_40 - .L_39)
.L_39:
        /*00fc*/ 	.word	0x00000000
        /*0100*/ 	.short	0x000a
        /*0102*/ 	.short	0x003c
        /*0104*/ 	.byte	0x00, 0xf0, 0x11, 0x00


	//----- nvinfo : EIATTR_KPARAM_INFO
	.align		4
.L_40:
        /*0108*/ 	.byte	0x04, 0x17
        /*010a*/ 	.short	(.L_42 - .L_41)
.L_41:
        /*010c*/ 	.word	0x00000000
        /*0110*/ 	.short	0x0009
        /*0112*/ 	.short	0x0038
        /*0114*/ 	.byte	0x00, 0xf0, 0x11, 0x00


	//----- nvinfo : EIATTR_KPARAM_INFO
	.align		4
.L_42:
        /*0118*/ 	.byte	0x04, 0x17
        /*011a*/ 	.short	(.L_44 - .L_43)
.L_43:
        /*011c*/ 	.word	0x00000000
        /*0120*/ 	.short	0x0008
        /*0122*/ 	.short	0x0034
        /*0124*/ 	.byte	0x00, 0xf0, 0x11, 0x00


	//----- nvinfo : EIATTR_KPARAM_INFO
	.align		4
.L_44:
        /*0128*/ 	.byte	0x04, 0x17
        /*012a*/ 	.short	(.L_46 - .L_45)
.L_45:
        /*012c*/ 	.word	0x00000000
        /*0130*/ 	.short	0x0007
        /*0132*/ 	.short	0x0030
        /*0134*/ 	.byte	0x00, 0xf0, 0x11, 0x00


	//----- nvinfo : EIATTR_KPARAM_INFO
	.align		4
.L_46:
        /*0138*/ 	.byte	0x04, 0x17
        /*013a*/ 	.short	(.L_48 - .L_47)
.L_47:
        /*013c*/ 	.word	0x00000000
        /*0140*/ 	.short	0x0006
        /*0142*/ 	.short	0x002c
        /*0144*/ 	.byte	0x00, 0xf0, 0x11, 0x00


	//----- nvinfo : EIATTR_KPARAM_INFO
	.align		4
.L_48:
        /*0148*/ 	.byte	0x04, 0x17
        /*014a*/ 	.short	(.L_50 - .L_49)
.L_49:
        /*014c*/ 	.word	0x00000000
        /*0150*/ 	.short	0x0005
        /*0152*/ 	.short	0x0028
        /*0154*/ 	.byte	0x00, 0xf0, 0x11, 0x00


	//----- nvinfo : EIATTR_KPARAM_INFO
	.align		4
.L_50:
        /*0158*/ 	.byte	0x04, 0x17
        /*015a*/ 	.short	(.L_52 - .L_51)
.L_51:
        /*015c*/ 	.word	0x00000000
        /*0160*/ 	.short	0x0004
        /*0162*/ 	.short	0x0020
        /*0164*/ 	.byte	0x00, 0xf4, 0x21, 0x00


	//----- nvinfo : EIATTR_KPARAM_INFO
	.align		4
.L_52:
        /*0168*/ 	.byte	0x04, 0x17
        /*016a*/ 	.short	(.L_54 - .L_53)
.L_53:
        /*016c*/ 	.word	0x00000000
        /*0170*/ 	.short	0x0003
        /*0172*/ 	.short	0x0018
        /*0174*/ 	.byte	0x00, 0xf4, 0x21, 0x00


	//----- nvinfo : EIATTR_KPARAM_INFO
	.align		4
.L_54:
        /*0178*/ 	.byte	0x04, 0x17
        /*017a*/ 	.short	(.L_56 - .L_55)
.L_55:
        /*017c*/ 	.word	0x00000000
        /*0180*/ 	.short	0x0002
        /*0182*/ 	.short	0x0010
        /*0184*/ 	.byte	0x00, 0xf4, 0x21, 0x00


	//----- nvinfo : EIATTR_KPARAM_INFO
	.align		4
.L_56:
        /*0188*/ 	.byte	0x04, 0x17
        /*018a*/ 	.short	(.L_58 - .L_57)
.L_57:
        /*018c*/ 	.word	0x00000000
        /*0190*/ 	.short	0x0001
        /*0192*/ 	.short	0x0008
        /*0194*/ 	.byte	0x00, 0xf4, 0x21, 0x00


	//----- nvinfo : EIATTR_KPARAM_INFO
	.align		4
.L_58:
        /*0198*/ 	.byte	0x04, 0x17
        /*019a*/ 	.short	(.L_60 - .L_59)
.L_59:
        /*019c*/ 	.word	0x00000000
        /*01a0*/ 	.short	0x0000
        /*01a2*/ 	.short	0x0000
        /*01a4*/ 	.byte	0x00, 0xf4, 0x21, 0x00


	//----- nvinfo : EIATTR_SPARSE_MMA_MASK
	.align		4
.L_60:
        /*01a8*/ 	.byte	0x03, 0x50
        /*01aa*/ 	.short	0x0000


	//----- nvinfo : EIATTR_MAXREG_COUNT
	.align		4
        /*01ac*/ 	.byte	0x03, 0x1b
        /*01ae*/ 	.short	0x00ff


	//----- nvinfo : EIATTR_NUM_BARRIERS
	.align		4
        /*01b0*/ 	.byte	0x02, 0x4c
        /*01b2*/ 	.byte	0x01
	.zero		1


	//----- nvinfo : EIATTR_ANNOTATIONS
	.align		4
        /*01b4*/ 	.byte	0x04, 0x55
        /*01b6*/ 	.short	(.L_62 - .L_61)


	//   ....[0]....
.L_61:
        /*01b8*/ 	.word	0x00000001
        /*01bc*/ 	.byte	0xe0, 0x2d, 0x00, 0x00, 0x01, 0x00, 0x00, 0x00, 0x00, 0x2e, 0x00, 0x00, 0x01, 0x00, 0x00, 0x00
        /* <DEDUP_REMOVED lines=175> */
        /*0cbc*/ 	.byte	0xb0, 0xc2, 0x00, 0x00


	//----- nvinfo : EIATTR_MERCURY_ISA_VERSION
	.align		4
.L_62:
        /*0cc0*/ 	.byte	0x03, 0x5f
        /*0cc2*/ 	.short	0x0101


	//----- nvinfo : EIATTR_COOP_GROUP_MASK_REGIDS
	.align		4
        /*0cc4*/ 	.byte	0x04, 0x29
        /*0cc6*/ 	.short	(.L_64 - .L_63)


	//   ....[0]....
.L_63:
        /*0cc8*/ 	.word	0xffffffff


	//   ....[1]....
        /*0ccc*/ 	.word	0xffffffff


	//   ....[2]....
        /*0cd0*/ 	.word	0xffffffff


	//   ....[3]....
        /*0cd4*/ 	.word	0xffffffff


	//   ....[4]....
        /*0cd8*/ 	.word	0xffffffff


	//   ....[5]....
        /*0cdc*/ 	.word	0xffffffff


	//   ....[6]....
        /*0ce0*/ 	.word	0xffffffff


	//   ....[7]....
        /*0ce4*/ 	.word	0xffffffff


	//   ....[8]....
        /*0ce8*/ 	.word	0xffffffff


	//   ....[9]....
        /*0cec*/ 	.word	0xffffffff


	//   ....[10]....
        /*0cf0*/ 	.word	0xffffffff


	//   ....[11]....
        /*0cf4*/ 	.word	0xffffffff


	//   ....[12]....
        /*0cf8*/ 	.word	0xffffffff


	//   ....[13]....
        /*0cfc*/ 	.word	0xffffffff


	//   ....[14]....
        /*0d00*/ 	.word	0xffffffff


	//   ....[15]....
        /*0d04*/ 	.word	0xffffffff


	//----- nvinfo : EIATTR_COOP_GROUP_INSTR_OFFSETS
	.align		4
.L_64:
        /*0d08*/ 	.byte	0x04, 0x28
        /*0d0a*/ 	.short	(.L_66 - .L_65)


	//   ....[0]....
.L_65:
        /*0d0c*/ 	.word	0x00009650


	//   ....[1]....
        /*0d10*/ 	.word	0x00009840


	//   ....[2]....
        /*0d14*/ 	.word	0x00009a40


	//   ....[3]....
        /*0d18*/ 	.word	0x00009b00


	//   ....[4]....
        /*0d1c*/ 	.word	0x00009f00


	//   ....[5]....
        /*0d20*/ 	.word	0x00009f70


	//   ....[6]....
        /*0d24*/ 	.word	0x0000a2b0


	//   ....[7]....
        /*0d28*/ 	.word	0x0000a300


	//   ....[8]....
        /*0d2c*/ 	.word	0x0000bf60


	//   ....[9]....
        /*0d30*/ 	.word	0x0000bf70


	//   ....[10]....
        /*0d34*/ 	.word	0x0000bf80


	//   ....[11]....
        /*0d38*/ 	.word	0x0000bf90


	//   ....[12]....
        /*0d3c*/ 	.word	0x0000c000


	//   ....[13]....
        /*0d40*/ 	.word	0x0000c010


	//   ....[14]....
        /*0d44*/ 	.word	0x0000c020


	//   ....[15]....
        /*0d48*/ 	.word	0x0000c030


	//----- nvinfo : EIATTR_EXIT_INSTR_OFFSETS
	.align		4
.L_66:
        /*0d4c*/ 	.byte	0x04, 0x1c
        /*0d4e*/ 	.short	(.L_68 - .L_67)


	//   ....[0]....
.L_67:
        /*0d50*/ 	.word	0x00012280


	//----- nvinfo : EIATTR_REQNTID
	.align		4
.L_68:
        /*0d54*/ 	.byte	0x04, 0x10
        /*0d56*/ 	.short	(.L_70 - .L_69)
.L_69:
        /*0d58*/ 	.word	0x00000080
        /*0d5c*/ 	.word	0x00000001
        /*0d60*/ 	.word	0x00000001


	//----- nvinfo : EIATTR_CBANK_PARAM_SIZE
	.align		4
.L_70:
        /*0d64*/ 	.byte	0x03, 0x19
        /*0d66*/ 	.short	0x0088


	//----- nvinfo : EIATTR_PARAM_CBANK
	.align		4
        /*0d68*/ 	.byte	0x04, 0x0a
        /*0d6a*/ 	.short	(.L_72 - .L_71)
	.align		4
.L_71:
        /*0d6c*/ 	.word	index@(.nv.constant0.attn_fwd)
        /*0d70*/ 	.short	0x0210
        /*0d72*/ 	.short	0x0088


	//----- nvinfo : EIATTR_SW_WAR
	.align		4
.L_72:
        /*0d74*/ 	.byte	0x04, 0x36
        /*0d76*/ 	.short	(.L_74 - .L_73)
.L_73:
        /*0d78*/ 	.word	0x00000008
.L_74:


//--------------------- .nv.callgraph             --------------------------
	.section	.nv.callgraph,"",@"SHT_CUDA_CALLGRAPH"
	.align	4
	.sectionentsize	8
	.align		4
        /*0000*/ 	.word	0x00000000
	.align		4
        /*0004*/ 	.word	0xffffffff
	.align		4
        /*0008*/ 	.word	0x00000000
	.align		4
        /*000c*/ 	.word	0xfffffffe
	.align		4
        /*0010*/ 	.word	0x00000000
	.align		4
        /*0014*/ 	.word	0xfffffffd
	.align		4
        /*0018*/ 	.word	0x00000000
	.align		4
        /*001c*/ 	.word	0xfffffffc


//--------------------- .nv.constant4             --------------------------
	.section	.nv.constant4,"a",@progbits
	.align	8
	.align		8
.nv.constant4:
        /*0000*/ 	.dword	_$_str


//--------------------- .text.attn_fwd            --------------------------
	.section	.text.attn_fwd,"ax",@progbits
	.align	128
        .global         attn_fwd
        .type           attn_fwd,@function
        .size           attn_fwd,(.L_x_3 - attn_fwd)
        .other          attn_fwd,@"STO_CUDA_ENTRY STV_DEFAULT"
attn_fwd:
.text.attn_fwd:
[----:B------:R-:W0:Y:S01]  /*0000*/  LDC R1, c[0x0][0x28] ;  /* 0x00000a00ff017b82 */ /* 0x000e220000000800 */
[----:B------:R-:W1:Y:S07]  /*0010*/  S2R R5, SR_CTAID.X ;  /* 0x0000000000057919 */ /* 0x000e6e0000002500 */
[----:B------:R-:W2:Y:S01]  /*0020*/  S2UR UR6, SR_CTAID.Y ;  /* 0x00000000000679c3 */ /* 0x000ea20000002600 */
[----:B------:R-:W-:Y:S01]  /*0030*/  ULDC.64 UR4, c[0x0][0x240] ;  /* 0x0000900000047ab9 */ /* 0x000fe20000000a00 */
[----:B0-----:R-:W-:Y:S01]  /*0040*/  VIADD R1, R1, 0xfffffc50 ;  /* 0xfffffc5001017836 */ /* 0x001fe20000000000 */
[----:B------:R-:W0:Y:S05]  /*0050*/  S2R R252, SR_TID.X ;  /* 0x0000000000fc7919 */ /* 0x000e2a0000002100 */
[----:B------:R-:W3:Y:S08]  /*0060*/  LDC.64 R6, c[0x0][0x210] ;  /* 0x00008400ff067b82 */ /* 0x000ef00000000a00 */
[----:B------:R-:W4:Y:S01]  /*0070*/  LDC R15, c[0x0][0x248] ;  /* 0x00009200ff0f7b82 */ /* 0x000f220000000800 */
[----:B--2---:R-:W-:-:S04]  /*0080*/  UIMAD UR4, UR6, UR4, URZ ;  /* 0x00000004060472a4 */ /* 0x004fc8000f8e023f */
[----:B------:R-:W-:Y:S01]  /*0090*/  USHF.L.U32 UR6, UR4, 0x1, URZ ;  /* 0x0000000104067899 */ /* 0x000fe2000800063f */
[----:B-1----:R-:W-:-:S05]  /*00a0*/  IMAD.SHL.U32 R5, R5, 0x80, RZ ;  /* 0x0000008005057824 */ /* 0x002fca00078e00ff */
[----:B0-----:R-:W-:Y:S02]  /*00b0*/  LOP3.LUT R0, R5, 0x7f, R252, 0xf8, !PT ;  /* 0x0000007f05007812 */ /* 0x001fe400078ef8fc */
[----:B----4-:R-:W-:-:S03]  /*00c0*/  SHF.L.U32 R3, R15, 0x3, RZ ;  /* 0x000000030f037819 */ /* 0x010fc600000006ff */
[----:B------:R-:W-:Y:S01]  /*00d0*/  IMAD R0, R0, UR5, RZ ;  /* 0x0000000500007c24 */ /* 0x000fe2000f8e02ff */
[----:B------:R-:W-:Y:S01]  /*00e0*/  UIMAD.WIDE UR4, UR4, 0x2, URZ ;  /* 0x00000002040478a5 */ /* 0x000fe2000f8e023f */
[----:B------:R-:W-:Y:S02]  /*00f0*/  IMAD.SHL.U32 R9, R15, 0x10, RZ ;  /* 0x000000100f097824 */ /* 0x000fe400078e00ff */
[C---:B------:R-:W-:Y:S02]  /*0100*/  IMAD.SHL.U32 R239, R0.reuse, 0x2, RZ ;  /* 0x0000000200ef7824 */ /* 0x040fe400078e00ff */
[----:B------:R-:W-:-:S03]  /*0110*/  IMAD.HI R0, R0, 0x2, RZ ;  /* 0x0000000200007827 */ /* 0x000fc600078e02ff */
[----:B---3--:R-:W-:Y:S01]  /*0120*/  IADD3 R238, P0, P1, R239, UR6, R6 ;  /* 0x00000006efee7c10 */ /* 0x008fe2000f91e006 */
[C---:B------:R-:W-:Y:S01]  /*0130*/  IMAD.SHL.U32 R17, R15.reuse, 0x40, RZ ;  /* 0x000000400f117824 */ /* 0x040fe200078e00ff */
[----:B------:R-:W-:Y:S02]  /*0140*/  ULDC.64 UR6, c[0x0][0x208] ;  /* 0x0000820000067ab9 */ /* 0x000fe40000000a00 */
[----:B------:R-:W-:Y:S02]  /*0150*/  IADD3.X R239, R0, UR5, R7, P0, P1 ;  /* 0x0000000500ef7c10 */ /* 0x000fe400087e2407 */
[CC--:B------:R-:W-:Y:S02]  /*0160*/  LEA R6, P0, R15.reuse, R238.reuse, 0x4 ;  /* 0x000000ee0f067211 */ /* 0x0c0fe400078020ff */
[CC--:B------:R-:W-:Y:S01]  /*0170*/  LEA R2, P1, R15.reuse, R238.reuse, 0x5 ;  /* 0x000000ee0f027211 */ /* 0x0c0fe200078228ff */
[----:B------:R-:W-:Y:S01]  /*0180*/  IMAD R21, R15, 0x14, RZ ;  /* 0x000000140f157824 */ /* 0x000fe200078e02ff */
[-C--:B------:R-:W-:Y:S01]  /*0190*/  LEA.HI.X.SX32 R7, R3, R239.reuse, 0x1, P0 ;  /* 0x000000ef03077211 */ /* 0x080fe200000f0eff */
[----:B------:R-:W-:Y:S01]  /*01a0*/  IMAD.SHL.U32 R13, R15, 0x20, RZ ;  /* 0x000000200f0d7824 */ /* 0x000fe200078e00ff */
[-C--:B------:R-:W-:Y:S01]  /*01b0*/  LEA.HI.X.SX32 R3, R9, R239.reuse, 0x1, P1 ;  /* 0x000000ef09037211 */ /* 0x080fe200008f0eff */
[C---:B------:R-:W-:Y:S01]  /*01c0*/  IMAD R11, R15.reuse, 0xa, RZ ;  /* 0x0000000a0f0b7824 */ /* 0x040fe200078e02ff */
[CC--:B------:R-:W-:Y:S01]  /*01d0*/  LEA R16, P1, R15.reuse, R238.reuse, 0x7 ;  /* 0x000000ee0f107211 */ /* 0x0c0fe200078238ff */
[C---:B------:R-:W-:Y:S01]  /*01e0*/  IMAD R19, R15.reuse, 0x90, RZ ;  /* 0x000000900f137824 */ /* 0x040fe200078e02ff */
[CC--:B------:R-:W-:Y:S01]  /*01f0*/  LEA R12, P0, R15.reuse, R238.reuse, 0x6 ;  /* 0x000000ee0f0c7211 */ /* 0x0c0fe200078030ff */
[----:B------:R-:W-:Y:S01]  /*0200*/  IMAD R25, R15, 0x50, RZ ;  /* 0x000000500f197824 */ /* 0x000fe200078e02ff */
[-C--:B------:R-:W-:Y:S01]  /*0210*/  LEA.HI.X.SX32 R17, R17, R239.reuse, 0x1, P1 ;  /* 0x000000ef11117211 */ /* 0x080fe200008f0eff */
[----:B------:R-:W-:Y:S01]  /*0220*/  IMAD R233, R15, 0xc0, RZ ;  /* 0x000000c00fe97824 */ /* 0x000fe200078e02ff */
[-C--:B------:R-:W-:Y:S01]  /*0230*/  IADD3 R10, P1, R21, R238.reuse, RZ ;  /* 0x000000ee150a7210 */ /* 0x080fe20007f3e0ff */
[----:B------:R-:W-:Y:S01]  /*0240*/  IMAD R9, R15, 0x5, RZ ;  /* 0x000000050f097824 */ /* 0x000fe200078e02ff */
[-C--:B------:R-:W-:Y:S01]  /*0250*/  LEA.HI.X.SX32 R13, R13, R239.reuse, 0x1, P0 ;  /* 0x000000ef0d0d7211 */ /* 0x080fe200000f0eff */
[----:B------:R-:W-:Y:S01]  /*0260*/  IMAD R203, R15, 0x48, RZ ;  /* 0x000000480fcb7824 */ /* 0x000fe200078e02ff */
[CC--:B------:R-:W-:Y:S01]  /*0270*/  IADD3 R8, P0, R11.reuse, R238.reuse, RZ ;  /* 0x000000ee0b087210 */ /* 0x0c0fe20007f1e0ff */
[----:B------:R0:W2:Y:S01]  /*0280*/  LDG.E.U16 R4, desc[UR6][R16.64] ;  /* 0x0000000610047981 */ /* 0x0000a2000c1e1500 */
[-C--:B------:R-:W-:Y:S01]  /*0290*/  LEA.HI.X.SX32 R11, R11, R239.reuse, 0x1, P1 ;  /* 0x000000ef0b0b7211 */ /* 0x080fe200008f0eff */
[----:B------:R-:W-:Y:S01]  /*02a0*/  IMAD R23, R15, 0x28, RZ ;  /* 0x000000280f177824 */ /* 0x000fe200078e02ff */
[-C--:B------:R-:W-:Y:S01]  /*02b0*/  IADD3 R18, P2, R19, R238.reuse, RZ ;  /* 0x000000ee13127210 */ /* 0x080fe20007f5e0ff */
[----:B------:R-:W-:Y:S01]  /*02c0*/  IMAD R27, R15, 0xa0, RZ ;  /* 0x000000a00f1b7824 */ /* 0x000fe200078e02ff */
[-C--:B------:R-:W-:Y:S01]  /*02d0*/  IADD3 R232, P6, R233, R238.reuse, RZ ;  /* 0x000000eee9e87210 */ /* 0x080fe20007fde0ff */
[C---:B------:R-:W-:Y:S01]  /*02e0*/  IMAD R195, R15.reuse, 0x60, RZ ;  /* 0x000000600fc37824 */ /* 0x040fe200078e02ff */
[----:B------:R-:W3:Y:S01]  /*02f0*/  LDG.E.U16 R3, desc[UR6][R2.64] ;  /* 0x0000000602037981 */ /* 0x000ee2000c1e1500 */
[----:B------:R-:W-:Y:S01]  /*0300*/  IMAD R217, R15, 0x70, RZ ;  /* 0x000000700fd97824 */ /* 0x000fe200078e02ff */
[-C--:B0-----:R-:W-:Y:S01]  /*0310*/  IADD3 R16, P1, R25, R238.reuse, RZ ;  /* 0x000000ee19107210 */ /* 0x081fe20007f3e0ff */
[----:B------:R-:W-:Y:S01]  /*0320*/  IMAD R235, R15, 0xf0, RZ ;  /* 0x000000f00feb7824 */ /* 0x000fe200078e02ff */
[-C--:B------:R-:W-:Y:S01]  /*0330*/  LEA.HI.X.SX32 R9, R9, R239.reuse, 0x1, P0 ;  /* 0x000000ef09097211 */ /* 0x080fe200000f0eff */
[----:B------:R-:W-:Y:S01]  /*0340*/  IMAD R129, R15, 0x30, RZ ;  /* 0x000000300f817824 */ /* 0x000fe200078e02ff */
[-C--:B------:R-:W-:Y:S01]  /*0350*/  LEA.HI.X.SX32 R19, R203, R239.reuse, 0x1, P2 ;  /* 0x000000efcb137211 */ /* 0x080fe200010f0eff */
[----:B------:R-:W-:Y:S01]  /*0360*/  IMAD R199, R15, 0x38, RZ ;  /* 0x000000380fc77824 */ /* 0x000fe200078e02ff */
[-C--:B------:R-:W-:Y:S01]  /*0370*/  LEA.HI.X.SX32 R17, R23, R239.reuse, 0x1, P1 ;  /* 0x000000ef17117211 */ /* 0x080fe200008f0eff */
[----:B------:R0:W4:Y:S01]  /*0380*/  LDG.E.U16 R2, desc[UR6][R12.64] ;  /* 0x000000060c027981 */ /* 0x000122000c1e1500 */
[-C--:B------:R-:W-:Y:S01]  /*0390*/  IADD3 R20, P2, R27, R238.reuse, RZ ;  /* 0x000000ee1b147210 */ /* 0x080fe20007f5e0ff */
[----:B------:R-:W-:Y:S01]  /*03a0*/  IMAD R229, R15, 0xe0, RZ ;  /* 0x000000e00fe57824 */ /* 0x000fe200078e02ff */
[-C--:B------:R-:W-:Y:S01]  /*03b0*/  IADD3 R234, P1, R195, R238.reuse, RZ ;  /* 0x000000eec3ea7210 */ /* 0x080fe20007f3e0ff */
[----:B------:R-:W-:Y:S01]  /*03c0*/  IMAD R227, R15, 0xc2, RZ ;  /* 0x000000c20fe37824 */ /* 0x000fe200078e02ff */
[-C--:B------:R-:W-:Y:S01]  /*03d0*/  LEA.HI.X.SX32 R233, R195, R239.reuse, 0x1, P6 ;  /* 0x000000efc3e97211 */ /* 0x080fe200030f0eff */
[----:B------:R-:W-:Y:S01]  /*03e0*/  IMAD R231, R15, 0xd0, RZ ;  /* 0x000000d00fe77824 */ /* 0x000fe200078e02ff */
[-C--:B------:R-:W-:Y:S01]  /*03f0*/  IADD3 R128, P6, R217, R238.reuse, RZ ;  /* 0x000000eed9807210 */ /* 0x080fe20007fde0ff */
[----:B------:R-:W-:Y:S01]  /*0400*/  IMAD R211, R15, 0x61, RZ ;  /* 0x000000610fd37824 */ /* 0x000fe200078e02ff */
[-C--:B------:R-:W-:Y:S01]  /*0410*/  IADD3 R226, P3, R235, R238.reuse, RZ ;  /* 0x000000eeebe27210 */ /* 0x080fe20007f7e0ff */
[----:B------:R-:W-:Y:S01]  /*0420*/  IMAD R187, R15, 0x12, RZ ;  /* 0x000000120fbb7824 */ /* 0x000fe200078e02ff */
[-C--:B0-----:R-:W-:Y:S01]  /*0430*/  IADD3 R12, P0, R23, R238.reuse, RZ ;  /* 0x000000ee170c7210 */ /* 0x081fe20007f1e0ff */
[----:B------:R-:W-:Y:S01]  /*0440*/  IMAD R213, R15, 0x68, RZ ;  /* 0x000000680fd57824 */ /* 0x000fe200078e02ff */
[-C--:B------:R-:W-:Y:S01]  /*0450*/  IADD3 R236, P4, R129, R238.reuse, RZ ;  /* 0x000000ee81ec7210 */ /* 0x080fe20007f9e0ff */
[----:B------:R-:W-:Y:S01]  /*0460*/  IMAD R214, R15, 0xd2, RZ ;  /* 0x000000d20fd67824 */ /* 0x000fe200078e02ff */
[-C--:B------:R-:W-:Y:S01]  /*0470*/  LEA.HI.X.SX32 R13, R21, R239.reuse, 0x1, P0 ;  /* 0x000000ef150d7211 */ /* 0x080fe200000f0eff */
[----:B------:R-:W-:Y:S01]  /*0480*/  IMAD R68, R15, 0x18, RZ ;  /* 0x000000180f447824 */ /* 0x000fe200078e02ff */
[-C--:B------:R-:W-:Y:S01]  /*0490*/  LEA.HI.X.SX32 R21, R25, R239.reuse, 0x1, P2 ;  /* 0x000000ef19157211 */ /* 0x080fe200010f0eff */
[----:B------:R-:W-:Y:S01]  /*04a0*/  IMAD R221, R15, 0xa2, RZ ;  /* 0x000000a20fdd7824 */ /* 0x000fe200078e02ff */
[-C--:B------:R-:W-:Y:S01]  /*04b0*/  LEA.HI.X.SX32 R235, R129, R239.reuse, 0x1, P1 ;  /* 0x000000ef81eb7211 */ /* 0x080fe200008f0eff */
        /* <DEDUP_REMOVED lines=9> */
[-C--:B------:R-:W-:Y:S01]  /*0550*/  LEA.HI.X.SX32 R229, R217, R239.reuse, 0x1, P2 ;  /* 0x000000efd9e57211 */ /* 0x080fe200010f0eff */
        /* <DEDUP_REMOVED lines=8> */
[C---:B------:R-:W-:Y:S01]  /*05e0*/  IMAD R173, R15.reuse, 0x22, RZ ;  /* 0x000000220fad7824 */ /* 0x040fe200078e02ff */
[-C--:B------:R-:W-:Y:S01]  /*05f0*/  IADD3 R214, P2, R214, R238.reuse, RZ ;  /* 0x000000eed6d67210 */ /* 0x080fe20007f5e0ff */
[----:B------:R0:W5:Y:S01]  /*0600*/  LDG.E.U16 R245, desc[UR6][R18.64] ;  /* 0x0000000612f57981 */ /* 0x000162000c1e1500 */
[C---:B------:R-:W-:Y:S01]  /*0610*/  IMAD R205, R15.reuse, 0x49, RZ ;  /* 0x000000490fcd7824 */ /* 0x040fe200078e02ff */
[-C--:B------:R-:W-:Y:S01]  /*0620*/  LEA.HI.X.SX32 R237, R68, R239.reuse, 0x1, P4 ;  /* 0x000000ef44ed7211 */ /* 0x080fe200020f0eff */
[----:B------:R-:W-:Y:S01]  /*0630*/  IMAD R29, R15, 0xb0, RZ ;  /* 0x000000b00f1d7824 */ /* 0x000fe200078e02ff */
[-C--:B------:R-:W-:Y:S01]  /*0640*/  IADD3 R220, P5, R221, R238.reuse, RZ ;  /* 0x000000eedddc7210 */ /* 0x080fe20007fbe0ff */
[----:B------:R-:W-:Y:S01]  /*0650*/  IMAD R191, R15, 0x21, RZ ;  /* 0x000000210fbf7824 */ /* 0x000fe200078e02ff */
[-C--:B------:R-:W-:Y:S01]  /*0660*/  IADD3 R222, P4, R223, R238.reuse, RZ ;  /* 0x000000eedfde7210 */ /* 0x080fe20007f9e0ff */
[C---:B------:R-:W-:Y:S01]  /*0670*/  IMAD R209, R15.reuse, 0x59, RZ ;  /* 0x000000590fd17824 */ /* 0x040fe200078e02ff */
[-C--:B------:R-:W-:Y:S01]  /*0680*/  LEA.HI.X.SX32 R227, R120, R239.reuse, 0x1, P3 ;  /* 0x000000ef78e37211 */ /* 0x080fe200018f0eff */
[----:B------:R-:W-:Y:S01]  /*0690*/  IMAD R133, R15, 0x32, RZ ;  /* 0x000000320f857824 */ /* 0x000fe200078e02ff */
[-C--:B------:R-:W-:Y:S01]  /*06a0*/  LEA.HI.X.SX32 R211, R99, R239.reuse, 0x1, P6 ;  /* 0x000000ef63d37211 */ /* 0x080fe200030f0eff */
[----:B0-----:R-:W-:Y:S01]  /*06b0*/  IMAD R18, R15, 0x71, RZ ;  /* 0x000000710f127824 */ /* 0x001fe200078e02ff */
[-C--:B------:R-:W-:Y:S01]  /*06c0*/  LEA.HI.X.SX32 R195, R113, R239.reuse, 0x1, P1 ;  /* 0x000000ef71c37211 */ /* 0x080fe200008f0eff */
[C---:B------:R-:W-:Y:S01]  /*06d0*/  IMAD R175, R15.reuse, 0x72, RZ ;  /* 0x000000720faf7824 */ /* 0x040fe200078e02ff */
[-C--:B------:R-:W-:Y:S01]  /*06e0*/  IADD3 R212, P3, R212, R238.reuse, RZ ;  /* 0x000000eed4d47210 */ /* 0x080fe20007f7e0ff */
[----:B------:R-:W-:Y:S01]  /*06f0*/  IMAD R165, R15, 0x11, RZ ;  /* 0x000000110fa57824 */ /* 0x000fe200078e02ff */
[-C--:B------:R-:W-:Y:S01]  /*0700*/  IADD3 R204, P6, R185, R238.reuse, RZ ;  /* 0x000000eeb9cc7210 */ /* 0x080fe20007fde0ff */
[----:B------:R-:W2:Y:S01]  /*0710*/  LDG.E.U16 R6, desc[UR6][R6.64] ;  /* 0x0000000606067981 */ /* 0x000ea2000c1e1500 */
[-C--:B------:R-:W-:Y:S01]  /*0720*/  IADD3 R218, P1, R219, R238.reuse, RZ ;  /* 0x000000eedbda7210 */ /* 0x080fe20007f3e0ff */
[----:B------:R-:W-:Y:S01]  /*0730*/  IMAD R181, R15, 0x52, RZ ;  /* 0x000000520fb57824 */ /* 0x000fe200078e02ff */
[-C--:B------:R-:W-:Y:S01]  /*0740*/  LEA.HI.X.SX32 R215, R215, R239.reuse, 0x1, P2 ;  /* 0x000000efd7d77211 */ /* 0x080fe200010f0eff */
[----:B------:R-:W-:Y:S01]  /*0750*/  IMAD R151, R15, 0x58, RZ ;  /* 0x000000580f977824 */ /* 0x000fe200078e02ff */
[-C--:B------:R-:W-:Y:S01]  /*0760*/  LEA.HI.X.SX32 R221, R207, R239.reuse, 0x1, P5 ;  /* 0x000000efcfdd7211 */ /* 0x080fe200028f0eff */
[----:B------:R0:W5:Y:S01]  /*0770*/  LDG.E.U16 R244, desc[UR6][R16.64] ;  /* 0x0000000610f47981 */ /* 0x000162000c1e1500 */
[-C--:B------:R-:W-:Y:S01]  /*0780*/  IADD3 R208, P2, R173, R238.reuse, RZ ;  /* 0x000000eeadd07210 */ /* 0x080fe20007f5e0ff */
[----:B------:R-:W-:Y:S01]  /*0790*/  IMAD R225, R15, 0x82, RZ ;  /* 0x000000820fe17824 */ /* 0x000fe200078e02ff */
[-C--:B------:R-:W-:Y:S01]  /*07a0*/  LEA.HI.X.SX32 R223, R205, R239.reuse, 0x1, P4 ;  /* 0x000000efcddf7211 */ /* 0x080fe200020f0eff */
[----:B------:R1:W5:Y:S01]  /*07b0*/  LDG.E.U16 R7, desc[UR6][R8.64] ;  /* 0x0000000608077981 */ /* 0x000362000c1e1500 */
[-C--:B------:R-:W-:Y:S01]  /*07c0*/  IADD3 R188, P5, R213, R238.reuse, RZ ;  /* 0x000000eed5bc7210 */ /* 0x080fe20007fbe0ff */
[----:B------:R-:W-:Y:S01]  /*07d0*/  IMAD R189, R15, 0x19, RZ ;  /* 0x000000190fbd7824 */ /* 0x000fe200078e02ff */
[-C--:B------:R-:W-:Y:S01]  /*07e0*/  LEA.HI.X.SX32 R213, R18, R239.reuse, 0x1, P3 ;  /* 0x000000ef12d57211 */ /* 0x080fe200018f0eff */
[----:B------:R1:W5:Y:S01]  /*07f0*/  LDG.E.U16 R240, desc[UR6][R12.64] ;  /* 0x000000060cf07981 */ /* 0x000362000c1e1500 */
[-C--:B------:R-:W-:Y:S01]  /*0800*/  LEA.HI.X.SX32 R205, R191, R239.reuse, 0x1, P6 ;  /* 0x000000efbfcd7211 */ /* 0x080fe200030f0eff */
[----:B0-----:R-:W-:Y:S01]  /*0810*/  IMAD R16, R15, 0x39, RZ ;  /* 0x000000390f107824 */ /* 0x001fe200078e02ff */
[-C--:B------:R-:W-:Y:S01]  /*0820*/  LEA.HI.X.SX32 R219, R209, R239.reuse, 0x1, P1 ;  /* 0x000000efd1db7211 */ /* 0x080fe200008f0eff */
[----:B------:R-:W-:Y:S01]  /*0830*/  IMAD R177, R15, 0x62, RZ ;  /* 0x000000620fb17824 */ /* 0x000fe200078e02ff */
[-C--:B------:R-:W-:Y:S01]  /*0840*/  IADD3 R206, P3, R133, R238.reuse, RZ ;  /* 0x000000ee85ce7210 */ /* 0x080fe20007f7e0ff */
[----:B------:R-:W-:Y:S01]  /*0850*/  IMAD R193, R15, 0x29, RZ ;  /* 0x000000290fc17824 */ /* 0x000fe200078e02ff */
[-C--:B-1----:R-:W-:Y:S01]  /*0860*/  IADD3 R8, P0, R29, R238.reuse, RZ ;  /* 0x000000ee1d087210 */ /* 0x082fe20007f1e0ff */
[----:B------:R-:W-:Y:S01]  /*0870*/  IMAD R201, R15, 0x41, RZ ;  /* 0x000000410fc97824 */ /* 0x000fe200078e02ff */
[-C--:B------:R-:W-:Y:S01]  /*0880*/  IADD3 R164, P6, R175, R238.reuse, RZ ;  /* 0x000000eeafa47210 */ /* 0x080fe20007fde0ff */
[----:B------:R-:W-:Y:S01]  /*0890*/  IMAD R12, R15, 0x24, RZ ;  /* 0x000000240f0c7824 */ /* 0x000fe200078e02ff */
[-C--:B------:R-:W-:Y:S01]  /*08a0*/  LEA.HI.X.SX32 R209, R165, R239.reuse, 0x1, P2 ;  /* 0x000000efa5d17211 */ /* 0x080fe200010f0eff */
[----:B------:R-:W-:Y:S01]  /*08b0*/  IMAD R197, R15, 0x31, RZ ;  /* 0x000000310fc57824 */ /* 0x000fe200078e02ff */
[-C--:B------:R-:W-:Y:S01]  /*08c0*/  IADD3 R202, P2, R181, R238.reuse, RZ ;  /* 0x000000eeb5ca7210 */ /* 0x080fe20007f5e0ff */
[----:B------:R-:W-:Y:S01]  /*08d0*/  IMAD R186, R15, 0x84, RZ ;  /* 0x000000840fba7824 */ /* 0x000fe200078e02ff */
[-C--:B------:R-:W-:Y:S01]  /*08e0*/  LEA.HI.X.SX32 R9, R151, R239.reuse, 0x1, P0 ;  /* 0x000000ef97097211 */ /* 0x080fe200000f0eff */
[C---:B------:R-:W-:Y:S01]  /*08f0*/  IMAD R14, R15.reuse, 0x34, RZ ;  /* 0x000000340f0e7824 */ /* 0x040fe200078e02ff */
[C---:B------:R-:W-:Y:S01]  /*0900*/  SHF.L.U32 R125, R15.reuse, 0x1, RZ ;  /* 0x000000010f7d7819 */ /* 0x040fe200000006ff */
[----:B------:R-:W-:Y:S01]  /*0910*/  IMAD R184, R15, 0x94, RZ ;  /* 0x000000940fb87824 */ /* 0x000fe200078e02ff */
[----:B------:R-:W-:Y:S01]  /*0920*/  IADD3 R224, P0, R225, R238, RZ ;  /* 0x000000eee1e07210 */ /* 0x000fe20007f1e0ff */
[----:B------:R-:W-:Y:S01]  /*0930*/  IMAD R182, R15, 0xa4, RZ ;  /* 0x000000a40fb67824 */ /* 0x000fe200078e02ff */
[-C--:B------:R-:W-:Y:S01]  /*0940*/  LEA.HI.X.SX32 R207, R189, R239.reuse, 0x1, P3 ;  /* 0x000000efbdcf7211 */ /* 0x080fe200018f0eff */
[----:B------:R0:W5:Y:S01]  /*0950*/  LDG.E.U16 R241, desc[UR6][R10.64] ;  /* 0x000000060af17981 */ /* 0x000162000c1e1500 */
[----:B------:R-:W-:-:S02]  /*0960*/  LEA.HI.X.SX32 R165, R16, R239, 0x1, P6 ;  /* 0x000000ef10a57211 */ /* 0x000fc400030f0eff */
[-C--:B------:R-:W-:Y:S01]  /*0970*/  IADD3 R190, P4, R203, R238.reuse, RZ ;  /* 0x000000eecbbe7210 */ /* 0x080fe20007f9e0ff */
[----:B------:R-:W-:Y:S01]  /*0980*/  IMAD R180, R15, 0xb4, RZ ;  /* 0x000000b40fb47824 */ /* 0x000fe200078e02ff */
[-C--:B------:R-:W-:Y:S01]  /*0990*/  IADD3 R200, P3, R177, R238.reuse, RZ ;  /* 0x000000eeb1c87210 */ /* 0x080fe20007f7e0ff */
[C---:B------:R-:W-:Y:S01]  /*09a0*/  IMAD R94, R15.reuse, 0x4a, RZ ;  /* 0x0000004a0f5e7824 */ /* 0x040fe200078e02ff */
[-C--:B------:R-:W-:Y:S01]  /*09b0*/  IADD3 R192, P6, R12, R238.reuse, RZ ;  /* 0x000000ee0cc07210 */ /* 0x080fe20007fde0ff */
[----:B------:R-:W-:Y:S01]  /*09c0*/  IMAD R178, R15, 0xc4, RZ ;  /* 0x000000c40fb27824 */ /* 0x000fe200078e02ff */
[-C--:B------:R-:W-:Y:S01]  /*09d0*/  LEA.HI.X.SX32 R203, R193, R239.reuse, 0x1, P2 ;  /* 0x000000efc1cb7211 */ /* 0x080fe200010f0eff */
[----:B0-----:R-:W-:Y:S01]  /*09e0*/  IMAD R10, R15, 0x1a, RZ ;  /* 0x0000001a0f0a7824 */ /* 0x001fe200078e02ff */
[-C--:B------:R-:W-:Y:S01]  /*09f0*/  IADD3 R198, P2, R125, R238.reuse, RZ ;  /* 0x000000ee7dc67210 */ /* 0x080fe20007f5e0ff */
[----:B------:R-:W-:Y:S01]  /*0a00*/  IMAD R183, R15, 0x86, RZ ;  /* 0x000000860fb77824 */ /* 0x000fe200078e02ff */
[-C--:B------:R-:W-:Y:S01]  /*0a10*/  LEA.HI.X.SX32 R225, R201, R239.reuse, 0x1, P0 ;  /* 0x000000efc9e17211 */ /* 0x080fe200000f0eff */
[C---:B------:R-:W-:Y:S01]  /*0a20*/  IMAD R92, R15.reuse, 0x5a, RZ ;  /* 0x0000005a0f5c7824 */ /* 0x040fe200078e02ff */
[-C--:B------:R-:W-:Y:S01]  /*0a30*/  IADD3 R186, P1, R186, R238.reuse, RZ ;  /* 0x000000eebaba7210 */ /* 0x080fe20007f3e0ff */
[----:B------:R-:W-:Y:S01]  /*0a40*/  IMAD R176, R15, 0xd4, RZ ;  /* 0x000000d40fb07824 */ /* 0x000fe200078e02ff */
[-C--:B------:R-:W-:Y:S01]  /*0a50*/  LEA.HI.X.SX32 R201, R197, R239.reuse, 0x1, P3 ;  /* 0x000000efc5c97211 */ /* 0x080fe200018f0eff */
[----:B------:R-:W-:Y:S01]  /*0a60*/  IMAD R179, R15, 0xa6, RZ ;  /* 0x000000a60fb37824 */ /* 0x000fe200078e02ff */
[-C--:B------:R-:W-:Y:S01]  /*0a70*/  LEA.HI.X.SX32 R193, R187, R239.reuse, 0x1, P6 ;  /* 0x000000efbbc17211 */ /* 0x080fe200030f0eff */
[C---:B------:R-:W-:Y:S01]  /*0a80*/  IMAD R117, R15.reuse, 0x44, RZ ;  /* 0x000000440f757824 */ /* 0x040fe200078e02ff */
[-C--:B------:R-:W-:Y:S01]  /*0a90*/  IADD3 R184, P3, R184, R238.reuse, RZ ;  /* 0x000000eeb8b87210 */ /* 0x080fe20007f7e0ff */
[C---:B------:R-:W-:Y:S01]  /*0aa0*/  IMAD R196, R15.reuse, 0xf2, RZ ;  /* 0x000000f20fc47824 */ /* 0x040fe200078e02ff */
[-C--:B------:R-:W-:Y:S01]  /*0ab0*/  IADD3 R98, P6, R14, R238.reuse, RZ ;  /* 0x000000ee0e627210 */ /* 0x080fe20007fde0ff */
[C---:B------:R-:W-:Y:S01]  /*0ac0*/  IMAD R107, R15.reuse, 0x6a, RZ ;  /* 0x0000006a0f6b7824 */ /* 0x040fe200078e02ff */
[CC--:B------:R-:W-:Y:S01]  /*0ad0*/  LEA.HI.X.SX32 R199, R15.reuse, R239.reuse, 0x1, P2 ;  /* 0x000000ef0fc77211 */ /* 0x0c0fe200010f0eff */
[C---:B------:R-:W-:Y:S01]  /*0ae0*/  IMAD R97, R15.reuse, 0x2a, RZ ;  /* 0x0000002a0f617824 */ /* 0x040fe200078e02ff */
[-C--:B------:R-:W-:Y:S01]  /*0af0*/  IADD3 R182, P2, R182, R238.reuse, RZ ;  /* 0x000000eeb6b67210 */ /* 0x080fe20007f5e0ff */
[C---:B------:R-:W-:Y:S01]  /*0b00*/  IMAD R22, R15.reuse, 0x79, RZ ;  /* 0x000000790f167824 */ /* 0x040fe200078e02ff */
[-C--:B------:R-:W-:Y:S01]  /*0b10*/  LEA.HI.X.SX32 R191, R12, R239.reuse, 0x1, P4 ;  /* 0x000000ef0cbf7211 */ /* 0x080fe200020f0eff */
[C---:B------:R-:W-:Y:S01]  /*0b20*/  IMAD R109, R15.reuse, 0x64, RZ ;  /* 0x000000640f6d7824 */ /* 0x040fe200078e02ff */
[-C--:B------:R-:W-:Y:S01]  /*0b30*/  IADD3 R180, P4, R180, R238.reuse, RZ ;  /* 0x000000eeb4b47210 */ /* 0x080fe20007f9e0ff */
[----:B------:R-:W-:Y:S01]  /*0b40*/  IMAD R171, R15, 0x15, RZ ;  /* 0x000000150fab7824 */ /* 0x000fe200078e02ff */
[-C--:B------:R-:W-:Y:S01]  /*0b50*/  LEA.HI.X.SX32 R187, R185, R239.reuse, 0x1, P1 ;  /* 0x000000efb9bb7211 */ /* 0x080fe200008f0eff */
[C---:B------:R-:W-:Y:S01]  /*0b60*/  IMAD R105, R15.reuse, 0x74, RZ ;  /* 0x000000740f697824 */ /* 0x040fe200078e02ff */
[-C--:B------:R-:W-:Y:S01]  /*0b70*/  LEA.HI.X.SX32 R99, R10, R239.reuse, 0x1, P6 ;  /* 0x000000ef0a637211 */ /* 0x080fe200030f0eff */
[C---:B------:R-:W-:Y:S01]  /*0b80*/  IMAD R127, R15.reuse, 0xd, RZ ;  /* 0x0000000d0f7f7824 */ /* 0x040fe200078e02ff */
[-C--:B------:R-:W-:Y:S01]  /*0b90*/  LEA.HI.X.SX32 R185, R94, R239.reuse, 0x1, P3 ;  /* 0x000000ef5eb97211 */ /* 0x080fe200018f0eff */
[C---:B------:R-:W-:Y:S01]  /*0ba0*/  IMAD R169, R15.reuse, 0xc6, RZ ;  /* 0x000000c60fa97824 */ /* 0x040fe200078e02ff */
[-C--:B------:R-:W-:Y:S01]  /*0bb0*/  IADD3 R178, P6, R178, R238.reuse, RZ ;  /* 0x000000eeb2b27210 */ /* 0x080fe20007fde0ff */
[----:B------:R-:W-:Y:S01]  /*0bc0*/  IMAD R66, R15, 0x3a, RZ ;  /* 0x0000003a0f427824 */ /* 0x000fe200078e02ff */
        /* <DEDUP_REMOVED lines=13> */
[----:B------:R-:W-:Y:S01]  /*0ca0*/  IMAD R88, R15, 0x7a, RZ ;  /* 0x0000007a0f587824 */ /* 0x000fe200078e02ff */
[-C--:B------:R-:W-:Y:S01]  /*0cb0*/  IADD3 R172, P6, R117, R238.reuse, RZ ;  /* 0x000000ee75ac7210 */ /* 0x080fe20007fde0ff */
[C---:B------:R-:W-:Y:S01]  /*0cc0*/  IMAD R123, R15.reuse, 0x16, RZ ;  /* 0x000000160f7b7824 */ /* 0x040fe200078e02ff */
        /* <DEDUP_REMOVED lines=8> */
[-C--:B------:R-:W-:Y:S01]  /*0d50*/  LEA.HI.X.SX32 R197, R22, R239.reuse, 0x1, P0 ;  /* 0x000000ef16c57211 */ /* 0x080fe200000f0eff */
[----:B------:R-:W-:Y:S01]  /*0d60*/  IMAD R163, R15, 0x43, RZ ;  /* 0x000000430fa37824 */ /* 0x000fe200078e02ff */
[-C--:B------:R-:W-:Y:S01]  /*0d70*/  IADD3 R132, P6, R109, R238.reuse, RZ ;  /* 0x000000ee6d847210 */ /* 0x080fe20007fde0ff */
[----:B------:R-:W-:Y:S01]  /*0d80*/  IMAD R159, R15, 0x53, RZ ;  /* 0x000000530f9f7824 */ /* 0x000fe200078e02ff */
[----:B------:R-:W-:Y:S01]  /*0d90*/  IADD3 R126, P0, R10, R238, RZ ;  /* 0x000000ee0a7e7210 */ /* 0x000fe20007f1e0ff */
[----:B------:R0:W5:Y:S01]  /*0da0*/  LDG.E.U16 R242, desc[UR6][R8.64] ;  /* 0x0000000608f27981 */ /* 0x000162000c1e1500 */
[----:B------:R-:W-:-:S02]  /*0db0*/  LEA.HI.X.SX32 R171, R171, R239, 0x1, P5 ;  /* 0x000000efabab7211 */ /* 0x000fc400028f0eff */
[-C--:B------:R-:W-:Y:S01]  /*0dc0*/  IADD3 R168, P5, R105, R238.reuse, RZ ;  /* 0x000000ee69a87210 */ /* 0x080fe20007fbe0ff */
[----:B------:R-:W-:Y:S01]  /*0dd0*/  IMAD R147, R15, 0xb, RZ ;  /* 0x0000000b0f937824 */ /* 0x000fe200078e02ff */
[-C--:B------:R-:W-:Y:S01]  /*0de0*/  LEA.HI.X.SX32 R133, R133, R239.reuse, 0x1, P6 ;  /* 0x000000ef85857211 */ /* 0x080fe200030f0eff */
[----:B------:R-:W-:Y:S01]  /*0df0*/  IMAD R134, R15, 0xf6, RZ ;  /* 0x000000f60f867824 */ /* 0x000fe200078e02ff */
[-C--:B------:R-:W-:Y:S01]  /*0e00*/  LEA.HI.X.SX32 R127, R127, R239.reuse, 0x1, P0 ;  /* 0x000000ef7f7f7211 */ /* 0x080fe200000f0eff */
[----:B------:R-:W-:Y:S01]  /*0e10*/  IMAD R45, R15, 0x46, RZ ;  /* 0x000000460f2d7824 */ /* 0x000fe200078e02ff */
[-C--:B------:R-:W-:Y:S01]  /*0e20*/  IADD3 R154, P6, R169, R238.reuse, RZ ;  /* 0x000000eea99a7210 */ /* 0x080fe20007fde0ff */
[C---:B------:R-:W-:Y:S01]  /*0e30*/  IMAD R115, R15.reuse, 0x26, RZ ;  /* 0x000000260f737824 */ /* 0x040fe200078e02ff */
[CC--:B------:R-:W-:Y:S01]  /*0e40*/  LEA R124, P0, R15.reuse, R238.reuse, 0x2 ;  /* 0x000000ee0f7c7211 */ /* 0x0c0fe200078010ff */
[C---:B------:R-:W-:Y:S01]  /*0e50*/  IMAD R143, R15.reuse, 0x1b, RZ ;  /* 0x0000001b0f8f7824 */ /* 0x040fe200078e02ff */
[-C--:B------:R-:W-:Y:S01]  /*0e60*/  LEA.HI.X.SX32 R169, R66, R239.reuse, 0x1, P5 ;  /* 0x000000ef42a97211 */ /* 0x080fe200028f0eff */
[----:B------:R-:W-:Y:S01]  /*0e70*/  IMAD R160, R15, 0x96, RZ ;  /* 0x000000960fa07824 */ /* 0x000fe200078e02ff */
[-C--:B------:R-:W-:Y:S01]  /*0e80*/  IADD3 R152, P5, R167, R238.reuse, RZ ;  /* 0x000000eea7987210 */ /* 0x080fe20007fbe0ff */
[C---:B------:R-:W-:Y:S01]  /*0e90*/  IMAD R156, R15.reuse, 0xb6, RZ ;  /* 0x000000b60f9c7824 */ /* 0x040fe200078e02ff */
[-C--:B------:R-:W-:Y:S01]  /*0ea0*/  IADD3 R166, P1, R166, R238.reuse, RZ ;  /* 0x000000eea6a67210 */ /* 0x080fe20007f3e0ff */
[----:B0-----:R-:W-:Y:S01]  /*0eb0*/  IMAD R8, R15, 0x73, RZ ;  /* 0x000000730f087824 */ /* 0x001fe200078e02ff */
[-C--:B------:R-:W-:Y:S01]  /*0ec0*/  LEA.HI.X.SX32 R155, R155, R239.reuse, 0x1, P6 ;  /* 0x000000ef9b9b7211 */ /* 0x080fe200030f0eff */
        /* <DEDUP_REMOVED lines=8> */
[C---:B------:R-:W-:Y:S01]  /*0f50*/  IMAD R145, R15.reuse, 0x13, RZ ;  /* 0x000000130f917824 */ /* 0x040fe200078e02ff */
        /* <DEDUP_REMOVED lines=27> */
[----:B------:R-:W-:Y:S01]  /*1110*/  IMAD.SHL.U32 R119, R15, 0x4, RZ ;  /* 0x000000040f777824 */ /* 0x000fe200078e00ff */
        /* <DEDUP_REMOVED lines=34> */
[----:B------:R-:W-:Y:S01]  /*1340*/  IADD3 R120, P0, R120, R238, RZ ;  /* 0x000000ee78787210 */ /* 0x000fe20007f1e0ff */
[----:B------:R0:W5:Y:S01]  /*1350*/  LDG.E.U16 R243, desc[UR6][R20.64] ;  /* 0x0000000614f37981 */ /* 0x000162000c1e1500 */
[----:B------:R-:W-:-:S02]  /*1360*/  LEA.HI.X.SX32 R123, R123, R239, 0x1, P3 ;  /* 0x000000ef7b7b7211 */ /* 0x000fc400018f0eff */
[-C--:B------:R-:W-:Y:S01]  /*1370*/  LEA.HI.X.SX32 R137, R137, R239.reuse, 0x1, P5 ;  /* 0x000000ef89897211 */ /* 0x080fe200028f0eff */
[C---:B------:R-:W-:Y:S01]  /*1380*/  IMAD R87, R15.reuse, 0xf, RZ ;  /* 0x0000000f0f577824 */ /* 0x040fe200078e02ff */
[CC--:B------:R-:W-:Y:S01]  /*1390*/  LEA R118, P3, R15.reuse, R238.reuse, 0x3 ;  /* 0x000000ee0f767211 */ /* 0x0c0fe200078618ff */
[----:B------:R-:W-:Y:S01]  /*13a0*/  IMAD R81, R15, 0x2e, RZ ;  /* 0x0000002e0f517824 */ /* 0x000fe200078e02ff */
[-C--:B------:R-:W-:Y:S01]  /*13b0*/  LEA.HI.X.SX32 R139, R139, R239.reuse, 0x1, P1 ;  /* 0x000000ef8b8b7211 */ /* 0x080fe200008f0eff */
[C---:B------:R-:W-:Y:S01]  /*13c0*/  IMAD R89, R15.reuse, 0x3d, RZ ;  /* 0x0000003d0f597824 */ /* 0x040fe200078e02ff */
        /* <DEDUP_REMOVED lines=13> */
[C---:B0-----:R-:W-:Y:S01]  /*14a0*/  IMAD R20, R15.reuse, 0xba, RZ ;  /* 0x000000ba0f147824 */ /* 0x041fe200078e02ff */
        /* <DEDUP_REMOVED lines=21> */
[C---:B------:R-:W-:Y:S01]  /*1600*/  IMAD R49, R15.reuse, 0x7d, RZ ;  /* 0x0000007d0f317824 */ /* 0x040fe200078e02ff */
        /* <DEDUP_REMOVED lines=34> */
[----:B------:R-:W5:Y:S01]  /*1830*/  LDG.E.U16 R236, desc[UR6][R236.64] ;  /* 0x00000006ecec7981 */ /* 0x000f62000c1e1500 */
[-C--:B------:R-:W-:Y:S02]  /*1840*/  LEA.HI.X.SX32 R109, R109, R239.reuse, 0x1, P4 ;  /* 0x000000ef6d6d7211 */ /* 0x080fe400020f0eff */
[-C--:B------:R-:W-:Y:S01]  /*1850*/  LEA.HI.X.SX32 R93, R93, R239.reuse, 0x1, P6 ;  /* 0x000000ef5d5d7211 */ /* 0x080fe200030f0eff */
[----:B------:R-:W5:Y:S01]  /*1860*/  LDG.E.U16 R234, desc[UR6][R234.64] ;  /* 0x00000006eaea7981 */ /* 0x000f62000c1e1500 */
[----:B------:R-:W-:Y:S02]  /*1870*/  LEA.HI.X.SX32 R85, R85, R239, 0x1, P2 ;  /* 0x000000ef55557211 */ /* 0x000fe400010f0eff */
[-C--:B------:R-:W-:Y:S01]  /*1880*/  IADD3 R94, P4, R94, R238.reuse, RZ ;  /* 0x000000ee5e5e7210 */ /* 0x080fe20007f9e0ff */
[----:B------:R-:W5:Y:S01]  /*1890*/  LDG.E.U16 R232, desc[UR6][R232.64] ;  /* 0x00000006e8e87981 */ /* 0x000f62000c1e1500 */
[----:B------:R-:W-:-:S02]  /*18a0*/  IADD3 R80, P6, R80, R238, RZ ;  /* 0x000000ee50507210 */ /* 0x000fc40007fde0ff */
[-C--:B------:R-:W-:Y:S01]  /*18b0*/  LEA.HI.X.SX32 R87, R87, R239.reuse, 0x1, P3 ;  /* 0x000000ef57577211 */ /* 0x080fe200018f0eff */
[----:B------:R-:W5:Y:S01]  /*18c0*/  LDG.E.U16 R230, desc[UR6][R230.64] ;  /* 0x00000006e6e67981 */ /* 0x000f62000c1e1500 */
[-C--:B------:R-:W-:Y:S02]  /*18d0*/  IADD3 R58, P2, R81, R238.reuse, RZ ;  /* 0x000000ee513a7210 */ /* 0x080fe40007f5e0ff */
[-C--:B------:R-:W-:Y:S01]  /*18e0*/  LEA.HI.X.SX32 R89, R89, R239.reuse, 0x1, P0 ;  /* 0x000000ef59597211 */ /* 0x080fe200000f0eff */
[----:B------:R-:W5:Y:S01]  /*18f0*/  LDG.E.U16 R128, desc[UR6][R128.64] ;  /* 0x0000000680807981 */ /* 0x000f62000c1e1500 */
[-C--:B------:R-:W-:Y:S02]  /*1900*/  IADD3 R20, P3, R20, R238.reuse, RZ ;  /* 0x000000ee14147210 */ /* 0x080fe40007f7e0ff */
[----:B------:R-:W-:Y:S01]  /*1910*/  IADD3 R32, P0, R32, R238, RZ ;  /* 0x000000ee20207210 */ /* 0x000fe20007f1e0ff */
[----:B------:R-:W5:Y:S01]  /*1920*/  LDG.E.U16 R228, desc[UR6][R228.64] ;  /* 0x00000006e4e47981 */ /* 0x000f62000c1e1500 */
        /* <DEDUP_REMOVED lines=10> */
[-C--:B------:R-:W-:Y:S01]  /*19d0*/  IADD3 R76, P2, R76, R238.reuse, RZ ;  /* 0x000000ee4c4c7210 */ /* 0x080fe20007f5e0ff */
[----:B------:R-:W5:Y:S01]  /*19e0*/  LDG.E.U16 R220, desc[UR6][R220.64] ;  /* 0x00000006dcdc7981 */ /* 0x000f62000c1e1500 */
[-C--:B------:R-:W-:Y:S02]  /*19f0*/  LEA.HI.X.SX32 R21, R21, R239.reuse, 0x1, P3 ;  /* 0x000000ef15157211 */ /* 0x080fe400018f0eff */
        /* <DEDUP_REMOVED lines=15> */
[-C--:B------:R-:W-:Y:S01]  /*1af0*/  LEA.HI.X.SX32 R37, R37, R239.reuse, 0x1, P5 ;  /* 0x000000ef25257211 */ /* 0x080fe200028f0eff */
[----:B------:R-:W5:Y:S01]  /*1b00*/  LDG.E.U16 R208, desc[UR6][R208.64] ;  /* 0x00000006d0d07981 */ /* 0x000f62000c1e1500 */
[-C--:B------:R-:W-:Y:S02]  /*1b10*/  LEA.HI.X.SX32 R55, R55, R239.reuse, 0x1, P6 ;  /* 0x000000ef37377211 */ /* 0x080fe400030f0eff */
[-C--:B------:R-:W-:Y:S01]  /*1b20*/  IADD3 R24, P0, R51, R238.reuse, RZ ;  /* 0x000000ee33187210 */ /* 0x080fe20007f1e0ff */
        /* <DEDUP_REMOVED lines=11> */
[C---:B------:R-:W-:Y:S01]  /*1be0*/  IADD3 R48, P2, R13.reuse, R238, RZ ;  /* 0x000000ee0d307210 */ /* 0x040fe20007f5e0ff */
[----:B------:R-:W5:Y:S01]  /*1bf0*/  LDG.E.U16 R164, desc[UR6][R164.64] ;  /* 0x00000006a4a47981 */ /* 0x000f62000c1e1500 */
[-C--:B------:R-:W-:Y:S01]  /*1c00*/  LEA.HI.X.SX32 R27, R13, R239.reuse, 0x1, P1 ;  /* 0x000000ef0d1b7211 */ /* 0x080fe200008f0eff */
[----:B------:R-:W-:Y:S01]  /*1c10*/  IMAD R13, R15, 0x6e, RZ ;  /* 0x0000006e0f0d7824 */ /* 0x000fe200078e02ff */
[-C--:B------:R-:W-:Y:S01]  /*1c20*/  LEA.HI.X.SX32 R35, R35, R239.reuse, 0x1, P5 ;  /* 0x000000ef23237211 */ /* 0x080fe200028f0eff */
[----:B------:R-:W5:Y:S01]  /*1c30*/  LDG.E.U16 R198, desc[UR6][R198.64] ;  /* 0x00000006c6c67981 */ /* 0x000f62000c1e1500 */
[----:B------:R-:W-:-:S02]  /*1c40*/  LEA.HI.X.SX32 R71, R45, R239, 0x1, P6 ;  /* 0x000000ef2d477211 */ /* 0x000fc400030f0eff */
[-C--:B------:R-:W-:Y:S01]  /*1c50*/  IADD3 R30, P5, R30, R238.reuse, RZ ;  /* 0x000000ee1e1e7210 */ /* 0x080fe20007fbe0ff */
[----:B------:R-:W5:Y:S01]  /*1c60*/  LDG.E.U16 R196, desc[UR6][R196.64] ;  /* 0x00000006c4c47981 */ /* 0x000f62000c1e1500 */
[-C--:B------:R-:W-:Y:S02]  /*1c70*/  IADD3 R44, P6, R47, R238.reuse, RZ ;  /* 0x000000ee2f2c7210 */ /* 0x080fe40007fde0ff */
        /* <DEDUP_REMOVED lines=10> */
[----:B------:R-:W-:Y:S01]  /*1d20*/  LEA.HI.X.SX32 R31, R31, R239, 0x1, P5 ;  /* 0x000000ef1f1f7211 */ /* 0x000fe200028f0eff */
[----:B------:R-:W5:Y:S01]  /*1d30*/  LDG.E.U16 R192, desc[UR6][R192.64] ;  /* 0x00000006c0c07981 */ /* 0x000f62000c1e1500 */
[----:B------:R-:W-:-:S02]  /*1d40*/  IADD3 R28, P5, R247, R238, RZ ;  /* 0x000000eef71c7210 */ /* 0x000fc40007fbe0ff */
[-C--:B------:R-:W-:Y:S01]  /*1d50*/  LEA.HI.X.SX32 R9, R9, R239.reuse, 0x1, P4 ;  /* 0x000000ef09097211 */ /* 0x080fe200020f0eff */
[----:B------:R-:W5:Y:S01]  /*1d60*/  LDG.E.U16 R98, desc[UR6][R98.64] ;  /* 0x0000000662627981 */ /* 0x000f62000c1e1500 */
[-C--:B------:R-:W-:Y:S01]  /*1d70*/  LEA.HI.X.SX32 R45, R11, R239.reuse, 0x1, P6 ;  /* 0x000000ef0b2d7211 */ /* 0x080fe200030f0eff */
[----:B------:R-:W-:Y:S01]  /*1d80*/  IMAD R11, R15, 0x3f, RZ ;  /* 0x0000003f0f0b7824 */ /* 0x000fe200078e02ff */
[-C--:B------:R-:W-:Y:S01]  /*1d90*/  IADD3 R14, P4, R17, R238.reuse, RZ ;  /* 0x000000ee110e7210 */ /* 0x080fe20007f9e0ff */
[----:B------:R-:W-:Y:S01]  /*1da0*/  IMAD R17, R15, 0xde, RZ ;  /* 0x000000de0f117824 */ /* 0x000fe200078e02ff */
[----:B------:R-:W-:Y:S01]  /*1db0*/  LEA.HI.X.SX32 R29, R29, R239, 0x1, P5 ;  /* 0x000000ef1d1d7211 */ /* 0x000fe200028f0eff */
[----:B------:R-:W5:Y:S01]  /*1dc0*/  LDG.E.U16 R124, desc[UR6][R124.64] ;  /* 0x000000067c7c7981 */ /* 0x000f62000c1e1500 */
[-C--:B------:R-:W-:Y:S01]  /*1dd0*/  IADD3 R12, P0, R19, R238.reuse, RZ ;  /* 0x000000ee130c7210 */ /* 0x080fe20007f1e0ff */
[----:B------:R-:W-:Y:S01]  /*1de0*/  IMAD R19, R15, 0xee, RZ ;  /* 0x000000ee0f137824 */ /* 0x000fe200078e02ff */
[-C--:B------:R-:W-:Y:S01]  /*1df0*/  IADD3 R38, P6, R13, R238.reuse, RZ ;  /* 0x000000ee0d267210 */ /* 0x080fe20007fde0ff */
[----:B------:R-:W5:Y:S01]  /*1e00*/  LDG.E.U16 R186, desc[UR6][R186.64] ;  /* 0x00000006baba7981 */ /* 0x000f62000c1e1500 */
[----:B------:R-:W-:-:S02]  /*1e10*/  IADD3 R42, P5, R43, R238, RZ ;  /* 0x000000ee2b2a7210 */ /* 0x000fc40007fbe0ff */
[-C--:B------:R-:W-:Y:S01]  /*1e20*/  LEA.HI.X.SX32 R39, R11, R239.reuse, 0x1, P6 ;  /* 0x000000ef0b277211 */ /* 0x080fe200030f0eff */
[----:B------:R-:W5:Y:S01]  /*1e30*/  LDG.E.U16 R184, desc[UR6][R184.64] ;  /* 0x00000006b8b87981 */ /* 0x000f62000c1e1500 */
[-C--:B------:R-:W-:Y:S02]  /*1e40*/  IADD3 R18, P2, R23, R238.reuse, RZ ;  /* 0x000000ee17127210 */ /* 0x080fe40007f5e0ff */
[----:B------:R-:W-:Y:S01]  /*1e50*/  IADD3 R10, P6, R17, R238, RZ ;  /* 0x000000ee110a7210 */ /* 0x000fe20007fde0ff */
[----:B------:R-:W5:Y:S01]  /*1e60*/  LDG.E.U16 R182, desc[UR6][R182.64] ;  /* 0x00000006b6b67981 */ /* 0x000f62000c1e1500 */
[----:B------:R-:W-:-:S03]  /*1e70*/  LEA.HI.X.SX32 R43, R13, R239, 0x1, P5 ;  /* 0x000000ef0d2b7211 */ /* 0x000fc600028f0eff */
[----:B------:R-:W5:Y:S01]  /*1e80*/  LDG.E.U16 R180, desc[UR6][R180.64] ;  /* 0x00000006b4b47981 */ /* 0x000f62000c1e1500 */
[----:B0-----:R-:W-:-:S03]  /*1e90*/  IADD3 R238, P5, R19, R238, RZ ;  /* 0x000000ee13ee7210 */ /* 0x001fc60007fbe0ff */
[----:B------:R-:W5:Y:S01]  /*1ea0*/  LDG.E.U16 R178, desc[UR6][R178.64] ;  /* 0x00000006b2b27981 */ /* 0x000f62000c1e1500 */
[----:B------:R-:W-:-:S03]  /*1eb0*/  IMAD R23, R15, 0x47, RZ ;  /* 0x000000470f177824 */ /* 0x000fc600078e02ff */
        /* <DEDUP_REMOVED lines=10> */
[----:B------:R-:W5:Y:S04]  /*1f60*/  LDG.E.U16 R168, desc[UR6][R168.64] ;  /* 0x00000006a8a87981 */ /* 0x000f68000c1e1500 */
[----:B------:R-:W5:Y:S01]  /*1f70*/  LDG.E.U16 R166, desc[UR6][R166.64] ;  /* 0x00000006a6a67981 */ /* 0x000f62000c1e1500 */
[----:B------:R-:W-:-:S03]  /*1f80*/  IMAD R246, R15, 0x77, RZ ;  /* 0x000000770ff67824 */ /* 0x000fc600078e02ff */
[----:B------:R-:W5:Y:S04]  /*1f90*/  LDG.E.U16 R162, desc[UR6][R162.64] ;  /* 0x00000006a2a27981 */ /* 0x000f68000c1e1500 */
        /* <DEDUP_REMOVED lines=14> */
[----:B------:R-:W5:Y:S01]  /*2080*/  LDG.E.U16 R134, desc[UR6][R134.64] ;  /* 0x0000000686867981 */ /* 0x000f62000c1e1500 */
[----:B------:R-:W-:-:S03]  /*2090*/  LEA.HI.X.SX32 R23, R23, R239, 0x1, P3 ;  /* 0x000000ef17177211 */ /* 0x000fc600018f0eff */
        /* <DEDUP_REMOVED lines=32> */
[----:B------:R0:W5:Y:S04]  /*22a0*/  LDG.E.U16 R37, desc[UR6][R20.64] ;  /* 0x0000000614257981 */ /* 0x000168000c1e1500 */
        /* <DEDUP_REMOVED lines=33> */
[----:B------:R3:W5:Y:S04]  /*24c0*/  LDG.E.U16 R10, desc[UR6][R10.64] ;  /* 0x000000060a0a7981 */ /* 0x000768000c1e1500 */
[----:B------:R-:W5:Y:S01]  /*24d0*/  LDG.E.U16 R238, desc[UR6][R238.64] ;  /* 0x00000006eeee7981 */ /* 0x000f62000c1e1500 */
[----:B------:R-:W4:Y:S01]  /*24e0*/  S2UR UR5, SR_CgaCtaId ;  /* 0x00000000000579c3 */ /* 0x000f220000008800 */
[C---:B0-----:R-:W-:Y:S01]  /*24f0*/  LOP3.LUT R20, R252.reuse, 0x3f, RZ, 0xc0, !PT ;  /* 0x0000003ffc147812 */ /* 0x041fe200078ec0ff */
[----:B------:R-:W-:Y:S01]  /*2500*/  UMOV UR4, 0x400 ;  /* 0x0000040000047882 */ /* 0x000fe20000000000 */
[----:B------:R-:W-:-:S03]  /*2510*/  LOP3.LUT R21, R252, 0x40, RZ, 0xc0, !PT ;  /* 0x00000040fc157812 */ /* 0x000fc600078ec0ff */
[----:B-1----:R-:W-:-:S04]  /*2520*/  IMAD.SHL.U32 R18, R20, 0x2, RZ ;  /* 0x0000000214127824 */ /* 0x002fc800078e00ff */
[----:B------:R-:W-:Y:S01]  /*2530*/  IMAD R9, R21, 0x100, R18 ;  /* 0x0000010015097824 */ /* 0x000fe200078e0212 */
[----:B----4-:R-:W-:-:S04]  /*2540*/  ULEA UR4, UR5, UR4, 0x18 ;  /* 0x0000000405047291 */ /* 0x010fc8000f8ec03f */
[----:B---3--:R-:W-:-:S05]  /*2550*/  LOP3.LUT R11, R9, 0x20, RZ, 0x3c, !PT ;  /* 0x00000020090b7812 */ /* 0x008fca00078e3cff */
[----:B------:R0:W-:Y:S04]  /*2560*/  STS.U16 [R9+UR4+0x800], R3 ;  /* 0x0008000309007988 */ /* 0x0001e80008000404 */
[----:B--2---:R-:W-:Y:S01]  /*2570*/  STS.U16 [R9+UR4+0x400], R6 ;  /* 0x0004000609007988 */ /* 0x004fe20008000404 */
[----:B0-----:R-:W-:-:S03]  /*2580*/  LOP3.LUT R3, R9, 0x10, RZ, 0x3c, !PT ;  /* 0x0000001009037812 */ /* 0x001fc600078e3cff */
[----:B------:R-:W-:Y:S04]  /*2590*/  STS.U16 [R9+UR4+0x1000], R2 ;  /* 0x0010000209007988 */ /* 0x000fe80008000404 */
[----:B-----5:R-:W-:Y:S04]  /*25a0*/  STS.U16 [R9+UR4], R0 ;  /* 0x0000000009007988 */ /* 0x020fe80008000404 */
[----:B------:R-:W-:Y:S04]  /*25b0*/  STS.U16 [R9+UR4+0x2000], R4 ;  /* 0x0020000409007988 */ /* 0x000fe80008000404 */
        /* <DEDUP_REMOVED lines=26> */
[----:B------:R0:W-:Y:S04]  /*2760*/  STS.U16 [R3+UR4+0x3c80], R196 ;  /* 0x003c80c403007988 */ /* 0x0001e80008000404 */
[----:B------:R-:W-:Y:S01]  /*2770*/  STS.U16 [R11+UR4+0x500], R241 ;  /* 0x000500f10b007988 */ /* 0x000fe20008000404 */
[----:B0-----:R-:W-:-:S03]  /*2780*/  LOP3.LUT R3, R9, 0x30, RZ, 0x3c, !PT ;  /* 0x0000003009037812 */ /* 0x001fc600078e3cff */
        /* <DEDUP_REMOVED lines=15> */
[----:B------:R-:W-:Y:S04]  /*2880*/  STS.U16 [R3+UR4+0x2180], R162 ;  /* 0x002180a203007988 */ /* 0x000fe80008000404 */
        /* <DEDUP_REMOVED lines=49> */
[----:B------:R0:W-:Y:S01]  /*2ba0*/  STS.U16 [R3+UR4+0x3e80], R74 ;  /* 0x003e804a03007988 */ /* 0x0001e20008000404 */
[----:B------:R-:W-:-:S03]  /*2bb0*/  MOV R0, 0x3f800000 ;  /* 0x3f80000000007802 */ /* 0x000fc60000000f00 */
[----:B------:R-:W-:Y:S01]  /*2bc0*/  STS.U16 [R7+UR4+0x300], R130 ;  /* 0x0003008207007988 */ /* 0x000fe20008000404 */
[----:B0-----:R-:W-:-:S03]  /*2bd0*/  LOP3.LUT R3, R9, 0x70, RZ, 0x3c, !PT ;  /* 0x0000007009037812 */ /* 0x001fc600078e3cff */
[----:B------:R-:W-:Y:S01]  /*2be0*/  STS.U16 [R7+UR4+0x700], R36 ;  /* 0x0007002407007988 */ /* 0x000fe20008000404 */
[----:B------:R-:W-:-:S03]  /*2bf0*/  IMAD.MOV.U32 R2, RZ, RZ, 0x3f800000 ;  /* 0x3f800000ff027424 */ /* 0x000fc600078e00ff */
        /* <DEDUP_REMOVED lines=30> */
[----:B------:R-:W-:Y:S01]  /*2de0*/  STL [R1+0x134], R0 ;  /* 0x0001340001007387 */ /* 0x000fe20000100800 */
[----:B0-----:R-:W-:-:S05]  /*2df0*/  IMAD.MOV.U32 R3, RZ, RZ, 0x3f800000 ;  /* 0x3f800000ff037424 */ /* 0x001fca00078e00ff */
[----:B------:R-:W-:Y:S04]  /*2e00*/  STL [R1+0x130], R3 ;  /* 0x0001300301007387 */ /* 0x000fe80000100800 */
[----:B------:R-:W-:Y:S04]  /*2e10*/  STL [R1+0x12c], R2 ;  /* 0x00012c0201007387 */ /* 0x000fe80000100800 */
[----:B------:R0:W-:Y:S02]  /*2e20*/  STL [R1+0x128], R0 ;  /* 0x0001280001007387 */ /* 0x0001e40000100800 */
[----:B0-----:R-:W-:-:S05]  /*2e30*/  VIADD R0, R5, 0x80 ;  /* 0x0000008005007836 */ /* 0x001fca0000000000 */
[----:B------:R-:W-:Y:S01]  /*2e40*/  ISETP.GE.AND P0, PT, R0, 0x1, PT ;  /* 0x000000010000780c */ /* 0x000fe20003f06270 */
[----:B------:R-:W-:Y:S01]  /*2e50*/  IMAD.MOV.U32 R9, RZ, RZ, -0x800000 ;  /* 0xff800000ff097424 */ /* 0x000fe200078e00ff */
[----:B------:R-:W-:Y:S01]  /*2e60*/  MOV R6, 0xff800000 ;  /* 0xff80000000067802 */ /* 0x000fe20000000f00 */
[----:B------:R-:W-:Y:S01]  /*2e70*/  IMAD.MOV.U32 R8, RZ, RZ, -0x800000 ;  /* 0xff800000ff087424 */ /* 0x000fe200078e00ff */
[----:B------:R-:W-:Y:S01]  /*2e80*/  CS2R R88, SRZ ;  /* 0x0000000000587805 */ /* 0x000fe2000001ff00 */
[----:B------:R-:W-:Y:S01]  /*2e90*/  IMAD.MOV.U32 R7, RZ, RZ, -0x800000 ;  /* 0xff800000ff077424 */ /* 0x000fe200078e00ff */
[----:B------:R-:W-:Y:S02]  /*2ea0*/  CS2R R90, SRZ ;  /* 0x00000000005a7805 */ /* 0x000fe4000001ff00 */
[----:B------:R-:W-:Y:S02]  /*2eb0*/  CS2R R92, SRZ ;  /* 0x00000000005c7805 */ /* 0x000fe4000001ff00 */
[----:B------:R-:W-:-:S02]  /*2ec0*/  CS2R R94, SRZ ;  /* 0x00000000005e7805 */ /* 0x000fc4000001ff00 */
[----:B------:R-:W-:Y:S02]  /*2ed0*/  CS2R R96, SRZ ;  /* 0x0000000000607805 */ /* 0x000fe4000001ff00 */
[----:B------:R-:W-:Y:S02]  /*2ee0*/  CS2R R98, SRZ ;  /* 0x0000000000627805 */ /* 0x000fe4000001ff00 */
[----:B------:R-:W-:Y:S02]  /*2ef0*/  CS2R R100, SRZ ;  /* 0x0000000000647805 */ /* 0x000fe4000001ff00 */
        /* <DEDUP_REMOVED lines=57> */
[C---:B------:R-:W-:Y:S02]  /*3290*/  LOP3.LUT R0, R252.reuse, 0x7f, RZ, 0xc0, !PT ;  /* 0x0000007ffc007812 */ /* 0x040fe400078ec0ff */
[----:B------:R-:W-:Y:S01]  /*32a0*/  LOP3.LUT R2, R252, 0x60, RZ, 0xc0, !PT ;  /* 0x00000060fc027812 */ /* 0x000fe200078ec0ff */
[----:B------:R-:W-:Y:S06]  /*32b0*/  @!P0 BRA `(.L_x_0) ;  /* 0x0000008c00dc8947 */ /* 0x000fec0003800000 */
[----:B------:R-:W0:Y:S01]  /*32c0*/  LDC.64 R218, c[0x0][0x250] ;  /* 0x00009400ffda7b82 */ /* 0x000e220000000a00 */
[----:B------:R-:W-:Y:S01]  /*32d0*/  SHF.R.U32.HI R3, RZ, 0x6, R252 ;  /* 0x00000006ff037819 */ /* 0x000fe200000116fc */
[----:B------:R-:W-:Y:S01]  /*32e0*/  ULDC UR5, c[0x0][0x258] ;  /* 0x0000960000057ab9 */ /* 0x000fe20000000800 */
[----:B------:R-:W-:Y:S01]  /*32f0*/  STL [R1+0x344], R224 ;  /* 0x000344e001007387 */ /* 0x000fe20000100800 */
[----:B------:R-:W-:Y:S01]  /*3300*/  IMAD R0, R0, UR5, RZ ;  /* 0x0000000500007c24 */ /* 0x000fe2000f8e02ff */
[----:B------:R-:W-:Y:S01]  /*3310*/  SGXT.U32 R3, R3, 0x1 ;  /* 0x000000010303781a */ /* 0x000fe20000000000 */
[----:B------:R-:W-:Y:S01]  /*3320*/  ULDC.64 UR8, c[0x0][0x218] ;  /* 0x0000860000087ab9 */ /* 0x000fe20000000a00 */
[----:B------:R-:W-:Y:S01]  /*3330*/  STL [R1+0x340], R222 ;  /* 0x000340de01007387 */ /* 0x000fe20000100800 */
[----:B------:R-:W1:Y:S01]  /*3340*/  S2UR UR10, SR_CTAID.Y ;  /* 0x00000000000a79c3 */ /* 0x000e620000002600 */
[----:B------:R-:W-:Y:S01]  /*3350*/  IMAD.HI R7, R0, 0x2, RZ ;  /* 0x0000000200077827 */ /* 0x000fe200078e02ff */
[----:B------:R-:W-:Y:S01]  /*3360*/  SHF.R.U32.HI R2, RZ, 0x1, R2 ;  /* 0x00000001ff027819 */ /* 0x000fe20000011602 */
[----:B------:R2:W-:Y:S01]  /*3370*/  STL [R1+0x33c], R220 ;  /* 0x00033cdc01007387 */ /* 0x0005e20000100800 */
[C---:B------:R-:W-:Y:S01]  /*3380*/  ISETP.NE.U32.AND P0, PT, R21.reuse, RZ, PT ;  /* 0x000000ff1500720c */ /* 0x040fe20003f05070 */
[----:B------:R-:W-:-:S03]  /*3390*/  IMAD R4, R21, 0x80, R18 ;  /* 0x0000008015047824 */ /* 0x000fc600078e0212 */
[----:B------:R-:W3:Y:S08]  /*33a0*/  LDC.64 R216, c[0x0][0x260] ;  /* 0x00009800ffd87b82 */ /* 0x000ef00000000a00 */
[----:B------:R-:W4:Y:S01]  /*33b0*/  LDC R37, c[0x0][0x268] ;  /* 0x00009a00ff257b82 */ /* 0x000f220000000800 */
[C---:B0-----:R-:W-:Y:S02]  /*33c0*/  IMAD R11, R219.reuse, 0x24, RZ ;  /* 0x00000024db0b7824 */ /* 0x041fe400078e02ff */
[----:B------:R-:W-:-:S02]  /*33d0*/  IMAD R9, R219, 0x22, RZ ;  /* 0x00000022db097824 */ /* 0x000fc400078e02ff */
[----:B-1----:R-:W-:Y:S01]  /*33e0*/  IMAD R218, R218, UR10, RZ ;  /* 0x0000000adada7c24 */ /* 0x002fe2000f8e02ff */
[----:B---3--:R0:W-:Y:S01]  /*33f0*/  STL [R1+0x338], R217 ;  /* 0x000338d901007387 */ /* 0x0081e20000100800 */
[----:B------:R-:W-:Y:S01]  /*3400*/  IMAD.MOV.U32 R13, RZ, RZ, R217 ;  /* 0x000000ffff0d7224 */ /* 0x000fe200078e00d9 */
[----:B--2---:R-:W-:Y:S02]  /*3410*/  MOV R220, R216 ;  /* 0x000000d800dc7202 */ /* 0x004fe40000000f00 */
[C---:B------:R-:W-:Y:S01]  /*3420*/  SHF.L.U32 R216, R218.reuse, 0x1, RZ ;  /* 0x00000001dad87819 */ /* 0x040fe200000006ff */
[----:B------:R-:W-:-:S04]  /*3430*/  IMAD.HI R218, R218, 0x2, RZ ;  /* 0x00000002dada7827 */ /* 0x000fc800078e02ff */
[----:B----4-:R-:W-:Y:S01]  /*3440*/  IMAD R6, R3, R37, RZ ;  /* 0x0000002503067224 */ /* 0x010fe200078e02ff */
[----:B------:R-:W-:Y:S01]  /*3450*/  SHF.R.U32.HI R3, RZ, 0x2, R252 ;  /* 0x00000002ff037819 */ /* 0x000fe200000116fc */
[----:B0-----:R-:W-:Y:S02]  /*3460*/  IMAD.SHL.U32 R217, R0, 0x2, RZ ;  /* 0x0000000200d97824 */ /* 0x001fe400078e00ff */
[----:B------:R-:W-:Y:S01]  /*3470*/  IMAD R0, R220, UR10, RZ ;  /* 0x0000000adc007c24 */ /* 0x000fe2000f8e02ff */
[----:B------:R-:W-:Y:S01]  /*3480*/  SGXT.U32 R3, R3, 0x3 ;  /* 0x000000030303781a */ /* 0x000fe20000000000 */
[----:B------:R-:W-:Y:S01]  /*3490*/  IMAD R20, R20, R13, RZ ;  /* 0x0000000d14147224 */ /* 0x000fe200078e02ff */
[----:B------:R-:W-:Y:S02]  /*34a0*/  IADD3 R216, P1, P2, R217, UR8, R216 ;  /* 0x00000008d9d87c10 */ /* 0x000fe4000fa3e0d8 */
[----:B------:R-:W-:Y:S01]  /*34b0*/  LOP3.LUT R5, R5, R2, R3, 0xfe, !PT ;  /* 0x0000000205057212 */ /* 0x000fe200078efe03 */
[C---:B------:R-:W-:Y:S01]  /*34c0*/  IMAD.HI R13, R20.reuse, 0x2, RZ ;  /* 0x00000002140d7827 */ /* 0x040fe200078e02ff */
[----:B------:R-:W-:Y:S01]  /*34d0*/  IADD3.X R217, R7, UR9, R218, P1, P2 ;  /* 0x0000000907d97c10 */ /* 0x000fe20008fe44da */
[----:B------:R-:W-:Y:S01]  /*34e0*/  ULDC.64 UR8, c[0x0][0x220] ;  /* 0x0000880000087ab9 */ /* 0x000fe20000000a00 */
[----:B------:R-:W-:Y:S01]  /*34f0*/  IADD3 RZ, P1, R11, R216, RZ ;  /* 0x000000d80bff7210 */ /* 0x000fe20007f3e0ff */
[----:B------:R-:W-:Y:S01]  /*3500*/  IMAD.SHL.U32 R11, R20, 0x2, RZ ;  /* 0x00000002140b7824 */ /* 0x000fe200078e00ff */
[C---:B------:R-:W-:Y:S01]  /*3510*/  SHF.L.U32 R2, R0.reuse, 0x1, RZ ;  /* 0x0000000100027819 */ /* 0x040fe200000006ff */
[----:B------:R-:W-:Y:S01]  /*3520*/  IMAD.HI R0, R0, 0x2, RZ ;  /* 0x0000000200007827 */ /* 0x000fe200078e02ff */
[----:B------:R-:W-:-:S02]  /*3530*/  LEA R8, R37, R6, 0x1 ;  /* 0x0000000625087211 */ /* 0x000fc400078e08ff */
[----:B------:R-:W-:Y:S01]  /*3540*/  IADD3 R33, P2, P3, R11, UR8, R2 ;  /* 0x000000080b217c10 */ /* 0x000fe2000fb5e002 */
[----:B------:R-:W-:Y:S01]  /*3550*/  IMAD R7, R219, 0x26, RZ ;  /* 0x00000026db077824 */ /* 0x000fe200078e02ff */
[----:B------:R-:W-:Y:S01]  /*3560*/  SEL R3, RZ, 0x90, !P0 ;  /* 0x00000090ff037807 */ /* 0x000fe20004000000 */
[----:B------:R-:W-:Y:S01]  /*3570*/  IMAD R10, R37, 0x2, R8 ;  /* 0x00000002250a7824 */ /* 0x000fe200078e0208 */
[----:B------:R-:W-:Y:S02]  /*3580*/  IADD3.X R35, R13, UR9, R0, P2, P3 ;  /* 0x000000090d237c10 */ /* 0x000fe400097e6400 */
[-C--:B------:R-:W-:Y:S01]  /*3590*/  LEA R222, P2, R6, R33.reuse, 0x1 ;  /* 0x0000002106de7211 */ /* 0x080fe200078408ff */
[C---:B------:R-:W-:Y:S01]  /*35a0*/  IMAD R12, R37.reuse, 0x2, R10 ;  /* 0x00000002250c7824 */ /* 0x040fe200078e020a */
[----:B------:R-:W-:Y:S02]  /*35b0*/  LEA R224, P3, R8, R33, 0x1 ;  /* 0x0000002108e07211 */ /* 0x000fe400078608ff */
[-C--:B------:R-:W-:Y:S01]  /*35c0*/  LEA.HI.X.SX32 R223, R6, R35.reuse, 0x1, P2 ;  /* 0x0000002306df7211 */ /* 0x080fe200010f0eff */
[----:B------:R-:W-:Y:S01]  /*35d0*/  IMAD R14, R37, 0x2, R12 ;  /* 0x00000002250e7824 */ /* 0x000fe200078e020c */
[----:B------:R-:W-:-:S02]  /*35e0*/  LEA.HI.X.SX32 R225, R8, R35, 0x1, P3 ;  /* 0x0000002308e17211 */ /* 0x000fc400018f0eff */
[----:B------:R-:W-:Y:S01]  /*35f0*/  LOP3.LUT R3, R3, R18, RZ, 0x3c, !PT ;  /* 0x0000001203037212 */ /* 0x000fe200078e3cff */
[----:B------:R0:W-:Y:S01]  /*3600*/  STL.64 [R1+0x330], R222 ;  /* 0x000330de01007387 */ /* 0x0001e20000100a00 */
[----:B------:R-:W-:Y:S02]  /*3610*/  LEA R15, R37, R14, 0x1 ;  /* 0x0000000e250f7211 */ /* 0x000fe400078e08ff */
[-C--:B------:R-:W-:Y:S01]  /*3620*/  IADD3 RZ, P5, R9, R216.reuse, RZ ;  /* 0x000000d809ff7210 */ /* 0x080fe20007fbe0ff */
[----:B------:R1:W-:Y:S01]  /*3630*/  STL.64 [R1+0x328], R224 ;  /* 0x000328e001007387 */ /* 0x0003e20000100a00 */
[----:B------:R-:W-:Y:S01]  /*3640*/  IMAD R9, R219, 0x28, RZ ;  /* 0x00000028db097824 */ /* 0x000fe200078e02ff */
[-C--:B------:R-:W-:Y:S01]  /*3650*/  IADD3 RZ, P0, R7, R216.reuse, RZ ;  /* 0x000000d807ff7210 */ /* 0x080fe20007f1e0ff */
[----:B------:R-:W-:Y:S02]  /*3660*/  IMAD R16, R37, 0x2, R15 ;  /* 0x0000000225107824 */ /* 0x000fe400078e020f */
[----:B------:R-:W-:Y:S01]  /*3670*/  IMAD R7, R219, 0x2a, RZ ;  /* 0x0000002adb077824 */ /* 0x000fe200078e02ff */
[----:B------:R-:W-:Y:S01]  /*3680*/  IADD3 RZ, P4, R9, R216, RZ ;  /* 0x000000d809ff7210 */ /* 0x000fe20007f9e0ff */
[----:B------:R-:W-:Y:S01]  /*3690*/  IMAD R17, R37, 0x2, R16 ;  /* 0x0000000225117824 */ /* 0x000fe200078e0210 */
[----:B0-----:R-:W-:-:S03]  /*36a0*/  LEA R222, P2, R10, R33, 0x1 ;  /* 0x000000210ade7211 */ /* 0x001fc600078408ff */
[C---:B------:R-:W-:Y:S01]  /*36b0*/  IMAD R19, R37.reuse, 0x2, R17 ;  /* 0x0000000225137824 */ /* 0x040fe200078e0211 */
[----:B------:R-:W-:Y:S02]  /*36c0*/  LEA.HI.X.SX32 R223, R10, R35, 0x1, P2 ;  /* 0x000000230adf7211 */ /* 0x000fe400010f0eff */
[C---:B-1----:R-:W-:Y:S02]  /*36d0*/  LEA R224, P3, R12.reuse, R33, 0x1 ;  /* 0x000000210ce07211 */ /* 0x042fe400078608ff */
[----:B------:R-:W-:Y:S01]  /*36e0*/  LEA R22, R37, R19, 0x1 ;  /* 0x0000001325167211 */ /* 0x000fe200078e08ff */
[----:B------:R0:W-:Y:S01]  /*36f0*/  STL.64 [R1+0x320], R222 ;  /* 0x000320de01007387 */ /* 0x0001e20000100a00 */
[----:B------:R-:W-:Y:S02]  /*3700*/  LEA.HI.X.SX32 R225, R12, R35, 0x1, P3 ;  /* 0x000000230ce17211 */ /* 0x000fe400018f0eff */
[----:B------:R-:W-:Y:S01]  /*3710*/  LEA R10, P3, R15, R33, 0x1 ;  /* 0x000000210f0a7211 */ /* 0x000fe200078608ff */
[----:B------:R-:W-:-:S02]  /*3720*/  IMAD R23, R37, 0x2, R22 ;  /* 0x0000000225177824 */ /* 0x000fc400078e0216 */
[----:B------:R-:W-:Y:S01]  /*3730*/  STL.64 [R1+0x318], R224 ;  /* 0x000318e001007387 */ /* 0x000fe20000100a00 */
[----:B------:R-:W-:Y:S01]  /*3740*/  LEA.HI.X.SX32 R11, R15, R35, 0x1, P3 ;  /* 0x000000230f0b7211 */ /* 0x000fe200018f0eff */
[----:B------:R-:W-:Y:S01]  /*3750*/  IMAD R24, R37, 0x2, R23 ;  /* 0x0000000225187824 */ /* 0x000fe200078e0217 */
[----:B0-----:R-:W-:-:S03]  /*3760*/  LEA R222, P2, R14, R33, 0x1 ;  /* 0x000000210ede7211 */ /* 0x001fc600078408ff */
[----:B------:R-:W-:Y:S01]  /*3770*/  STL.64 [R1+0x308], R10 ;  /* 0x0003080a01007387 */ /* 0x000fe20000100a00 */
[C---:B------:R-:W-:Y:S01]  /*3780*/  IMAD R25, R37.reuse, 0x2, R24 ;  /* 0x0000000225197824 */ /* 0x040fe200078e0218 */
[----:B------:R-:W-:Y:S02]  /*3790*/  LEA.HI.X.SX32 R223, R14, R35, 0x1, P2 ;  /* 0x000000230edf7211 */ /* 0x000fe400010f0eff */
[C---:B------:R-:W-:Y:S01]  /*37a0*/  LEA R12, P2, R16.reuse, R33, 0x1 ;  /* 0x00000021100c7211 */ /* 0x040fe200078408ff */
[C---:B------:R-:W-:Y:S02]  /*37b0*/  IMAD R26, R37.reuse, 0x2, R25 ;  /* 0x00000002251a7824 */ /* 0x040fe400078e0219 */
[----:B------:R0:W-:Y:S01]  /*37c0*/  STL.64 [R1+0x310], R222 ;  /* 0x000310de01007387 */ /* 0x0001e20000100a00 */
[----:B------:R-:W-:Y:S01]  /*37d0*/  LEA.HI.X.SX32 R13, R16, R35, 0x1, P2 ;  /* 0x00000023100d7211 */ /* 0x000fe200010f0eff */
[----:B------:R-:W-:-:S04]  /*37e0*/  IMAD R27, R37, 0x2, R26 ;  /* 0x00000002251b7824 */ /* 0x000fc800078e021a */
[----:B------:R1:W-:Y:S01]  /*37f0*/  STL.64 [R1+0x300], R12 ;  /* 0x0003000c01007387 */ /* 0x0003e20000100a00 */
[----:B------:R-:W-:Y:S01]  /*3800*/  IMAD R21, R37, 0x2, R27 ;  /* 0x0000000225157824 */ /* 0x000fe200078e021b */
[----:B0-----:R-:W-:-:S04]  /*3810*/  LEA R222, P3, R17, R33, 0x1 ;  /* 0x0000002111de7211 */ /* 0x001fc800078608ff */
[----:B------:R-:W-:Y:S02]  /*3820*/  LEA R28, R37, R21, 0x1 ;  /* 0x00000015251c7211 */ /* 0x000fe400078e08ff */
[----:B------:R-:W-:Y:S02]  /*3830*/  LEA.HI.X.SX32 R223, R17, R35, 0x1, P3 ;  /* 0x0000002311df7211 */ /* 0x000fe400018f0eff */
[-C--:B-1----:R-:W-:Y:S01]  /*3840*/  LEA R12, P2, R19, R33.reuse, 0x1 ;  /* 0x00000021130c7211 */ /* 0x082fe200078408ff */
[----:B------:R-:W-:Y:S01]  /*3850*/  IMAD R18, R37, 0x2, R28 ;  /* 0x0000000225127824 */ /* 0x000fe200078e021c */
[----:B------:R-:W-:Y:S02]  /*3860*/  LEA R14, P3, R22, R33, 0x1 ;  /* 0x00000021160e7211 */ /* 0x000fe400078608ff */
[----:B------:R-:W-:Y:S01]  /*3870*/  LEA.HI.X.SX32 R13, R19, R35, 0x1, P2 ;  /* 0x00000023130d7211 */ /* 0x000fe200010f0eff */
[----:B------:R-:W-:Y:S01]  /*3880*/  IMAD R29, R37, 0x2, R18 ;  /* 0x00000002251d7824 */ /* 0x000fe200078e0212 */
[----:B------:R-:W-:-:S02]  /*3890*/  LEA R16, P2, R23, R33, 0x1 ;  /* 0x0000002117107211 */ /* 0x000fc400078408ff */
[-C--:B------:R-:W-:Y:S01]  /*38a0*/  LEA.HI.X.SX32 R15, R22, R35.reuse, 0x1, P3 ;  /* 0x00000023160f7211 */ /* 0x080fe200018f0eff */
[----:B------:R-:W-:Y:S01]  /*38b0*/  STL.64 [R1+0x2f0], R12 ;  /* 0x0002f00c01007387 */ /* 0x000fe20000100a00 */
[----:B------:R-:W-:Y:S01]  /*38c0*/  LEA.HI.X.SX32 R17, R23, R35, 0x1, P2 ;  /* 0x0000002317117211 */ /* 0x000fe200010f0eff */
[C---:B------:R-:W-:Y:S02]  /*38d0*/  IMAD R30, R37.reuse, 0x2, R29 ;  /* 0x00000002251e7824 */ /* 0x040fe400078e021d */
[----:B------:R-:W-:Y:S02]  /*38e0*/  STL.64 [R1+0x2f8], R222 ;  /* 0x0002f8de01007387 */ /* 0x000fe40000100a00 */
[C---:B------:R-:W-:Y:S02]  /*38f0*/  IMAD R31, R37.reuse, 0x2, R30 ;  /* 0x00000002251f7824 */ /* 0x040fe400078e021e */
[----:B------:R0:W-:Y:S02]  /*3900*/  STL.64 [R1+0x2e8], R14 ;  /* 0x0002e80e01007387 */ /* 0x0001e40000100a00 */
[----:B------:R-:W-:-:S02]  /*3910*/  IMAD R20, R37, 0x2, R31 ;  /* 0x0000000225147824 */ /* 0x000fc400078e021f */
[----:B------:R1:W-:Y:S03]  /*3920*/  STL.64 [R1+0x2e0], R16 ;  /* 0x0002e01001007387 */ /* 0x0003e60000100a00 */
[----:B------:R-:W-:Y:S02]  /*3930*/  LEA R2, R37, R20, 0x1 ;  /* 0x0000001425027211 */ /* 0x000fe400078e08ff */
[----:B0-----:R-:W-:-:S03]  /*3940*/  LEA R14, P3, R24, R33, 0x1 ;  /* 0x00000021180e7211 */ /* 0x001fc600078608ff */
[----:B------:R-:W-:Y:S01]  /*3950*/  IMAD R0, R37, 0x2, R2 ;  /* 0x0000000225007824 */ /* 0x000fe200078e0202 */
[----:B-1----:R-:W-:-:S03]  /*3960*/  LEA R16, P2, R25, R33, 0x1 ;  /* 0x0000002119107211 */ /* 0x002fc600078408ff */
[----:B------:R-:W-:Y:S01]  /*3970*/  IMAD R6, R37, 0x2, R0 ;  /* 0x0000000225067824 */ /* 0x000fe200078e0200 */
[-C--:B------:R-:W-:Y:S02]  /*3980*/  LEA.HI.X.SX32 R15, R24, R35.reuse, 0x1, P3 ;  /* 0x00000023180f7211 */ /* 0x080fe400018f0eff */
[----:B------:R-:W-:Y:S01]  /*3990*/  LEA.HI.X.SX32 R17, R25, R35, 0x1, P2 ;  /* 0x0000002319117211 */ /* 0x000fe200010f0eff */
[----:B------:R-:W-:Y:S01]  /*39a0*/  IMAD R8, R37, 0x2, R6 ;  /* 0x0000000225087824 */ /* 0x000fe200078e0206 */
[C---:B------:R-:W-:Y:S01]  /*39b0*/  LEA R222, P3, R26.reuse, R33, 0x1 ;  /* 0x000000211ade7211 */ /* 0x040fe200078608ff */
[----:B------:R-:W-:Y:S03]  /*39c0*/  STL.64 [R1+0x2d8], R14 ;  /* 0x0002d80e01007387 */ /* 0x000fe60000100a00 */
[----:B------:R-:W-:Y:S01]  /*39d0*/  LEA.HI.X.SX32 R223, R26, R35, 0x1, P3 ;  /* 0x000000231adf7211 */ /* 0x000fe200018f0eff */
[----:B------:R0:W-:Y:S01]  /*39e0*/  STL.64 [R1+0x2d0], R16 ;  /* 0x0002d01001007387 */ /* 0x0001e20000100a00 */
[----:B------:R-:W-:-:S02]  /*39f0*/  LEA R224, P3, R21, R33, 0x1 ;  /* 0x0000002115e07211 */ /* 0x000fc400078608ff */
[----:B------:R-:W-:Y:S02]  /*3a00*/  LEA R9, R37, R8, 0x1 ;  /* 0x0000000825097211 */ /* 0x000fe400078e08ff */
[----:B------:R-:W-:-:S03]  /*3a10*/  LEA.HI.X.SX32 R225, R21, R35, 0x1, P3 ;  /* 0x0000002315e17211 */ /* 0x000fc600018f0eff */
[----:B------:R-:W-:Y:S01]  /*3a20*/  IMAD R10, R37, 0x2, R9 ;  /* 0x00000002250a7824 */ /* 0x000fe200078e0209 */
[----:B0-----:R-:W-:-:S03]  /*3a30*/  LEA R16, P2, R27, R33, 0x1 ;  /* 0x000000211b107211 */ /* 0x001fc600078408ff */
[----:B------:R-:W-:Y:S01]  /*3a40*/  IMAD R11, R37, 0x2, R10 ;  /* 0x00000002250b7824 */ /* 0x000fe200078e020a */
[----:B------:R-:W-:-:S03]  /*3a50*/  LEA.HI.X.SX32 R17, R27, R35, 0x1, P2 ;  /* 0x000000231b117211 */ /* 0x000fc600010f0eff */
[C---:B------:R-:W-:Y:S02]  /*3a60*/  IMAD R12, R37.reuse, 0x2, R11 ;  /* 0x00000002250c7824 */ /* 0x040fe400078e020b */
[----:B------:R0:W-:Y:S03]  /*3a70*/  STL.64 [R1+0x2c0], R16 ;  /* 0x0002c01001007387 */ /* 0x0001e60000100a00 */
[C---:B------:R-:W-:Y:S01]  /*3a80*/  LEA R13, R37.reuse, R12, 0x1 ;  /* 0x0000000c250d7211 */ /* 0x040fe200078e08ff */
[----:B------:R1:W-:Y:S04]  /*3a90*/  STL.64 [R1+0x2c8], R222 ;  /* 0x0002c8de01007387 */ /* 0x0003e80000100a00 */
[C---:B------:R-:W-:Y:S01]  /*3aa0*/  IMAD R14, R37.reuse, 0x2, R13 ;  /* 0x00000002250e7824 */ /* 0x040fe200078e020d */
[----:B------:R2:W-:Y:S03]  /*3ab0*/  STL.64 [R1+0x2b8], R224 ;  /* 0x0002b8e001007387 */ /* 0x0005e60000100a00 */
[----:B------:R-:W-:-:S04]  /*3ac0*/  IMAD R15, R37, 0x2, R14 ;  /* 0x00000002250f7824 */ /* 0x000fc800078e020e */
[----:B0-----:R-:W-:Y:S01]  /*3ad0*/  IMAD R16, R37, 0x2, R15 ;  /* 0x0000000225107824 */ /* 0x001fe200078e020f */
[----:B-1----:R-:W-:-:S04]  /*3ae0*/  LEA R222, P2, R28, R33, 0x1 ;  /* 0x000000211cde7211 */ /* 0x002fc800078408ff */
[----:B------:R-:W-:Y:S02]  /*3af0*/  LEA R17, R37, R16, 0x1 ;  /* 0x0000001025117211 */ /* 0x000fe400078e08ff */
[----:B------:R-:W-:Y:S02]  /*3b00*/  LEA.HI.X.SX32 R223, R28, R35, 0x1, P2 ;  /* 0x000000231cdf7211 */ /* 0x000fe400010f0eff */
[----:B--2---:R-:W-:-:S03]  /*3b10*/  LEA R224, P3, R18, R33, 0x1 ;  /* 0x0000002112e07211 */ /* 0x004fc600078608ff */
[----:B------:R0:W-:Y:S01]  /*3b20*/  STL.64 [R1+0x2b0], R222 ;  /* 0x0002b0de01007387 */ /* 0x0001e20000100a00 */
[----:B------:R-:W-:Y:S01]  /*3b30*/  LEA.HI.X.SX32 R225, R18, R35, 0x1, P3 ;  /* 0x0000002312e17211 */ /* 0x000fe200018f0eff */
[----:B------:R-:W-:-:S04]  /*3b40*/  IMAD R18, R37, 0x2, R17 ;  /* 0x0000000225127824 */ /* 0x000fc800078e0211 */
[----:B------:R1:W-:Y:S01]  /*3b50*/  STL.64 [R1+0x2a8], R224 ;  /* 0x0002a8e001007387 */ /* 0x0003e20000100a00 */
[----:B------:R-:W-:-:S04]  /*3b60*/  IMAD R19, R37, 0x2, R18 ;  /* 0x0000000225137824 */ /* 0x000fc800078e0212 */
[----:B------:R-:W-:Y:S01]  /*3b70*/  IMAD R21, R37, 0x2, R19 ;  /* 0x0000000225157824 */ /* 0x000fe200078e0213 */
[----:B0-----:R-:W-:-:S04]  /*3b80*/  LEA R222, P2, R29, R33, 0x1 ;  /* 0x000000211dde7211 */ /* 0x001fc800078408ff */
[----:B------:R-:W-:Y:S02]  /*3b90*/  LEA.HI.X.SX32 R223, R29, R35, 0x1, P2 ;  /* 0x000000231ddf7211 */ /* 0x000fe400010f0eff */
[----:B-1----:R-:W-:-:S03]  /*3ba0*/  LEA R224, P3, R30, R33, 0x1 ;  /* 0x000000211ee07211 */ /* 0x002fc600078608ff */
[----:B------:R0:W-:Y:S01]  /*3bb0*/  STL.64 [R1+0x2a0], R222 ;  /* 0x0002a0de01007387 */ /* 0x0001e20000100a00 */
[----:B------:R-:W-:-:S05]  /*3bc0*/  LEA.HI.X.SX32 R225, R30, R35, 0x1, P3 ;  /* 0x000000231ee17211 */ /* 0x000fca00018f0eff */
[----:B------:R1:W-:Y:S01]  /*3bd0*/  STL.64 [R1+0x298], R224 ;  /* 0x000298e001007387 */ /* 0x0003e20000100a00 */
[----:B0-----:R-:W-:-:S04]  /*3be0*/  LEA R222, P2, R31, R33, 0x1 ;  /* 0x000000211fde7211 */ /* 0x001fc800078408ff */
[----:B------:R-:W-:Y:S02]  /*3bf0*/  LEA.HI.X.SX32 R223, R31, R35, 0x1, P2 ;  /* 0x000000231fdf7211 */ /* 0x000fe400010f0eff */
[----:B-1----:R-:W-:-:S03]  /*3c00*/  LEA R224, P3, R20, R33, 0x1 ;  /* 0x0000002114e07211 */ /* 0x002fc600078608ff */
[----:B------:R0:W-:Y:S01]  /*3c10*/  STL.64 [R1+0x290], R222 ;  /* 0x000290de01007387 */ /* 0x0001e20000100a00 */
[----:B------:R-:W-:Y:S02]  /*3c20*/  LEA.HI.X.SX32 R225, R20, R35, 0x1, P3 ;  /* 0x0000002314e17211 */ /* 0x000fe400018f0eff */
[----:B------:R-:W-:-:S03]  /*3c30*/  LEA R20, R37, R21, 0x1 ;  /* 0x0000001525147211 */ /* 0x000fc600078e08ff */
[----:B------:R1:W-:Y:S01]  /*3c40*/  STL.64 [R1+0x288], R224 ;  /* 0x000288e001007387 */ /* 0x0003e20000100a00 */
[----:B0-----:R-:W-:-:S04]  /*3c50*/  LEA R222, P2, R2, R33, 0x1 ;  /* 0x0000002102de7211 */ /* 0x001fc800078408ff */
[----:B------:R-:W-:Y:S02]  /*3c60*/  LEA.HI.X.SX32 R223, R2, R35, 0x1, P2 ;  /* 0x0000002302df7211 */ /* 0x000fe400010f0eff */
[----:B-1----:R-:W-:-:S03]  /*3c70*/  LEA R224, P3, R0, R33, 0x1 ;  /* 0x0000002100e07211 */ /* 0x002fc600078608ff */
[----:B------:R0:W-:Y:S01]  /*3c80*/  STL.64 [R1+0x280], R222 ;  /* 0x000280de01007387 */ /* 0x0001e20000100a00 */
[----:B------:R-:W-:Y:S01]  /*3c90*/  LEA.HI.X.SX32 R225, R0, R35, 0x1, P3 ;  /* 0x0000002300e17211 */ /* 0x000fe200018f0eff */
[----:B------:R-:W-:-:S04]  /*3ca0*/  IMAD R0, R37, 0x2, R20 ;  /* 0x0000000225007824 */ /* 0x000fc800078e0214 */
[----:B------:R1:W-:Y:S01]  /*3cb0*/  STL.64 [R1+0x278], R224 ;  /* 0x000278e001007387 */ /* 0x0003e20000100a00 */
[----:B------:R-:W-:Y:S01]  /*3cc0*/  IMAD R2, R37, 0x2, R0 ;  /* 0x0000000225027824 */ /* 0x000fe200078e0200 */
[----:B0-----:R-:W-:-:S04]  /*3cd0*/  LEA R222, P2, R6, R33, 0x1 ;  /* 0x0000002106de7211 */ /* 0x001fc800078408ff */
[----:B------:R-:W-:Y:S01]  /*3ce0*/  LEA.HI.X.SX32 R223, R6, R35, 0x1, P2 ;  /* 0x0000002306df7211 */ /* 0x000fe200010f0eff */
[----:B------:R-:W-:Y:S01]  /*3cf0*/  IMAD R6, R37, 0x2, R2 ;  /* 0x0000000225067824 */ /* 0x000fe200078e0202 */
[----:B-1----:R-:W-:-:S03]  /*3d00*/  LEA R224, P3, R8, R33, 0x1 ;  /* 0x0000002108e07211 */ /* 0x002fc600078608ff */
[----:B------:R0:W-:Y:S01]  /*3d10*/  STL.64 [R1+0x270], R222 ;  /* 0x000270de01007387 */ /* 0x0001e20000100a00 */
[----:B------:R-:W-:Y:S02]  /*3d20*/  LEA.HI.X.SX32 R225, R8, R35, 0x1, P3 ;  /* 0x0000002308e17211 */ /* 0x000fe400018f0eff */
[----:B------:R-:W-:-:S03]  /*3d30*/  LEA R8, R37, R6, 0x1 ;  /* 0x0000000625087211 */ /* 0x000fc600078e08ff */
[----:B------:R1:W-:Y:S01]  /*3d40*/  STL.64 [R1+0x268], R224 ;  /* 0x000268e001007387 */ /* 0x0003e20000100a00 */
[----:B0-----:R-:W-:-:S04]  /*3d50*/  LEA R222, P2, R9, R33, 0x1 ;  /* 0x0000002109de7211 */ /* 0x001fc800078408ff */
[----:B------:R-:W-:Y:S01]  /*3d60*/  LEA.HI.X.SX32 R223, R9, R35, 0x1, P2 ;  /* 0x0000002309df7211 */ /* 0x000fe200010f0eff */
[----:B------:R-:W-:Y:S01]  /*3d70*/  IMAD R9, R37, 0x2, R8 ;  /* 0x0000000225097824 */ /* 0x000fe200078e0208 */
[----:B-1----:R-:W-:-:S03]  /*3d80*/  LEA R224, P3, R10, R33, 0x1 ;  /* 0x000000210ae07211 */ /* 0x002fc600078608ff */
[----:B------:R0:W-:Y:S01]  /*3d90*/  STL.64 [R1+0x260], R222 ;  /* 0x000260de01007387 */ /* 0x0001e20000100a00 */
[----:B------:R-:W-:Y:S01]  /*3da0*/  LEA.HI.X.SX32 R225, R10, R35, 0x1, P3 ;  /* 0x000000230ae17211 */ /* 0x000fe200018f0eff */
[----:B------:R-:W-:-:S04]  /*3db0*/  IMAD R10, R37, 0x2, R9 ;  /* 0x00000002250a7824 */ /* 0x000fc800078e0209 */
[----:B------:R1:W-:Y:S01]  /*3dc0*/  STL.64 [R1+0x258], R224 ;  /* 0x000258e001007387 */ /* 0x0003e20000100a00 */
[----:B0-----:R-:W-:-:S04]  /*3dd0*/  LEA R222, P2, R11, R33, 0x1 ;  /* 0x000000210bde7211 */ /* 0x001fc800078408ff */
[----:B------:R-:W-:Y:S01]  /*3de0*/  LEA.HI.X.SX32 R223, R11, R35, 0x1, P2 ;  /* 0x000000230bdf7211 */ /* 0x000fe200010f0eff */
[----:B------:R-:W-:Y:S01]  /*3df0*/  IMAD R11, R37, 0x2, R10 ;  /* 0x00000002250b7824 */ /* 0x000fe200078e020a */
        /* <DEDUP_REMOVED lines=9> */
[----:B------:R-:W-:-:S03]  /*3e90*/  LEA R12, P3, R16, R33, 0x1 ;  /* 0x00000021100c7211 */ /* 0x000fc600078608ff */
[----:B------:R1:W-:Y:S01]  /*3ea0*/  STL.64 [R1+0x238], R224 ;  /* 0x000238e001007387 */ /* 0x0003e20000100a00 */
[----:B------:R-:W-:Y:S02]  /*3eb0*/  LEA.HI.X.SX32 R13, R16, R35, 0x1, P3 ;  /* 0x00000023100d7211 */ /* 0x000fe400018f0eff */
[----:B0-----:R-:W-:-:S04]  /*3ec0*/  LEA R222, P2, R15, R33, 0x1 ;  /* 0x000000210fde7211 */ /* 0x001fc800078408ff */
[----:B------:R-:W-:Y:S02]  /*3ed0*/  LEA.HI.X.SX32 R223, R15, R35, 0x1, P2 ;  /* 0x000000230fdf7211 */ /* 0x000fe400010f0eff */
[----:B-1----:R-:W-:-:S03]  /*3ee0*/  LEA R224, P2, R17, R33, 0x1 ;  /* 0x0000002111e07211 */ /* 0x002fc600078408ff */
[----:B------:R0:W-:Y:S01]  /*3ef0*/  STL.64 [R1+0x230], R222 ;  /* 0x000230de01007387 */ /* 0x0001e20000100a00 */
[----:B------:R-:W-:Y:S02]  /*3f00*/  LEA.HI.X.SX32 R225, R17, R35, 0x1, P2 ;  /* 0x0000002311e17211 */ /* 0x000fe400010f0eff */
[C---:B------:R-:W-:Y:S01]  /*3f10*/  LEA R14, P2, R19.reuse, R33, 0x1 ;  /* 0x00000021130e7211 */ /* 0x040fe200078408ff */
[----:B------:R1:W-:Y:S03]  /*3f20*/  STL.64 [R1+0x228], R12 ;  /* 0x0002280c01007387 */ /* 0x0003e60000100a00 */
[----:B------:R-:W-:Y:S01]  /*3f30*/  LEA.HI.X.SX32 R15, R19, R35, 0x1, P2 ;  /* 0x00000023130f7211 */ /* 0x000fe200010f0eff */
[----:B------:R2:W-:Y:S01]  /*3f40*/  STL.64 [R1+0x220], R224 ;  /* 0x000220e001007387 */ /* 0x0005e20000100a00 */
[----:B0-----:R-:W-:-:S04]  /*3f50*/  LEA R222, P3, R18, R33, 0x1 ;  /* 0x0000002112de7211 */ /* 0x001fc800078608ff */
[----:B------:R-:W-:Y:S02]  /*3f60*/  LEA.HI.X.SX32 R223, R18, R35, 0x1, P3 ;  /* 0x0000002312df7211 */ /* 0x000fe400018f0eff */
[C---:B-1----:R-:W-:Y:S02]  /*3f70*/  LEA R12, R37.reuse, R11, 0x1 ;  /* 0x0000000b250c7211 */ /* 0x042fe400078e08ff */
[C---:B--2---:R-:W-:Y:S01]  /*3f80*/  LEA R224, P2, R20.reuse, R33, 0x1 ;  /* 0x0000002114e07211 */ /* 0x044fe200078408ff */
[----:B------:R0:W-:Y:S02]  /*3f90*/  STL.64 [R1+0x218], R222 ;  /* 0x000218de01007387 */ /* 0x0001e40000100a00 */
[----:B------:R-:W-:Y:S01]  /*3fa0*/  IMAD R13, R37, 0x2, R12 ;  /* 0x00000002250d7824 */ /* 0x000fe200078e020c */
[----:B------:R-:W-:Y:S01]  /*3fb0*/  LEA.HI.X.SX32 R225, R20, R35, 0x1, P2 ;  /* 0x0000002314e17211 */ /* 0x000fe200010f0eff */
[----:B------:R1:W-:Y:S01]  /*3fc0*/  STL.64 [R1+0x210], R14 ;  /* 0x0002100e01007387 */ /* 0x0003e20000100a00 */
[----:B0-----:R-:W-:-:S04]  /*3fd0*/  LEA R222, P3, R21, R33, 0x1 ;  /* 0x0000002115de7211 */ /* 0x001fc800078608ff */
[----:B------:R-:W-:Y:S01]  /*3fe0*/  LEA.HI.X.SX32 R223, R21, R35, 0x1, P3 ;  /* 0x0000002315df7211 */ /* 0x000fe200018f0eff */
[----:B-1----:R-:W-:-:S04]  /*3ff0*/  IMAD R14, R37, 0x2, R13 ;  /* 0x00000002250e7824 */ /* 0x002fc800078e020d */
[----:B------:R0:W-:Y:S01]  /*4000*/  STL.64 [R1+0x208], R222 ;  /* 0x000208de01007387 */ /* 0x0001e20000100a00 */
[----:B------:R-:W-:-:S03]  /*4010*/  IMAD R15, R37, 0x2, R14 ;  /* 0x00000002250f7824 */ /* 0x000fc600078e020e */
[----:B------:R1:W-:Y:S01]  /*4020*/  STL.64 [R1+0x200], R224 ;  /* 0x000200e001007387 */ /* 0x0003e20000100a00 */
[----:B0-----:R-:W-:-:S04]  /*4030*/  LEA R222, P3, R0, R33, 0x1 ;  /* 0x0000002100de7211 */ /* 0x001fc800078608ff */
[----:B------:R-:W-:Y:S02]  /*4040*/  LEA.HI.X.SX32 R223, R0, R35, 0x1, P3 ;  /* 0x0000002300df7211 */ /* 0x000fe400018f0eff */
[C---:B-1----:R-:W-:Y:S02]  /*4050*/  LEA R224, P2, R2.reuse, R33, 0x1 ;  /* 0x0000002102e07211 */ /* 0x042fe400078408ff */
[----:B------:R-:W-:Y:S01]  /*4060*/  LEA R0, R37, R15, 0x1 ;  /* 0x0000000f25007211 */ /* 0x000fe200078e08ff */
[----:B------:R0:W-:Y:S01]  /*4070*/  STL.64 [R1+0x1f8], R222 ;  /* 0x0001f8de01007387 */ /* 0x0001e20000100a00 */
[----:B------:R-:W-:-:S03]  /*4080*/  LEA.HI.X.SX32 R225, R2, R35, 0x1, P2 ;  /* 0x0000002302e17211 */ /* 0x000fc600010f0eff */
[----:B------:R-:W-:Y:S02]  /*4090*/  IMAD R2, R37, 0x2, R0 ;  /* 0x0000000225027824 */ /* 0x000fe400078e0200 */
        /* <DEDUP_REMOVED lines=59> */
[----:B0-----:R-:W-:-:S04]  /*4450*/  LEA R222, P3, R0, R33, 0x1 ;  /* 0x0000002100de7211 */ /* 0x001fc800078608ff */
[-C--:B------:R-:W-:Y:S01]  /*4460*/  LEA.HI.X.SX32 R223, R0, R35.reuse, 0x1, P3 ;  /* 0x0000002300df7211 */ /* 0x080fe200018f0eff */
[----:B-1----:R0:W5:Y:S01]  /*4470*/  LDL.LU R224, [R1+0x344] ;  /* 0x0003440001e07983 */ /* 0x0021620000300800 */
[----:B------:R-:W-:Y:S01]  /*4480*/  LEA.HI.X.SX32 R11, R2, R35, 0x1, P2 ;  /* 0x00000023020b7211 */ /* 0x000fe200010f0eff */
[C---:B------:R-:W-:Y:S02]  /*4490*/  IMAD R9, R37.reuse, 0x2, R8 ;  /* 0x0000000225097824 */ /* 0x040fe400078e0208 */
[----:B------:R1:W-:Y:S03]  /*44a0*/  STL.64 [R1+0x168], R222 ;  /* 0x000168de01007387 */ /* 0x0003e60000100a00 */
[C---:B------:R-:W-:Y:S01]  /*44b0*/  LEA R0, R37.reuse, R9, 0x1 ;  /* 0x0000000925007211 */ /* 0x040fe200078e08ff */
[----:B------:R2:W-:Y:S04]  /*44c0*/  STL.64 [R1+0x160], R10 ;  /* 0x0001600a01007387 */ /* 0x0005e80000100a00 */
[----:B------:R-:W-:Y:S01]  /*44d0*/  IMAD R2, R37, 0x2, R0 ;  /* 0x0000000225027824 */ /* 0x000fe200078e0200 */
[----:B-1----:R-:W-:-:S04]  /*44e0*/  LEA R222, P3, R6, R33, 0x1 ;  /* 0x0000002106de7211 */ /* 0x002fc800078608ff */
[----:B------:R-:W-:Y:S02]  /*44f0*/  LEA.HI.X.SX32 R223, R6, R35, 0x1, P3 ;  /* 0x0000002306df7211 */ /* 0x000fe400018f0eff */
[----:B--2---:R-:W-:-:S03]  /*4500*/  LEA R10, P2, R8, R33, 0x1 ;  /* 0x00000021080a7211 */ /* 0x004fc600078408ff */
[----:B------:R1:W-:Y:S01]  /*4510*/  STL.64 [R1+0x158], R222 ;  /* 0x000158de01007387 */ /* 0x0003e20000100a00 */
[----:B------:R-:W-:Y:S02]  /*4520*/  LEA.HI.X.SX32 R11, R8, R35, 0x1, P2 ;  /* 0x00000023080b7211 */ /* 0x000fe400010f0eff */
[-C--:B------:R-:W-:Y:S01]  /*4530*/  LEA R220, P2, R0, R33.reuse, 0x1 ;  /* 0x0000002100dc7211 */ /* 0x080fe200078408ff */
[----:B------:R-:W-:Y:S02]  /*4540*/  IMAD R17, R219, 0xc, RZ ;  /* 0x0000000cdb117824 */ /* 0x000fe400078e02ff */
[----:B------:R2:W-:Y:S01]  /*4550*/  STL.64 [R1+0x150], R10 ;  /* 0x0001500a01007387 */ /* 0x0005e20000100a00 */
[----:B-1----:R-:W-:-:S04]  /*4560*/  LEA R222, P3, R9, R33, 0x1 ;  /* 0x0000002109de7211 */ /* 0x002fc800078608ff */
[----:B------:R-:W-:Y:S01]  /*4570*/  LEA.HI.X.SX32 R223, R9, R35, 0x1, P3 ;  /* 0x0000002309df7211 */ /* 0x000fe200018f0eff */
[----:B------:R-:W-:Y:S01]  /*4580*/  IMAD.MOV.U32 R9, RZ, RZ, R221 ;  /* 0x000000ffff097224 */ /* 0x000fe200078e00dd */
[----:B--2---:R-:W-:Y:S02]  /*4590*/  LEA R10, P6, R2, R33, 0x1 ;  /* 0x00000021020a7211 */ /* 0x004fe400078c08ff */
[-C--:B------:R-:W-:Y:S01]  /*45a0*/  LEA.HI.X.SX32 R9, R0, R35.reuse, 0x1, P2 ;  /* 0x0000002300097211 */ /* 0x080fe200010f0eff */
[----:B------:R1:W-:Y:S01]  /*45b0*/  STL.64 [R1+0x148], R222 ;  /* 0x000148de01007387 */ /* 0x0003e20000100a00 */
[----:B------:R-:W-:Y:S01]  /*45c0*/  IMAD R21, R219, 0xe, RZ ;  /* 0x0000000edb157824 */ /* 0x000fe200078e02ff */
[-C--:B------:R-:W-:Y:S01]  /*45d0*/  IADD3 RZ, P3, R7, R216.reuse, RZ ;  /* 0x000000d807ff7210 */ /* 0x080fe20007f7e0ff */
[----:B------:R-:W-:Y:S01]  /*45e0*/  IMAD.MOV.U32 R8, RZ, RZ, R220 ;  /* 0x000000ffff087224 */ /* 0x000fe200078e00dc */
[----:B------:R-:W-:Y:S01]  /*45f0*/  LEA.HI.X.SX32 R11, R2, R35, 0x1, P6 ;  /* 0x00000023020b7211 */ /* 0x000fe200030f0eff */
[----:B------:R-:W-:Y:S01]  /*4600*/  IMAD R7, R219, 0x6, RZ ;  /* 0x00000006db077824 */ /* 0x000fe200078e02ff */
[-C--:B------:R-:W-:Y:S01]  /*4610*/  IADD3 RZ, P6, R17, R216.reuse, RZ ;  /* 0x000000d811ff7210 */ /* 0x080fe20007fde0ff */
[C---:B------:R-:W-:Y:S01]  /*4620*/  IMAD R25, R219.reuse, 0x12, RZ ;  /* 0x00000012db197824 */ /* 0x040fe200078e02ff */
[----:B-1----:R0:W5:Y:S04]  /*4630*/  LDL.LU R222, [R1+0x340] ;  /* 0x0003400001de7983 */ /* 0x0021680000300800 */
[----:B------:R1:W-:Y:S01]  /*4640*/  STL [R1+0x140], R220 ;  /* 0x000140dc01007387 */ /* 0x0003e20000100800 */
[----:B------:R-:W-:Y:S01]  /*4650*/  IMAD R27, R219, 0x14, RZ ;  /* 0x00000014db1b7824 */ /* 0x000fe200078e02ff */
[-C--:B------:R-:W-:Y:S01]  /*4660*/  IADD3 RZ, P2, R21, R216.reuse, RZ ;  /* 0x000000d815ff7210 */ /* 0x080fe20007f5e0ff */
[----:B------:R-:W-:Y:S01]  /*4670*/  IMAD R13, R219, 0xa, RZ ;  /* 0x0000000adb0d7824 */ /* 0x000fe200078e02ff */
[-C--:B------:R-:W-:Y:S01]  /*4680*/  LEA.HI.X.SX32 R251, R7, R217.reuse, 0x1, P6 ;  /* 0x000000d907fb7211 */ /* 0x080fe200030f0eff */
[----:B-1----:R0:W5:Y:S01]  /*4690*/  LDL.LU R220, [R1+0x33c] ;  /* 0x00033c0001dc7983 */ /* 0x0021620000300800 */
[----:B------:R-:W-:Y:S01]  /*46a0*/  IMAD R29, R219, 0x16, RZ ;  /* 0x00000016db1d7824 */ /* 0x000fe200078e02ff */
[-C--:B------:R-:W-:Y:S01]  /*46b0*/  IADD3 RZ, P6, R25, R216.reuse, RZ ;  /* 0x000000d819ff7210 */ /* 0x080fe20007fde0ff */
[C---:B------:R-:W-:Y:S01]  /*46c0*/  IMAD R31, R219.reuse, 0x18, RZ ;  /* 0x00000018db1f7824 */ /* 0x040fe200078e02ff */
[----:B------:R1:W-:Y:S01]  /*46d0*/  STL [R1+0x144], R9 ;  /* 0x0001440901007387 */ /* 0x0003e20000100800 */
[----:B------:R-:W-:Y:S01]  /*46e0*/  IMAD R15, R219, 0xb, RZ ;  /* 0x0000000bdb0f7824 */ /* 0x000fe200078e02ff */
[-C--:B------:R-:W-:Y:S01]  /*46f0*/  LEA.HI.X.SX32 R231, R25, R217.reuse, 0x1, P1 ;  /* 0x000000d919e77211 */ /* 0x080fe200008f0eff */
[C---:B------:R-:W-:Y:S01]  /*4700*/  IMAD R6, R219.reuse, 0x1a, RZ ;  /* 0x0000001adb067824 */ /* 0x040fe200078e02ff */
[----:B------:R2:W-:Y:S01]  /*4710*/  STL.64 [R1+0x138], R10 ;  /* 0x0001380a01007387 */ /* 0x0005e20000100a00 */
[----:B------:R-:W-:Y:S01]  /*4720*/  IMAD R8, R219, 0x1c, RZ ;  /* 0x0000001cdb087824 */ /* 0x000fe200078e02ff */
[-C--:B------:R-:W-:Y:S01]  /*4730*/  LEA.HI.X.SX32 R227, R27, R217.reuse, 0x1, P4 ;  /* 0x000000d91be37211 */ /* 0x080fe200020f0eff */
[C---:B------:R-:W-:Y:S01]  /*4740*/  IMAD R19, R219.reuse, 0xd, RZ ;  /* 0x0000000ddb137824 */ /* 0x040fe200078e02ff */
[----:B------:R-:W-:Y:S01]  /*4750*/  STL [R1+0x124], R251 ;  /* 0x000124fb01007387 */ /* 0x000fe20000100800 */
[C---:B------:R-:W-:Y:S01]  /*4760*/  IMAD R7, R219.reuse, 0x2c, RZ ;  /* 0x0000002cdb077824 */ /* 0x040fe200078e02ff */
[----:B------:R-:W-:Y:S01]  /*4770*/  MOV R0, 0xff800000 ;  /* 0xff80000000007802 */ /* 0x000fe20000000f00 */
[C---:B-1----:R-:W-:Y:S01]  /*4780*/  IMAD R9, R219.reuse, 0x7, RZ ;  /* 0x00000007db097824 */ /* 0x042fe200078e02ff */
[----:B------:R-:W-:Y:S01]  /*4790*/  USHF.R.U32.HI UR36, URZ, 0x4, UR4 ;  /* 0x000000043f247899 */ /* 0x000fe20008011604 */
[C---:B------:R-:W-:Y:S01]  /*47a0*/  IMAD R23, R219.reuse, 0xf, RZ ;  /* 0x0000000fdb177824 */ /* 0x040fe200078e02ff */
[----:B------:R-:W-:Y:S01]  /*47b0*/  UIADD3 UR9, UR4, 0x8000, URZ ;  /* 0x0000800004097890 */ /* 0x000fe2000fffe03f */
[----:B------:R-:W-:Y:S01]  /*47c0*/  IMAD R12, R219, 0x1f, RZ ;  /* 0x0000001fdb0c7824 */ /* 0x000fe200078e02ff */
[-C--:B------:R-:W-:Y:S01]  /*47d0*/  LEA.HI.X.SX32 R249, R9, R217.reuse, 0x1, P2 ;  /* 0x000000d909f97211 */ /* 0x080fe200010f0eff */
[----:B--2---:R-:W-:Y:S01]  /*47e0*/  IMAD R11, R219, 0x9, RZ ;  /* 0x00000009db0b7824 */ /* 0x004fe200078e02ff */
[-C--:B------:R-:W-:Y:S01]  /*47f0*/  IADD3 RZ, P2, R27, R216.reuse, RZ ;  /* 0x000000d81bff7210 */ /* 0x080fe20007f5e0ff */
[C---:B------:R-:W-:Y:S01]  /*4800*/  IMAD R10, R219.reuse, 0x1e, RZ ;  /* 0x0000001edb0a7824 */ /* 0x040fe200078e02ff */
[----:B------:R-:W-:Y:S01]  /*4810*/  USGXT.U32 UR36, UR36, 0xe ;  /* 0x0000000e2424789a */ /* 0x000fe20008000000 */
[----:B------:R-:W-:Y:S01]  /*4820*/  IMAD R9, R219, 0x2e, RZ ;  /* 0x0000002edb097824 */ /* 0x000fe200078e02ff */
[-C--:B------:R-:W-:Y:S01]  /*4830*/  LEA.HI.X.SX32 R247, R11, R217.reuse, 0x1, P6 ;  /* 0x000000d90bf77211 */ /* 0x080fe200030f0eff */
[----:B------:R-:W-:Y:S01]  /*4840*/  IMAD R11, R219, 0x30, RZ ;  /* 0x00000030db0b7824 */ /* 0x000fe200078e02ff */
[-C--:B------:R-:W-:Y:S01]  /*4850*/  IADD3 RZ, P6, R29, R216.reuse, RZ ;  /* 0x000000d81dff7210 */ /* 0x080fe20007fde0ff */
[----:B------:R-:W-:Y:S01]  /*4860*/  STL [R1+0x11c], R249 ;  /* 0x00011cf901007387 */ /* 0x000fe20000100800 */
[-C--:B------:R-:W-:Y:S01]  /*4870*/  LEA.HI.X.SX32 R245, R13, R217.reuse, 0x1, P2 ;  /* 0x000000d90df57211 */ /* 0x080fe200010f0eff */
[----:B------:R-:W-:Y:S01]  /*4880*/  USHF.R.U32.HI UR9, URZ, 0x4, UR9 ;  /* 0x000000043f097899 */ /* 0x000fe20008011609 */
[-C--:B------:R-:W-:Y:S01]  /*4890*/  IADD3 RZ, P2, R31, R216.reuse, RZ ;  /* 0x000000d81fff7210 */ /* 0x080fe20007f5e0ff */
[----:B------:R-:W-:Y:S01]  /*48a0*/  STL [R1+0x114], R247 ;  /* 0x000114f701007387 */ /* 0x000fe20000100800 */
[-C--:B------:R-:W-:Y:S01]  /*48b0*/  LEA.HI.X.SX32 R243, R15, R217.reuse, 0x1, P6 ;  /* 0x000000d90ff37211 */ /* 0x080fe200030f0eff */
[----:B------:R-:W-:Y:S01]  /*48c0*/  UIADD3 UR32, UP0, UR36, 0x80, URZ ;  /* 0x0000008024207890 */ /* 0x000fe2000ff1e03f */
[-C--:B------:R-:W-:Y:S01]  /*48d0*/  IADD3 RZ, P6, R6, R216.reuse, RZ ;  /* 0x000000d806ff7210 */ /* 0x080fe20007fde0ff */
[----:B------:R-:W-:Y:S01]  /*48e0*/  STL [R1+0x10c], R245 ;  /* 0x00010cf501007387 */ /* 0x000fe20000100800 */
[-C--:B------:R-:W-:Y:S01]  /*48f0*/  LEA.HI.X.SX32 R241, R17, R217.reuse, 0x1, P2 ;  /* 0x000000d911f17211 */ /* 0x080fe200010f0eff */
[----:B------:R-:W-:Y:S01]  /*4900*/  USGXT.U32 UR38, UR9, 0xe ;  /* 0x0000000e0926789a */ /* 0x000fe20008000000 */
[-C--:B------:R-:W-:Y:S01]  /*4910*/  IADD3 RZ, P2, R8, R216.reuse, RZ ;  /* 0x000000d808ff7210 */ /* 0x080fe20007f5e0ff */
[----:B------:R-:W-:Y:S01]  /*4920*/  STL [R1+0x104], R243 ;  /* 0x000104f301007387 */ /* 0x000fe20000100800 */
[-C--:B------:R-:W-:Y:S01]  /*4930*/  LEA.HI.X.SX32 R239, R19, R217.reuse, 0x1, P6 ;  /* 0x000000d913ef7211 */ /* 0x080fe200030f0eff */
[----:B------:R-:W-:Y:S01]  /*4940*/  UMOV UR5, URZ ;  /* 0x0000003f00057c82 */ /* 0x000fe20008000000 */
[-C--:B------:R-:W-:Y:S01]  /*4950*/  IADD3 RZ, P6, R10, R216.reuse, RZ ;  /* 0x000000d80aff7210 */ /* 0x080fe20007fde0ff */
[----:B------:R-:W-:Y:S01]  /*4960*/  STL [R1+0xfc], R241 ;  /* 0x0000fcf101007387 */ /* 0x000fe20000100800 */
[-C--:B------:R-:W-:Y:S01]  /*4970*/  LEA.HI.X.SX32 R237, R21, R217.reuse, 0x1, P2 ;  /* 0x000000d915ed7211 */ /* 0x080fe200010f0eff */
[----:B------:R-:W-:Y:S01]  /*4980*/  UIADD3.X UR33, UR5, 0x40000040, URZ, UP0, !UPT ;  /* 0x4000004005217890 */ /* 0x000fe200087fe43f */
[-C--:B------:R-:W-:Y:S01]  /*4990*/  IADD3 RZ, P2, R7, R216.reuse, RZ ;  /* 0x000000d807ff7210 */ /* 0x080fe20007f5e0ff */
[----:B------:R-:W-:Y:S01]  /*49a0*/  IMAD R7, R219, 0x11, RZ ;  /* 0x00000011db077824 */ /* 0x000fe200078e02ff */
[-C--:B------:R-:W-:Y:S01]  /*49b0*/  LEA.HI.X.SX32 R235, R23, R217.reuse, 0x1, P6 ;  /* 0x000000d917eb7211 */ /* 0x080fe200030f0eff */
[----:B------:R-:W-:Y:S01]  /*49c0*/  STL [R1+0xf4], R239 ;  /* 0x0000f4ef01007387 */ /* 0x000fe20000100800 */
[-C--:B------:R-:W-:Y:S01]  /*49d0*/  IADD3 RZ, P6, R9, R216.reuse, RZ ;  /* 0x000000d809ff7210 */ /* 0x080fe20007fde0ff */
[----:B------:R-:W-:Y:S01]  /*49e0*/  IMAD R9, R219, 0x32, RZ ;  /* 0x00000032db097824 */ /* 0x000fe200078e02ff */
[-C--:B------:R-:W-:Y:S01]  /*49f0*/  LEA.HI.X.SX32 R233, R7, R217.reuse, 0x1, P5 ;  /* 0x000000d907e97211 */ /* 0x080fe200028f0eff */
[----:B------:R-:W-:Y:S01]  /*4a00*/  IMAD R7, R219, 0x13, RZ ;  /* 0x00000013db077824 */ /* 0x000fe200078e02ff */
[-C--:B------:R-:W-:Y:S01]  /*4a10*/  IADD3 RZ, P5, R11, R216.reuse, RZ ;  /* 0x000000d80bff7210 */ /* 0x080fe20007fbe0ff */
[----:B------:R-:W-:Y:S01]  /*4a20*/  IMAD R11, R219, 0x34, RZ ;  /* 0x00000034db0b7824 */ /* 0x000fe200078e02ff */
        /* <DEDUP_REMOVED lines=10> */
[----:B------:R-:W-:Y:S01]  /*4ad0*/  STL [R1+0xec], R237 ;  /* 0x0000eced01007387 */ /* 0x000fe20000100800 */
[-C--:B------:R-:W-:Y:S01]  /*4ae0*/  IADD3 RZ, P3, R11, R216.reuse, RZ ;  /* 0x000000d80bff7210 */ /* 0x080fe20007f7e0ff */
[----:B------:R-:W-:Y:S01]  /*4af0*/  IMAD R11, R219, 0x3c, RZ ;  /* 0x0000003cdb0b7824 */ /* 0x000fe200078e02ff */
[-C--:B------:R-:W-:Y:S01]  /*4b00*/  LEA.HI.X.SX32 R223, R29, R217.reuse, 0x1, P2 ;  /* 0x000000d91ddf7211 */ /* 0x080fe200010f0eff */
[----:B------:R-:W-:Y:S01]  /*4b10*/  STL [R1+0xe4], R235 ;  /* 0x0000e4eb01007387 */ /* 0x000fe20000100800 */
[-C--:B------:R-:W-:Y:S01]  /*4b20*/  IADD3 RZ, P2, R9, R216.reuse, RZ ;  /* 0x000000d809ff7210 */ /* 0x080fe20007f5e0ff */
[----:B------:R-:W-:Y:S01]  /*4b30*/  IMAD R9, R219, 0x3e, RZ ;  /* 0x0000003edb097824 */ /* 0x000fe200078e02ff */
[-C--:B------:R-:W-:Y:S01]  /*4b40*/  LEA.HI.X.SX32 R221, R7, R217.reuse, 0x1, P6 ;  /* 0x000000d907dd7211 */ /* 0x080fe200030f0eff */
[----:B------:R-:W-:Y:S01]  /*4b50*/  STL [R1+0xdc], R233 ;  /* 0x0000dce901007387 */ /* 0x000fe20000100800 */
[-C--:B------:R-:W-:Y:S01]  /*4b60*/  LEA.HI.X.SX32 R13, R31, R217.reuse, 0x1, P5 ;  /* 0x000000d91f0d7211 */ /* 0x080fe200028f0eff */
[----:B------:R-:W-:Y:S01]  /*4b70*/  IMAD.MOV.U32 R7, RZ, RZ, 0x3f800000 ;  /* 0x3f800000ff077424 */ /* 0x000fe200078e00ff */
[-C--:B------:R-:W-:Y:S01]  /*4b80*/  IADD3 RZ, P6, R11, R216.reuse, RZ ;  /* 0x000000d80bff7210 */ /* 0x080fe20007fde0ff */
[----:B------:R-:W-:Y:S01]  /*4b90*/  STL [R1+0xd4], R231 ;  /* 0x0000d4e701007387 */ /* 0x000fe20000100800 */
[----:B------:R-:W-:Y:S01]  /*4ba0*/  IADD3 RZ, P5, R9, R216, RZ ;  /* 0x000000d809ff7210 */ /* 0x000fe20007fbe0ff */
[----:B------:R-:W-:Y:S01]  /*4bb0*/  IMAD.MOV.U32 R9, RZ, RZ, 0x3f800000 ;  /* 0x3f800000ff097424 */ /* 0x000fe200078e00ff */
[----:B------:R-:W-:Y:S01]  /*4bc0*/  MOV R11, 0x3f800000 ;  /* 0x3f800000000b7802 */ /* 0x000fe20000000f00 */
[----:B------:R-:W-:Y:S01]  /*4bd0*/  STL [R1+0xcc], R229 ;  /* 0x0000cce501007387 */ /* 0x000fe20000100800 */
[-C--:B------:R-:W-:Y:S01]  /*4be0*/  LEA.HI.X.SX32 R21, R6, R217.reuse, 0x1, P0 ;  /* 0x000000d906157211 */ /* 0x080fe200000f0eff */
[----:B------:R-:W-:Y:S01]  /*4bf0*/  UIADD3 UR34, UP0, UR38, 0x2, URZ ;  /* 0x0000000226227890 */ /* 0x000fe2000ff1e03f */
[----:B------:R-:W-:Y:S01]  /*4c00*/  LEA.HI.X.SX32 R17, R8, R217, 0x1, P3 ;  /* 0x000000d908117211 */ /* 0x000fe200018f0eff */
[----:B------:R-:W-:Y:S01]  /*4c10*/  STL [R1+0xc4], R227 ;  /* 0x0000c4e301007387 */ /* 0x000fe20000100800 */
[----:B------:R-:W-:Y:S01]  /*4c20*/  UMOV UR8, URZ ;  /* 0x0000003f00087c82 */ /* 0x000fe20008000000 */
[C---:B------:R-:W-:Y:S01]  /*4c30*/  LOP3.LUT R6, R4.reuse, 0x10, RZ, 0x3c, !PT ;  /* 0x0000001004067812 */ /* 0x040fe200078e3cff */
[----:B------:R-:W-:Y:S01]  /*4c40*/  UIADD3.X UR35, UR8, 0x40000040, URZ, UP0, !UPT ;  /* 0x4000004008237890 */ /* 0x000fe200087fe43f */
[----:B------:R-:W-:Y:S01]  /*4c50*/  STL [R1+0xbc], R225 ;  /* 0x0000bce101007387 */ /* 0x000fe20000100800 */
[C---:B------:R-:W-:Y:S01]  /*4c60*/  LOP3.LUT R8, R4.reuse, 0x20, RZ, 0x3c, !PT ;  /* 0x0000002004087812 */ /* 0x040fe200078e3cff */
[----:B------:R-:W-:Y:S01]  /*4c70*/  IMAD.MOV.U32 R2, RZ, RZ, RZ ;  /* 0x000000ffff027224 */ /* 0x000fe200078e00ff */
[C---:B------:R-:W-:Y:S01]  /*4c80*/  LOP3.LUT R6, R4.reuse, 0x40, RZ, 0x3c, !PT ;  /* 0x0000004004067812 */ /* 0x040fe200078e3cff */
[----:B------:R-:W-:Y:S01]  /*4c90*/  STL [R1+0xb4], R223 ;  /* 0x0000b4df01007387 */ /* 0x000fe20000100800 */
[----:B------:R-:W-:-:S02]  /*4ca0*/  LOP3.LUT R8, R4, 0x50, RZ, 0x3c, !PT ;  /* 0x0000005004087812 */ /* 0x000fc400078e3cff */
[----:B------:R-:W-:Y:S02]  /*4cb0*/  CS2R R88, SRZ ;  /* 0x0000000000587805 */ /* 0x000fe4000001ff00 */
[----:B------:R-:W-:Y:S01]  /*4cc0*/  LOP3.LUT R6, R4, 0x70, RZ, 0x3c, !PT ;  /* 0x0000007004067812 */ /* 0x000fe200078e3cff */
[----:B------:R-:W-:Y:S01]  /*4cd0*/  STL [R1+0xac], R221 ;  /* 0x0000acdd01007387 */ /* 0x000fe20000100800 */
[----:B------:R-:W-:Y:S02]  /*4ce0*/  CS2R R90, SRZ ;  /* 0x00000000005a7805 */ /* 0x000fe4000001ff00 */
[----:B------:R-:W-:Y:S02]  /*4cf0*/  CS2R R92, SRZ ;  /* 0x00000000005c7805 */ /* 0x000fe4000001ff00 */
[----:B------:R-:W-:Y:S01]  /*4d00*/  CS2R R94, SRZ ;  /* 0x00000000005e7805 */ /* 0x000fe2000001ff00 */
[----:B------:R-:W-:Y:S01]  /*4d10*/  STL [R1+0xa4], R13 ;  /* 0x0000a40d01007387 */ /* 0x000fe20000100800 */
[----:B------:R-:W-:-:S02]  /*4d20*/  CS2R R96, SRZ ;  /* 0x0000000000607805 */ /* 0x000fc4000001ff00 */
[----:B------:R-:W-:Y:S02]  /*4d30*/  CS2R R98, SRZ ;  /* 0x0000000000627805 */ /* 0x000fe4000001ff00 */
[----:B------:R-:W-:Y:S01]  /*4d40*/  CS2R R100, SRZ ;  /* 0x0000000000647805 */ /* 0x000fe2000001ff00 */
[----:B------:R1:W-:Y:S01]  /*4d50*/  STL [R1+0x2c], R0 ;  /* 0x00002c0001007387 */ /* 0x0003e20000100800 */
        /* <DEDUP_REMOVED lines=8> */
[----:B------:R-:W-:Y:S01]  /*4de0*/  CS2R R114, SRZ ;  /* 0x0000000000727805 */ /* 0x000fe2000001ff00 */
[----:B-1----:R-:W-:Y:S01]  /*4df0*/  IMAD.MOV.U32 R0, RZ, RZ, RZ ;  /* 0x000000ffff007224 */ /* 0x002fe200078e00ff */
[----:B------:R-:W-:Y:S01]  /*4e00*/  CS2R R116, SRZ ;  /* 0x0000000000747805 */ /* 0x000fe2000001ff00 */
[----:B------:R1:W-:Y:S01]  /*4e10*/  STL [R1+0x12c], R9 ;  /* 0x00012c0901007387 */ /* 0x0003e20000100800 */
[----:B------:R-:W-:Y:S02]  /*4e20*/  CS2R R118, SRZ ;  /* 0x0000000000767805 */ /* 0x000fe4000001ff00 */
[----:B------:R-:W-:-:S02]  /*4e30*/  CS2R R120, SRZ ;  /* 0x0000000000787805 */ /* 0x000fc4000001ff00 */
[----:B------:R-:W-:Y:S01]  /*4e40*/  CS2R R122, SRZ ;  /* 0x00000000007a7805 */ /* 0x000fe2000001ff00 */
[----:B------:R3:W-:Y:S01]  /*4e50*/  STL [R1+0x128], R7 ;  /* 0x0001280701007387 */ /* 0x0007e20000100800 */
[----:B------:R-:W-:Y:S01]  /*4e60*/  CS2R R124, SRZ ;  /* 0x00000000007c7805 */ /* 0x000fe2000001ff00 */
[----:B--2---:R-:W-:Y:S01]  /*4e70*/  IMAD.MOV.U32 R11, RZ, RZ, -0x800000 ;  /* 0xff800000ff0b7424 */ /* 0x004fe200078e00ff */
[----:B------:R-:W-:Y:S02]  /*4e80*/  CS2R R126, SRZ ;  /* 0x00000000007e7805 */ /* 0x000fe4000001ff00 */
[----:B------:R-:W-:Y:S02]  /*4e90*/  CS2R R128, SRZ ;  /* 0x0000000000807805 */ /* 0x000fe4000001ff00 */
[----:B------:R-:W-:Y:S01]  /*4ea0*/  CS2R R130, SRZ ;  /* 0x0000000000827805 */ /* 0x000fe2000001ff00 */
[----:B-1----:R-:W-:Y:S01]  /*4eb0*/  IMAD.MOV.U32 R9, RZ, RZ, -0x800000 ;  /* 0xff800000ff097424 */ /* 0x002fe200078e00ff */
[----:B------:R1:W-:Y:S01]  /*4ec0*/  STL [R1+0x30], R11 ;  /* 0x0000300b01007387 */ /* 0x0003e20000100800 */
[----:B------:R-:W-:-:S02]  /*4ed0*/  CS2R R132, SRZ ;  /* 0x0000000000847805 */ /* 0x000fc4000001ff00 */
[----:B------:R-:W-:Y:S02]  /*4ee0*/  CS2R R134, SRZ ;  /* 0x0000000000867805 */ /* 0x000fe4000001ff00 */
[----:B---3--:R-:W-:Y:S01]  /*4ef0*/  MOV R7, 0xff800000 ;  /* 0xff80000000077802 */ /* 0x008fe20000000f00 */
[----:B------:R2:W-:Y:S01]  /*4f00*/  STL [R1+0x4c], R9 ;  /* 0x00004c0901007387 */ /* 0x0005e20000100800 */
[----:B------:R-:W-:Y:S02]  /*4f10*/  CS2R R136, SRZ ;  /* 0x0000000000887805 */ /* 0x000fe4000001ff00 */
[----:B------:R-:W-:Y:S02]  /*4f20*/  CS2R R138, SRZ ;  /* 0x00000000008a7805 */ /* 0x000fe4000001ff00 */
[----:B------:R-:W-:Y:S01]  /*4f30*/  CS2R R140, SRZ ;  /* 0x00000000008c7805 */ /* 0x000fe2000001ff00 */
[----:B------:R3:W-:Y:S01]  /*4f40*/  STL [R1+0x58], R7 ;  /* 0x0000580701007387 */ /* 0x0007e20000100800 */
[----:B------:R-:W-:Y:S01]  /*4f50*/  CS2R R142, SRZ ;  /* 0x00000000008e7805 */ /* 0x000fe2000001ff00 */
[----:B-1----:R-:W-:Y:S01]  /*4f60*/  IMAD R11, R219, 0x1d, RZ ;  /* 0x0000001ddb0b7824 */ /* 0x002fe200078e02ff */
[----:B------:R-:W-:-:S02]  /*4f70*/  CS2R R144, SRZ ;  /* 0x0000000000907805 */ /* 0x000fc4000001ff00 */
[----:B------:R-:W-:Y:S02]  /*4f80*/  CS2R R146, SRZ ;  /* 0x0000000000927805 */ /* 0x000fe4000001ff00 */
[----:B------:R-:W-:Y:S01]  /*4f90*/  CS2R R148, SRZ ;  /* 0x0000000000947805 */ /* 0x000fe2000001ff00 */
[----:B--2---:R-:W-:Y:S01]  /*4fa0*/  IMAD R9, R219, 0x1b, RZ ;  /* 0x0000001bdb097824 */ /* 0x004fe200078e02ff */
[-C--:B------:R-:W-:Y:S02]  /*4fb0*/  LEA.HI.X.SX32 R15, R11, R217.reuse, 0x1, P2 ;  /* 0x000000d90b0f7211 */ /* 0x080fe400010f0eff */
[----:B------:R-:W-:Y:S02]  /*4fc0*/  CS2R R150, SRZ ;  /* 0x0000000000967805 */ /* 0x000fe4000001ff00 */
[----:B------:R-:W-:Y:S01]  /*4fd0*/  CS2R R24, SRZ ;  /* 0x0000000000187805 */ /* 0x000fe2000001ff00 */
[----:B---3--:R-:W-:Y:S01]  /*4fe0*/  IMAD R7, R219, 0x19, RZ ;  /* 0x00000019db077824 */ /* 0x008fe200078e02ff */
[----:B------:R-:W-:-:S02]  /*4ff0*/  LEA.HI.X.SX32 R19, R9, R217, 0x1, P4 ;  /* 0x000000d909137211 */ /* 0x000fc400020f0eff */
[----:B------:R-:W-:Y:S02]  /*5000*/  CS2R R26, SRZ ;  /* 0x00000000001a7805 */ /* 0x000fe4000001ff00 */
[-C--:B------:R-:W-:Y:S02]  /*5010*/  LEA.HI.X.SX32 R9, R10, R217.reuse, 0x1, P6 ;  /* 0x000000d90a097211 */ /* 0x080fe400030f0eff */
[----:B------:R-:W-:Y:S02]  /*5020*/  CS2R R28, SRZ ;  /* 0x00000000001c7805 */ /* 0x000fe4000001ff00 */
[-C--:B------:R-:W-:Y:S02]  /*5030*/  LEA.HI.X.SX32 R23, R7, R217.reuse, 0x1, P1 ;  /* 0x000000d907177211 */ /* 0x080fe400008f0eff */
[----:B------:R-:W-:Y:S02]  /*5040*/  CS2R R30, SRZ ;  /* 0x00000000001e7805 */ /* 0x000fe4000001ff00 */
[----:B------:R-:W-:-:S02]  /*5050*/  LEA.HI.X.SX32 R7, R12, R217, 0x1, P5 ;  /* 0x000000d90c077211 */ /* 0x000fc400028f0eff */
[----:B------:R-:W-:Y:S02]  /*5060*/  CS2R R32, SRZ ;  /* 0x0000000000207805 */ /* 0x000fe4000001ff00 */
[----:B------:R-:W-:Y:S01]  /*5070*/  CS2R R34, SRZ ;  /* 0x0000000000227805 */ /* 0x000fe2000001ff00 */
        /* <DEDUP_REMOVED lines=33> */
[C---:B------:R-:W-:Y:S01]  /*5290*/  LOP3.LUT R8, R3.reuse, 0x20, RZ, 0x3c, !PT ;  /* 0x0000002003087812 */ /* 0x040fe200078e3cff */
[----:B------:R-:W-:Y:S01]  /*52a0*/  UIADD3.64 UR10, UR32, 0x380, URZ ;  /* 0x00000380200a7897 */ /* 0x000fe2000fffe03f */
[C---:B-1----:R-:W-:Y:S01]  /*52b0*/  LOP3.LUT R7, R4.reuse, 0x30, RZ, 0x3c, !PT ;  /* 0x0000003004077812 */ /* 0x042fe200078e3cff */
[----:B------:R-:W-:Y:S01]  /*52c0*/  UIADD3.64 UR14, UR32, 0x400, URZ ;  /* 0x00000400200e7897 */ /* 0x000fe2000fffe03f */
[----:B------:R-:W-:Y:S01]  /*52d0*/  LOP3.LUT R7, R4, 0x60, RZ, 0x3c, !PT ;  /* 0x0000006004077812 */ /* 0x000fe200078e3cff */
[----:B------:R-:W-:Y:S01]  /*52e0*/  UIADD3.64 UR10, UR32, 0x480, URZ ;  /* 0x00000480200a7897 */ /* 0x000fe2000fffe03f */
[C---:B------:R-:W-:Y:S01]  /*52f0*/  LOP3.LUT R7, R3.reuse, 0x40, RZ, 0x3c, !PT ;  /* 0x0000004003077812 */ /* 0x040fe200078e3cff */
[----:B------:R-:W-:Y:S01]  /*5300*/  UMOV UR61, URZ ;  /* 0x0000003f003d7c82 */ /* 0x000fe20008000000 */
[----:B------:R-:W-:Y:S01]  /*5310*/  LOP3.LUT R6, R3, 0x60, RZ, 0x3c, !PT ;  /* 0x0000006003067812 */ /* 0x000fe200078e3cff */
[----:B------:R-:W-:Y:S01]  /*5320*/  UMOV UR60, URZ ;  /* 0x0000003f003c7c82 */ /* 0x000fe20008000000 */
[----:B------:R-:W-:-:S02]  /*5330*/  UIADD3.64 UR28, UR32, 0x80, URZ ;  /* 0x00000080201c7897 */ /* 0x000fc4000fffe03f */
[----:B------:R-:W-:Y:S02]  /*5340*/  UIADD3.64 UR24, UR32, 0x100, URZ ;  /* 0x0000010020187897 */ /* 0x000fe4000fffe03f */
[----:B------:R-:W-:Y:S02]  /*5350*/  UIADD3.64 UR20, UR32, 0x180, URZ ;  /* 0x0000018020147897 */ /* 0x000fe4000fffe03f */
[----:B------:R-:W-:Y:S02]  /*5360*/  UIADD3.64 UR16, UR32, 0x200, URZ ;  /* 0x0000020020107897 */ /* 0x000fe4000fffe03f */
[----:B------:R-:W-:Y:S02]  /*5370*/  UIADD3.64 UR12, UR32, 0x280, URZ ;  /* 0x00000280200c7897 */ /* 0x000fe4000fffe03f */
[----:B------:R-:W-:Y:S02]  /*5380*/  UIADD3.64 UR8, UR32, 0x300, URZ ;  /* 0x0000030020087897 */ /* 0x000fe4000fffe03f */
        /* <DEDUP_REMOVED lines=10> */
[----:B------:R-:W-:Y:S01]  /*5430*/  UIADD3.64 UR10, UR34, 0x204, URZ ;  /* 0x00000204220a7897 */ /* 0x000fe2000fffe03f */
[----:B------:R-:W-:Y:S01]  /*5440*/  ULDC UR5, c[0x0][0x238] ;  /* 0x00008e0000057ab9 */ /* 0x000fe20000000800 */
[----:B0-----:R-:W-:-:S10]  /*5450*/  UMOV UR39, 0x40000040 ;  /* 0x4000004000277882 */ /* 0x001fd40000000000 */
.L_x_1:
[----:B------:R-:W2:Y:S04]  /*5460*/  LDL.64 R22, [R1+0x120] ;  /* 0x0001200001167983 */ /* 0x000ea80000100a00 */
[----:B-----5:R-:W3:Y:S04]  /*5470*/  LDL.64 R222, [R1+0x118] ;  /* 0x0001180001de7983 */ /* 0x020ee80000100a00 */
[----:B------:R-:W4:Y:S01]  /*5480*/  LDL.64 R220, [R1+0x110] ;  /* 0x0001100001dc7983 */ /* 0x000f220000100a00 */
[C---:B------:R-:W-:Y:S01]  /*5490*/  IMAD.SHL.U32 R11, R219.reuse, 0x4, RZ ;  /* 0x00000004db0b7824 */ /* 0x040fe200078e00ff */
[----:B------:R-:W-:Y:S01]  /*54a0*/  LEA R162, P1, R219, R216, 0x3 ;  /* 0x000000d8dba27211 */ /* 0x000fe200078218ff */
[----:B------:R-:W-:Y:S01]  /*54b0*/  IMAD.WIDE R14, R2, 0x2, R216 ;  /* 0x00000002020e7825 */ /* 0x000fe200078e02d8 */
[----:B------:R-:W4:Y:S02]  /*54c0*/  LDL.64 R228, [R1+0x120] ;  /* 0x0001200001e47983 */ /* 0x000f240000100a00 */
[----:B------:R-:W-:-:S02]  /*54d0*/  LEA.HI.X.SX32 R163, R11, R217, 0x1, P1 ;  /* 0x000000d90ba37211 */ /* 0x000fc400008f0eff */
[----:B------:R0:W4:Y:S01]  /*54e0*/  LDG.E.U16 R11, desc[UR6][R14.64] ;  /* 0x000000060e0b7981 */ /* 0x000122000c1e1500 */
[C---:B------:R-:W-:Y:S02]  /*54f0*/  IMAD R16, R219.reuse, 0xe, RZ ;  /* 0x0000000edb107824 */ /* 0x040fe400078e02ff */
[C---:B------:R-:W-:Y:S01]  /*5500*/  IMAD R17, R219.reuse, 0x12, RZ ;  /* 0x00000012db117824 */ /* 0x040fe200078e02ff */
[----:B------:R-:W4:Y:S04]  /*5510*/  LDL.64 R226, [R1+0x118] ;  /* 0x0001180001e27983 */ /* 0x000f280000100a00 */
[----:B------:R-:W4:Y:S01]  /*5520*/  LDL.64 R224, [R1+0x110] ;  /* 0x0001100001e07983 */ /* 0x000f220000100a00 */
[----:B0-----:R-:W-:-:S04]  /*5530*/  IMAD R15, R219, 0xc, RZ ;  /* 0x0000000cdb0f7824 */ /* 0x001fc800078e02ff */
[--C-:B--2---:R-:W-:Y:S02]  /*5540*/  IMAD.IADD R22, R15, 0x1, R216.reuse ;  /* 0x000000010f167824 */ /* 0x104fe400078e02d8 */
[----:B---3--:R-:W-:-:S03]  /*5550*/  IMAD.IADD R222, R16, 0x1, R216 ;  /* 0x0000000110de7824 */ /* 0x008fc600078e02d8 */
[----:B------:R-:W-:Y:S01]  /*5560*/  STL [R1+0x120], R22 ;  /* 0x0001201601007387 */ /* 0x000fe20000100800 */
[----:B----4-:R-:W-:-:S03]  /*5570*/  IMAD.IADD R220, R17, 0x1, R216 ;  /* 0x0000000111dc7824 */ /* 0x010fc600078e02d8 */
[----:B------:R0:W-:Y:S04]  /*5580*/  STL [R1+0x118], R222 ;  /* 0x000118de01007387 */ /* 0x0001e80000100800 */
[----:B------:R1:W-:Y:S04]  /*5590*/  STL [R1+0x110], R220 ;  /* 0x000110dc01007387 */ /* 0x0003e80000100800 */
[----:B------:R-:W2:Y:S04]  /*55a0*/  LDL.64 R248, [R1+0x108] ;  /* 0x0001080001f87983 */ /* 0x000ea80000100a00 */
[----:B------:R-:W3:Y:S04]  /*55b0*/  LDL.64 R240, [R1+0xe8] ;  /* 0x0000e80001f07983 */ /* 0x000ee80000100a00 */
[----:B------:R-:W4:Y:S04]  /*55c0*/  LDL.64 R246, [R1+0x100] ;  /* 0x0001000001f67983 */ /* 0x000f280000100a00 */
[----:B------:R-:W4:Y:S04]  /*55d0*/  LDL.64 R244, [R1+0xf8] ;  /* 0x0000f80001f47983 */ /* 0x000f280000100a00 */
[----:B------:R-:W4:Y:S04]  /*55e0*/  LDL.64 R242, [R1+0xf0] ;  /* 0x0000f00001f27983 */ /* 0x000f280000100a00 */
[----:B------:R-:W4:Y:S01]  /*55f0*/  LDL.64 R250, [R1+0xf0] ;  /* 0x0000f00001fa7983 */ /* 0x000f220000100a00 */
[C---:B------:R-:W-:Y:S01]  /*5600*/  IMAD.SHL.U32 R14, R219.reuse, 0x20, RZ ;  /* 0x00000020db0e7824 */ /* 0x040fe200078e00ff */
[----:B------:R-:W-:Y:S01]  /*5610*/  MOV R223, R227 ;  /* 0x000000e300df7202 */ /* 0x000fe20000000f00 */
[----:B------:R-:W-:Y:S01]  /*5620*/  IMAD.MOV.U32 R221, RZ, RZ, R225 ;  /* 0x000000ffffdd7224 */ /* 0x000fe200078e00e1 */
[----:B------:R-:W-:Y:S01]  /*5630*/  LEA R18, P1, R219, R216, 0x6 ;  /* 0x000000d8db127211 */ /* 0x000fe200078230ff */
[----:B------:R-:W-:Y:S01]  /*5640*/  IMAD.MOV.U32 R23, RZ, RZ, R229 ;  /* 0x000000ffff177224 */ /* 0x000fe200078e00e5 */
[----:B------:R-:W4:Y:S01]  /*5650*/  LDL.64 R226, [R1+0xd8] ;  /* 0x0000d80001e27983 */ /* 0x000f220000100a00 */
[----:B------:R-:W-:Y:S01]  /*5660*/  IMAD.WIDE R16, R2, 0x2, R222 ;  /* 0x0000000202107825 */ /* 0x000fe200078e02de */
[----:B------:R-:W-:-:S02]  /*5670*/  LEA.HI.X.SX32 R19, R14, R217, 0x1, P1 ;  /* 0x000000d90e137211 */ /* 0x000fc400008f0eff */
[----:B------:R-:W4:Y:S01]  /*5680*/  LDL.64 R228, [R1+0xe0] ;  /* 0x0000e00001e47983 */ /* 0x000f220000100a00 */
[----:B------:R-:W-:-:S03]  /*5690*/  IMAD.WIDE R14, R2, 0x2, R220 ;  /* 0x00000002020e7825 */ /* 0x000fc600078e02dc */
[----:B------:R-:W4:Y:S04]  /*56a0*/  LDL.64 R224, [R1+0xd0] ;  /* 0x0000d00001e07983 */ /* 0x000f280000100a00 */
[----:B0-----:R-:W4:Y:S04]  /*56b0*/  LDL.64 R222, [R1+0xc8] ;  /* 0x0000c80001de7983 */ /* 0x001f280000100a00 */
[----:B-1----:R-:W4:Y:S01]  /*56c0*/  LDL.64 R220, [R1+0xc0] ;  /* 0x0000c00001dc7983 */ /* 0x002f220000100a00 */
[C---:B------:R-:W-:Y:S01]  /*56d0*/  IMAD.SHL.U32 R13, R219.reuse, 0x8, RZ ;  /* 0x00000008db0d7824 */ /* 0x040fe200078e00ff */
[CC--:B------:R-:W-:Y:S01]  /*56e0*/  LEA R12, P2, R219.reuse, R216.reuse, 0x4 ;  /* 0x000000d8db0c7211 */ /* 0x0c0fe200078420ff */
[C---:B------:R-:W-:Y:S01]  /*56f0*/  IMAD.SHL.U32 R184, R219.reuse, 0x2, RZ ;  /* 0x00000002dbb87824 */ /* 0x040fe200078e00ff */
[C---:B------:R-:W-:Y:S01]  /*5700*/  LEA R174, P0, R219.reuse, R216, 0x2 ;  /* 0x000000d8dbae7211 */ /* 0x040fe200078010ff */
[C---:B------:R-:W-:Y:S01]  /*5710*/  IMAD R194, R219.reuse, 0x22, RZ ;  /* 0x00000022dbc27824 */ /* 0x040fe200078e02ff */
[----:B------:R-:W4:Y:S01]  /*5720*/  LDL.64 R238, [R1+0xe0] ;  /* 0x0000e00001ee7983 */ /* 0x000f220000100a00 */
[----:B------:R-:W-:-:S02]  /*5730*/  IMAD R197, R219, 0x24, RZ ;  /* 0x00000024dbc57824 */ /* 0x000fc400078e02ff */
[C---:B------:R-:W-:Y:S01]  /*5740*/  IMAD R183, R219.reuse, 0x26, RZ ;  /* 0x00000026dbb77824 */ /* 0x040fe200078e02ff */
[----:B------:R-:W4:Y:S01]  /*5750*/  LDL.64 R236, [R1+0xd8] ;  /* 0x0000d80001ec7983 */ /* 0x000f220000100a00 */
[----:B------:R-:W-:-:S03]  /*5760*/  IMAD R196, R219, 0x28, RZ ;  /* 0x00000028dbc47824 */ /* 0x000fc600078e02ff */
[----:B------:R-:W4:Y:S04]  /*5770*/  LDL.64 R234, [R1+0xd0] ;  /* 0x0000d00001ea7983 */ /* 0x000f280000100a00 */
[----:B------:R-:W4:Y:S04]  /*5780*/  LDL.64 R232, [R1+0xc8] ;  /* 0x0000c80001e87983 */ /* 0x000f280000100a00 */
[----:B------:R-:W4:Y:S04]  /*5790*/  LDL.64 R230, [R1+0xc0] ;  /* 0x0000c00001e67983 */ /* 0x000f280000100a00 */
[----:B--2---:R-:W2:Y:S04]  /*57a0*/  LDL.64 R248, [R1+0x108] ;  /* 0x0001080001f87983 */ /* 0x004ea80000100a00 */
[----:B---3--:R-:W3:Y:S04]  /*57b0*/  LDL.64 R240, [R1+0xe8] ;  /* 0x0000e80001f07983 */ /* 0x008ee80000100a00 */
[----:B----4-:R-:W4:Y:S04]  /*57c0*/  LDL.64 R246, [R1+0x100] ;  /* 0x0001000001f67983 */ /* 0x010f280000100a00 */
[----:B------:R-:W4:Y:S01]  /*57d0*/  LDL.64 R244, [R1+0xf8] ;  /* 0x0000f80001f47983 */ /* 0x000f220000100a00 */
[----:B------:R-:W-:Y:S01]  /*57e0*/  LEA.HI.X.SX32 R13, R13, R217, 0x1, P2 ;  /* 0x000000d90d0d7211 */ /* 0x000fe200010f0eff */
[----:B------:R-:W-:-:S02]  /*57f0*/  IMAD.WIDE R18, R2, 0x2, R18 ;  /* 0x0000000202127825 */ /* 0x000fc400078e0212 */
[----:B------:R-:W4:Y:S02]  /*5800*/  LDG.E.U16 R181, desc[UR6][R14.64] ;  /* 0x000000060eb57981 */ /* 0x000f24000c1e1500 */
[----:B------:R-:W-:Y:S01]  /*5810*/  IMAD.WIDE R12, R2, 0x2, R12 ;  /* 0x00000002020c7825 */ /* 0x000fe200078e020c */
[----:B------:R-:W-:Y:S01]  /*5820*/  LEA.HI.X.SX32 R175, R184, R217, 0x1, P0 ;  /* 0x000000d9b8af7211 */ /* 0x000fe200000f0eff */
[----:B------:R-:W4:Y:S01]  /*5830*/  LDG.E.U16 R18, desc[UR6][R18.64] ;  /* 0x0000000612127981 */ /* 0x000f22000c1e1500 */
[----:B------:R-:W-:-:S03]  /*5840*/  LEA R20, P0, R219, R216, 0x5 ;  /* 0x000000d8db147211 */ /* 0x000fc600078028ff */
[----:B------:R0:W4:Y:S01]  /*5850*/  LDG.E.U16 R12, desc[UR6][R12.64] ;  /* 0x000000060c0c7981 */ /* 0x000122000c1e1500 */
[----:B------:R-:W-:-:S03]  /*5860*/  IMAD.MOV.U32 R243, RZ, RZ, R251 ;  /* 0x000000fffff37224 */ /* 0x000fc600078e00fb */
[----:B------:R-:W4:Y:S01]  /*5870*/  LDG.E.U16 R17, desc[UR6][R16.64] ;  /* 0x0000000610117981 */ /* 0x000f22000c1e1500 */
[----:B0-----:R-:W-:-:S04]  /*5880*/  SHF.L.U32 R13, R219, 0x4, RZ ;  /* 0x00000004db0d7819 */ /* 0x001fc800000006ff */
[----:B------:R-:W-:Y:S01]  /*5890*/  LEA.HI.X.SX32 R21, R13, R217, 0x1, P0 ;  /* 0x000000d90d157211 */ /* 0x000fe200000f0eff */
[----:B------:R-:W-:Y:S02]  /*58a0*/  IMAD R14, R219, 0x14, RZ ;  /* 0x00000014db0e7824 */ /* 0x000fe400078e02ff */
[----:B------:R-:W-:-:S04]  /*58b0*/  IMAD.WIDE R20, R2, 0x2, R20 ;  /* 0x0000000202147825 */ /* 0x000fc800078e0214 */
[C---:B------:R-:W-:Y:S01]  /*58c0*/  IMAD R19, R219.reuse, 0x1a, RZ ;  /* 0x0000001adb137824 */ /* 0x040fe200078e02ff */
[----:B------:R0:W4:Y:S01]  /*58d0*/  LDG.E.U16 R13, desc[UR6][R20.64] ;  /* 0x00000006140d7981 */ /* 0x000122000c1e1500 */
[----:B------:R-:W-:-:S03]  /*58e0*/  IMAD R15, R219, 0x16, RZ ;  /* 0x00000016db0f7824 */ /* 0x000fc600078e02ff */
[-C--:B------:R-:W-:Y:S01]  /*58f0*/  IADD3 R242, R19, R216.reuse, RZ ;  /* 0x000000d813f27210 */ /* 0x080fe20007ffe0ff */
[C---:B0-----:R-:W-:Y:S02]  /*5900*/  IMAD R20, R219.reuse, 0x1c, RZ ;  /* 0x0000001cdb147824 */ /* 0x041fe400078e02ff */
[----:B------:R-:W-:Y:S02]  /*5910*/  IMAD R16, R219, 0x18, RZ ;  /* 0x00000018db107824 */ /* 0x000fe400078e02ff */
[--C-:B------:R-:W-:Y:S02]  /*5920*/  IMAD.IADD R226, R194, 0x1, R216.reuse ;  /* 0x00000001c2e27824 */ /* 0x100fe400078e02d8 */
[--C-:B------:R-:W-:Y:S02]  /*5930*/  IMAD.IADD R224, R197, 0x1, R216.reuse ;  /* 0x00000001c5e07824 */ /* 0x100fe400078e02d8 */
[--C-:B------:R-:W-:Y:S02]  /*5940*/  IMAD.IADD R222, R183, 0x1, R216.reuse ;  /* 0x00000001b7de7824 */ /* 0x100fe400078e02d8 */
[--C-:B------:R-:W-:Y:S01]  /*5950*/  IMAD.IADD R220, R196, 0x1, R216.reuse ;  /* 0x00000001c4dc7824 */ /* 0x100fe200078e02d8 */
[----:B--2---:R-:W-:Y:S01]  /*5960*/  IADD3 R248, R14, R216, RZ ;  /* 0x000000d80ef87210 */ /* 0x004fe20007ffe0ff */
[----:B---3--:R-:W-:-:S04]  /*5970*/  IMAD.IADD R240, R20, 0x1, R216 ;  /* 0x0000000114f07824 */ /* 0x008fc800078e02d8 */
[----:B------:R-:W-:-:S04]  /*5980*/  IMAD.WIDE R156, R2, 0x2, R248 ;  /* 0x00000002029c7825 */ /* 0x000fc800078e02f8 */
[----:B----4-:R-:W-:Y:S01]  /*5990*/  IMAD.IADD R246, R15, 0x1, R216 ;  /* 0x000000010ff67824 */ /* 0x010fe200078e02d8 */
[----:B------:R-:W2:Y:S01]  /*59a0*/  LDG.E.U16 R173, desc[UR6][R156.64] ;  /* 0x000000069cad7981 */ /* 0x000ea2000c1e1500 */
[----:B------:R-:W-:-:S04]  /*59b0*/  IMAD.WIDE R20, R2, 0x2, R242 ;  /* 0x0000000202147825 */ /* 0x000fc800078e02f2 */
[----:B------:R-:W-:Y:S01]  /*59c0*/  IMAD.WIDE R14, R2, 0x2, R240 ;  /* 0x00000002020e7825 */ /* 0x000fe200078e02f0 */
[----:B------:R-:W3:Y:S03]  /*59d0*/  LDG.E.U16 R157, desc[UR6][R20.64] ;  /* 0x00000006149d7981 */ /* 0x000ee6000c1e1500 */
[----:B------:R-:W-:Y:S01]  /*59e0*/  IMAD.IADD R244, R16, 0x1, R216 ;  /* 0x0000000110f47824 */ /* 0x000fe200078e02d8 */
[----:B------:R0:W-:Y:S04]  /*59f0*/  STL [R1+0x108], R248 ;  /* 0x000108f801007387 */ /* 0x0001e80000100800 */
[----:B------:R1:W4:Y:S04]  /*5a00*/  LDG.E.U16 R21, desc[UR6][R14.64] ;  /* 0x000000060e157981 */ /* 0x000328000c1e1500 */
[----:B------:R0:W-:Y:S01]  /*5a10*/  STL [R1+0x100], R246 ;  /* 0x000100f601007387 */ /* 0x0001e20000100800 */
[----:B-1----:R-:W-:-:S03]  /*5a20*/  IMAD R14, R219, 0x1e, RZ ;  /* 0x0000001edb0e7824 */ /* 0x002fc600078e02ff */
[----:B------:R1:W-:Y:S01]  /*5a30*/  STL [R1+0xf8], R244 ;  /* 0x0000f8f401007387 */ /* 0x0003e20000100800 */
[----:B------:R-:W-:-:S03]  /*5a40*/  IMAD.IADD R228, R14, 0x1, R216 ;  /* 0x000000010ee47824 */ /* 0x000fc600078e02d8 */
[----:B------:R-:W-:Y:S04]  /*5a50*/  STL [R1+0xf0], R242 ;  /* 0x0000f0f201007387 */ /* 0x000fe80000100800 */
[----:B------:R1:W-:Y:S04]  /*5a60*/  STL [R1+0xe8], R240 ;  /* 0x0000e8f001007387 */ /* 0x0003e80000100800 */
[----:B------:R1:W-:Y:S04]  /*5a70*/  STL [R1+0xe0], R228 ;  /* 0x0000e0e401007387 */ /* 0x0003e80000100800 */
[----:B------:R1:W-:Y:S01]  /*5a80*/  STL [R1+0xd8], R226 ;  /* 0x0000d8e201007387 */ /* 0x0003e20000100800 */
[----:B------:R-:W-:-:S03]  /*5a90*/  IMAD.WIDE R154, R2, 0x2, R246 ;  /* 0x00000002029a7825 */ /* 0x000fc600078e02f6 */
[----:B------:R1:W-:Y:S01]  /*5aa0*/  STL [R1+0xd0], R224 ;  /* 0x0000d0e001007387 */ /* 0x0003e20000100800 */
[----:B------:R-:W-:-:S03]  /*5ab0*/  IMAD.WIDE R152, R2, 0x2, R244 ;  /* 0x0000000202987825 */ /* 0x000fc600078e02f4 */
[----:B------:R1:W-:Y:S04]  /*5ac0*/  STL [R1+0xc8], R222 ;  /* 0x0000c8de01007387 */ /* 0x0003e80000100800 */
[----:B------:R1:W-:Y:S04]  /*5ad0*/  STL [R1+0xc0], R220 ;  /* 0x0000c0dc01007387 */ /* 0x0003e80000100800 */
[----:B0-----:R-:W2:Y:S04]  /*5ae0*/  LDL.64 R248, [R1+0xb8] ;  /* 0x0000b80001f87983 */ /* 0x001ea80000100a00 */
[----:B------:R-:W3:Y:S04]  /*5af0*/  LDL.64 R246, [R1+0xb0] ;  /* 0x0000b00001f67983 */ /* 0x000ee80000100a00 */
[----:B-1----:R-:W4:Y:S04]  /*5b00*/  LDL.64 R244, [R1+0xa8] ;  /* 0x0000a80001f47983 */ /* 0x002f280000100a00 */
[----:B------:R-:W4:Y:S01]  /*5b10*/  LDL.64 R240, [R1+0x98] ;  /* 0x0000980001f07983 */ /* 0x000f220000100a00 */
[----:B------:R-:W-:Y:S01]  /*5b20*/  IMAD.MOV.U32 R229, RZ, RZ, R239 ;  /* 0x000000ffffe57224 */ /* 0x000fe200078e00ef */
[----:B------:R-:W-:Y:S01]  /*5b30*/  MOV R227, R237 ;  /* 0x000000ed00e37202 */ /* 0x000fe20000000f00 */
[----:B------:R-:W-:Y:S01]  /*5b40*/  IMAD.MOV.U32 R225, RZ, RZ, R235 ;  /* 0x000000ffffe17224 */ /* 0x000fe200078e00eb */
[----:B------:R-:W-:Y:S01]  /*5b50*/  MOV R223, R233 ;  /* 0x000000e900df7202 */ /* 0x000fe20000000f00 */
[----:B------:R-:W-:Y:S01]  /*5b60*/  IMAD.MOV.U32 R221, RZ, RZ, R231 ;  /* 0x000000ffffdd7224 */ /* 0x000fe200078e00e7 */
[----:B------:R-:W4:Y:S01]  /*5b70*/  LDL.64 R242, [R1+0xa0] ;  /* 0x0000a00001f27983 */ /* 0x000f220000100a00 */
[----:B------:R-:W-:-:S03]  /*5b80*/  IMAD.WIDE R164, R2, 0x2, R228 ;  /* 0x0000000202a47825 */ /* 0x000fc600078e02e4 */
[----:B------:R-:W4:Y:S01]  /*5b90*/  LDL.64 R250, [R1+0xa0] ;  /* 0x0000a00001fa7983 */ /* 0x000f220000100a00 */
[----:B------:R-:W-:-:S03]  /*5ba0*/  IMAD.WIDE R158, R2, 0x2, R226 ;  /* 0x00000002029e7825 */ /* 0x000fc600078e02e2 */
[----:B------:R0:W4:Y:S01]  /*5bb0*/  LDG.E.U16 R169, desc[UR6][R154.64] ;  /* 0x000000069aa97981 */ /* 0x000122000c1e1500 */
[----:B------:R-:W-:-:S03]  /*5bc0*/  IMAD.WIDE R14, R2, 0x2, R220 ;  /* 0x00000002020e7825 */ /* 0x000fc600078e02dc */
[----:B------:R-:W4:Y:S04]  /*5bd0*/  LDL.64 R228, [R1+0x90] ;  /* 0x0000900001e47983 */ /* 0x000f280000100a00 */
[----:B------:R1:W4:Y:S01]  /*5be0*/  LDG.E.U16 R161, desc[UR6][R152.64] ;  /* 0x0000000698a17981 */ /* 0x000322000c1e1500 */
[----:B0-----:R-:W-:-:S03]  /*5bf0*/  IMAD.WIDE R154, R2, 0x2, R224 ;  /* 0x00000002029a7825 */ /* 0x001fc600078e02e0 */
[----:B------:R-:W4:Y:S04]  /*5c00*/  LDL.64 R226, [R1+0x88] ;  /* 0x0000880001e27983 */ /* 0x000f280000100a00 */
[----:B------:R-:W4:Y:S01]  /*5c10*/  LDL.64 R224, [R1+0x80] ;  /* 0x0000800001e07983 */ /* 0x000f220000100a00 */
[----:B-1----:R-:W-:-:S03]  /*5c20*/  IMAD.WIDE R152, R2, 0x2, R222 ;  /* 0x0000000202987825 */ /* 0x002fc600078e02de */
[----:B------:R-:W4:Y:S04]  /*5c30*/  LDL.64 R222, [R1+0x78] ;  /* 0x0000780001de7983 */ /* 0x000f280000100a00 */
[----:B------:R-:W4:Y:S04]  /*5c40*/  LDL.64 R232, [R1+0x78] ;  /* 0x0000780001e87983 */ /* 0x000f280000100a00 */
[----:B------:R-:W4:Y:S04]  /*5c50*/  LDL.64 R230, [R1+0x70] ;  /* 0x0000700001e67983 */ /* 0x000f280000100a00 */
[----:B------:R-:W4:Y:S04]  /*5c60*/  LDL.64 R220, [R1+0x70] ;  /* 0x0000700001dc7983 */ /* 0x000f280000100a00 */
[----:B------:R-:W4:Y:S04]  /*5c70*/  LDL.64 R238, [R1+0x90] ;  /* 0x0000900001ee7983 */ /* 0x000f280000100a00 */
[----:B------:R-:W4:Y:S04]  /*5c80*/  LDL.64 R236, [R1+0x88] ;  /* 0x0000880001ec7983 */ /* 0x000f280000100a00 */
[----:B------:R-:W4:Y:S01]  /*5c90*/  LDL.64 R234, [R1+0x80] ;  /* 0x0000800001ea7983 */ /* 0x000f220000100a00 */
[----:B------:R-:W-:-:S02]  /*5ca0*/  IMAD R195, R219, 0x2a, RZ ;  /* 0x0000002adbc37824 */ /* 0x000fc400078e02ff */
[C---:B------:R-:W-:Y:S01]  /*5cb0*/  IMAD R202, R219.reuse, 0x2c, RZ ;  /* 0x0000002cdbca7824 */ /* 0x040fe200078e02ff */
[----:B------:R-:W4:Y:S01]  /*5cc0*/  LDG.E.U16 R160, desc[UR6][R14.64] ;  /* 0x000000060ea07981 */ /* 0x000f22000c1e1500 */
[C---:B------:R-:W-:Y:S02]  /*5cd0*/  IMAD R206, R219.reuse, 0x2e, RZ ;  /* 0x0000002edbce7824 */ /* 0x040fe400078e02ff */
[C---:B------:R-:W-:Y:S01]  /*5ce0*/  IMAD R200, R219.reuse, 0x30, RZ ;  /* 0x00000030dbc87824 */ /* 0x040fe200078e02ff */
[----:B------:R0:W4:Y:S01]  /*5cf0*/  LDG.E.U16 R172, desc[UR6][R154.64] ;  /* 0x000000069aac7981 */ /* 0x000122000c1e1500 */
[C---:B------:R-:W-:Y:S02]  /*5d00*/  IMAD R204, R219.reuse, 0x32, RZ ;  /* 0x00000032dbcc7824 */ /* 0x040fe400078e02ff */
[C---:B------:R-:W-:Y:S01]  /*5d10*/  IMAD R205, R219.reuse, 0x34, RZ ;  /* 0x00000034dbcd7824 */ /* 0x040fe200078e02ff */
[----:B------:R-:W4:Y:S01]  /*5d20*/  LDG.E.U16 R168, desc[UR6][R152.64] ;  /* 0x0000000698a87981 */ /* 0x000f22000c1e1500 */
[----:B------:R-:W-:-:S02]  /*5d30*/  IMAD R198, R219, 0x36, RZ ;  /* 0x00000036dbc67824 */ /* 0x000fc400078e02ff */
[C---:B------:R-:W-:Y:S01]  /*5d40*/  IMAD R203, R219.reuse, 0x38, RZ ;  /* 0x00000038dbcb7824 */ /* 0x040fe200078e02ff */
[----:B------:R-:W4:Y:S01]  /*5d50*/  LDG.E.U16 R16, desc[UR6][R164.64] ;  /* 0x00000006a4107981 */ /* 0x000f22000c1e1500 */
[C---:B------:R-:W-:Y:S02]  /*5d60*/  IMAD R201, R219.reuse, 0x3a, RZ ;  /* 0x0000003adbc97824 */ /* 0x040fe400078e02ff */
[----:B------:R-:W-:Y:S01]  /*5d70*/  IMAD R199, R219, 0x3c, RZ ;  /* 0x0000003cdbc77824 */ /* 0x000fe200078e02ff */
[----:B------:R-:W4:Y:S04]  /*5d80*/  LDG.E.U16 R180, desc[UR6][R158.64] ;  /* 0x000000069eb47981 */ /* 0x000f28000c1e1500 */
[----:B--2---:R-:W2:Y:S04]  /*5d90*/  LDL.64 R248, [R1+0xb8] ;  /* 0x0000b80001f87983 */ /* 0x004ea80000100a00 */
[----:B---3--:R-:W3:Y:S04]  /*5da0*/  LDL.64 R246, [R1+0xb0] ;  /* 0x0000b00001f67983 */ /* 0x008ee80000100a00 */
[----:B----4-:R-:W4:Y:S04]  /*5db0*/  LDL.64 R244, [R1+0xa8] ;  /* 0x0000a80001f47983 */ /* 0x010f280000100a00 */
[----:B------:R-:W4:Y:S01]  /*5dc0*/  LDL.64 R240, [R1+0x98] ;  /* 0x0000980001f07983 */ /* 0x000f220000100a00 */
[----:B------:R-:W-:Y:S01]  /*5dd0*/  IADD3 R242, R200, R216, RZ ;  /* 0x000000d8c8f27210 */ /* 0x000fe20007ffe0ff */
[----:B------:R-:W-:-:S04]  /*5de0*/  IMAD.MOV.U32 R243, RZ, RZ, R251 ;  /* 0x000000fffff37224 */ /* 0x000fc800078e00fb */
[----:B0-----:R-:W-:-:S04]  /*5df0*/  IMAD.WIDE R154, R2, 0x2, R242 ;  /* 0x00000002029a7825 */ /* 0x001fc800078e02f2 */
[--C-:B------:R-:W-:Y:S02]  /*5e00*/  IMAD.IADD R228, R205, 0x1, R216.reuse ;  /* 0x00000001cde47824 */ /* 0x100fe400078e02d8 */
[--C-:B------:R-:W-:Y:S02]  /*5e10*/  IMAD.IADD R226, R198, 0x1, R216.reuse ;  /* 0x00000001c6e27824 */ /* 0x100fe400078e02d8 */
[--C-:B------:R-:W-:Y:S02]  /*5e20*/  IMAD.IADD R224, R203, 0x1, R216.reuse ;  /* 0x00000001cbe07824 */ /* 0x100fe400078e02d8 */
[--C-:B------:R-:W-:Y:S01]  /*5e30*/  IMAD.IADD R222, R201, 0x1, R216.reuse ;  /* 0x00000001c9de7824 */ /* 0x100fe200078e02d8 */
[----:B------:R-:W-:Y:S01]  /*5e40*/  MOV R223, R233 ;  /* 0x000000e900df7202 */ /* 0x000fe20000000f00 */
[----:B------:R-:W-:Y:S02]  /*5e50*/  IMAD.MOV.U32 R221, RZ, RZ, R231 ;  /* 0x000000ffffdd7224 */ /* 0x000fe400078e00e7 */
[----:B------:R-:W-:-:S02]  /*5e60*/  IMAD.IADD R220, R199, 0x1, R216 ;  /* 0x00000001c7dc7824 */ /* 0x000fc400078e02d8 */
[----:B------:R-:W-:Y:S01]  /*5e70*/  IMAD.MOV.U32 R229, RZ, RZ, R239 ;  /* 0x000000ffffe57224 */ /* 0x000fe200078e00ef */
[----:B------:R-:W-:Y:S01]  /*5e80*/  MOV R227, R237 ;  /* 0x000000ed00e37202 */ /* 0x000fe20000000f00 */
[----:B------:R-:W-:-:S04]  /*5e90*/  IMAD.WIDE R166, R2, 0x2, R228 ;  /* 0x0000000202a67825 */ /* 0x000fc800078e02e4 */
[----:B------:R-:W-:Y:S01]  /*5ea0*/  IMAD.MOV.U32 R225, RZ, RZ, R235 ;  /* 0x000000ffffe17224 */ /* 0x000fe200078e00eb */
[----:B------:R-:W4:Y:S01]  /*5eb0*/  LDG.E.U16 R171, desc[UR6][R166.64] ;  /* 0x00000006a6ab7981 */ /* 0x000f22000c1e1500 */
[----:B------:R-:W-:Y:S01]  /*5ec0*/  IMAD R176, R219, 0x42, RZ ;  /* 0x00000042dbb07824 */ /* 0x000fe200078e02ff */
[----:B------:R-:W-:Y:S01]  /*5ed0*/  IADD3 R184, P4, R184, R216, RZ ;  /* 0x000000d8b8b87210 */ /* 0x000fe20007f9e0ff */
[----:B------:R-:W-:-:S03]  /*5ee0*/  IMAD.WIDE R22, R2, 0x2, R22 ;  /* 0x0000000202167825 */ /* 0x000fc600078e0216 */
[-C--:B------:R-:W-:Y:S01]  /*5ef0*/  IADD3 R176, P1, R176, R216.reuse, RZ ;  /* 0x000000d8b0b07210 */ /* 0x080fe20007f3e0ff */
[C---:B------:R-:W-:Y:S01]  /*5f00*/  IMAD R186, R219.reuse, 0xa, RZ ;  /* 0x0000000adbba7824 */ /* 0x040fe200078e02ff */
[----:B------:R-:W-:Y:S01]  /*5f10*/  LEA.HI.X.SX32 R185, R219, R217, 0x1, P4 ;  /* 0x000000d9dbb97211 */ /* 0x000fe200020f0eff */
[----:B------:R0:W4:Y:S03]  /*5f20*/  LDG.E.U16 R22, desc[UR6][R22.64] ;  /* 0x0000000616167981 */ /* 0x000126000c1e1500 */
[----:B------:R-:W-:Y:S01]  /*5f30*/  IADD3 R186, P0, R186, R216, RZ ;  /* 0x000000d8baba7210 */ /* 0x000fe20007f1e0ff */
[----:B------:R-:W-:-:S04]  /*5f40*/  IMAD.WIDE R184, R2, 0x2, R184 ;  /* 0x0000000202b87825 */ /* 0x000fc800078e02b8 */
[----:B------:R-:W-:Y:S01]  /*5f50*/  IMAD.WIDE R174, R2, 0x2, R174 ;  /* 0x0000000202ae7825 */ /* 0x000fe200078e02ae */
[----:B------:R1:W4:Y:S03]  /*5f60*/  LDG.E.U16 R182, desc[UR6][R184.64] ;  /* 0x00000006b8b67981 */ /* 0x000326000c1e1500 */
[----:B0-----:R-:W-:Y:S02]  /*5f70*/  IMAD R23, R219, 0x5, RZ ;  /* 0x00000005db177824 */ /* 0x001fe400078e02ff */
[----:B------:R0:W4:Y:S03]  /*5f80*/  LDG.E.U16 R174, desc[UR6][R174.64] ;  /* 0x00000006aeae7981 */ /* 0x000126000c1e1500 */
[----:B------:R-:W-:Y:S01]  /*5f90*/  LEA.HI.X.SX32 R187, R23, R217, 0x1, P0 ;  /* 0x000000d917bb7211 */ /* 0x000fe200000f0eff */
[----:B-1----:R-:W-:-:S02]  /*5fa0*/  IMAD R184, R219, 0x66, RZ ;  /* 0x00000066dbb87824 */ /* 0x002fc400078e02ff */
[----:B------:R-:W-:-:S03]  /*5fb0*/  IMAD.WIDE R186, R2, 0x2, R186 ;  /* 0x0000000202ba7825 */ /* 0x000fc600078e02ba */
[----:B------:R-:W-:Y:S01]  /*5fc0*/  IADD3 R184, P4, R184, R216, RZ ;  /* 0x000000d8b8b87210 */ /* 0x000fe20007f9e0ff */
[----:B0-----:R-:W-:Y:S02]  /*5fd0*/  IMAD R175, R219, 0x33, RZ ;  /* 0x00000033dbaf7824 */ /* 0x001fe400078e02ff */
[----:B------:R-:W-:-:S03]  /*5fe0*/  IMAD.WIDE R162, R2, 0x2, R162 ;  /* 0x0000000202a27825 */ /* 0x000fc600078e02a2 */
[----:B------:R-:W-:Y:S01]  /*5ff0*/  LEA.HI.X.SX32 R185, R175, R217, 0x1, P4 ;  /* 0x000000d9afb97211 */ /* 0x000fe200020f0eff */
[C---:B------:R-:W-:Y:S02]  /*6000*/  IMAD R23, R219.reuse, 0x29, RZ ;  /* 0x00000029db177824 */ /* 0x040fe400078e02ff */
[----:B------:R-:W-:Y:S01]  /*6010*/  IMAD R170, R219, 0x31, RZ ;  /* 0x00000031dbaa7824 */ /* 0x000fe200078e02ff */
[----:B------:R0:W4:Y:S01]  /*6020*/  LDG.E.U16 R162, desc[UR6][R162.64] ;  /* 0x00000006a2a27981 */ /* 0x000122000c1e1500 */
[----:B------:R-:W-:-:S04]  /*6030*/  IMAD.WIDE R184, R2, 0x2, R184 ;  /* 0x0000000202b87825 */ /* 0x000fc800078e02b8 */
[C---:B------:R-:W-:Y:S02]  /*6040*/  IMAD R190, R219.reuse, 0x72, RZ ;  /* 0x00000072dbbe7824 */ /* 0x040fe400078e02ff */
[----:B0-----:R-:W-:Y:S01]  /*6050*/  IMAD R163, R219, 0x2d, RZ ;  /* 0x0000002ddba37824 */ /* 0x001fe200078e02ff */
[----:B--2---:R-:W-:Y:S01]  /*6060*/  IADD3 R248, R195, R216, RZ ;  /* 0x000000d8c3f87210 */ /* 0x004fe20007ffe0ff */
[----:B---3--:R-:W-:-:S04]  /*6070*/  IMAD.IADD R246, R202, 0x1, R216 ;  /* 0x00000001caf67824 */ /* 0x008fc800078e02d8 */
[----:B------:R-:W-:Y:S01]  /*6080*/  STL [R1+0xb8], R248 ;  /* 0x0000b8f801007387 */ /* 0x000fe20000100800 */
[----:B----4-:R-:W-:-:S03]  /*6090*/  IMAD.IADD R244, R206, 0x1, R216 ;  /* 0x00000001cef47824 */ /* 0x010fc600078e02d8 */
[----:B------:R-:W-:Y:S01]  /*60a0*/  STL [R1+0xb0], R246 ;  /* 0x0000b0f601007387 */ /* 0x000fe20000100800 */
[----:B------:R-:W-:-:S03]  /*60b0*/  IMAD.IADD R240, R204, 0x1, R216 ;  /* 0x00000001ccf07824 */ /* 0x000fc600078e02d8 */
[----:B------:R-:W-:Y:S01]  /*60c0*/  STL [R1+0xa8], R244 ;  /* 0x0000a8f401007387 */ /* 0x000fe20000100800 */
[----:B------:R-:W-:-:S03]  /*60d0*/  IMAD.WIDE R14, R2, 0x2, R244 ;  /* 0x00000002020e7825 */ /* 0x000fc600078e02f4 */
[----:B------:R-:W-:Y:S01]  /*60e0*/  STL [R1+0xa0], R242 ;  /* 0x0000a0f201007387 */ /* 0x000fe20000100800 */
[----:B------:R-:W-:-:S03]  /*60f0*/  IMAD.WIDE R152, R2, 0x2, R240 ;  /* 0x0000000202987825 */ /* 0x000fc600078e02f0 */
[----:B------:R-:W-:Y:S04]  /*6100*/  STL [R1+0x98], R240 ;  /* 0x000098f001007387 */ /* 0x000fe80000100800 */
[----:B------:R-:W-:Y:S04]  /*6110*/  STL [R1+0x90], R228 ;  /* 0x000090e401007387 */ /* 0x000fe80000100800 */
[----:B------:R-:W-:Y:S04]  /*6120*/  STL [R1+0x88], R226 ;  /* 0x000088e201007387 */ /* 0x000fe80000100800 */
[----:B------:R-:W2:Y:S04]  /*6130*/  LDG.E.U16 R15, desc[UR6][R14.64] ;  /* 0x000000060e0f7981 */ /* 0x000ea8000c1e1500 */
[----:B------:R-:W-:Y:S04]  /*6140*/  STL [R1+0x80], R224 ;  /* 0x000080e001007387 */ /* 0x000fe80000100800 */
[----:B------:R0:W3:Y:S04]  /*6150*/  LDG.E.U16 R179, desc[UR6][R152.64] ;  /* 0x0000000698b37981 */ /* 0x0000e8000c1e1500 */
[----:B------:R1:W4:Y:S04]  /*6160*/  LDG.E.U16 R14, desc[UR6][R154.64] ;  /* 0x000000069a0e7981 */ /* 0x000328000c1e1500 */
[----:B------:R1:W-:Y:S01]  /*6170*/  STL [R1+0x78], R222 ;  /* 0x000078de01007387 */ /* 0x0003e20000100800 */
[----:B0-----:R-:W-:-:S03]  /*6180*/  IMAD.WIDE R152, R2, 0x2, R220 ;  /* 0x0000000202987825 */ /* 0x001fc600078e02dc */
[----:B------:R0:W-:Y:S01]  /*6190*/  STL [R1+0x70], R220 ;  /* 0x000070dc01007387 */ /* 0x0001e20000100800 */
[----:B-1----:R-:W-:-:S03]  /*61a0*/  IMAD.WIDE R154, R2, 0x2, R222 ;  /* 0x00000002029a7825 */ /* 0x002fc600078e02de */
[----:B------:R-:W2:Y:S04]  /*61b0*/  LDG.E.U16 R19, desc[UR6][R152.64] ;  /* 0x0000000698137981 */ /* 0x000ea8000c1e1500 */
[----:B------:R-:W3:Y:S04]  /*61c0*/  LDL.64 R222, [R1+0x68] ;  /* 0x0000680001de7983 */ /* 0x000ee80000100a00 */
[----:B0-----:R-:W3:Y:S01]  /*61d0*/  LDL.64 R220, [R1+0x68] ;  /* 0x0000680001dc7983 */ /* 0x001ee20000100a00 */
[----:B------:R-:W-:-:S03]  /*61e0*/  IMAD.WIDE R164, R2, 0x2, R248 ;  /* 0x0000000202a47825 */ /* 0x000fc600078e02f8 */
[----:B------:R-:W2:Y:S01]  /*61f0*/  LDG.E.U16 R155, desc[UR6][R154.64] ;  /* 0x000000069a9b7981 */ /* 0x000ea2000c1e1500 */
[----:B------:R-:W-:-:S03]  /*6200*/  IMAD.WIDE R158, R2, 0x2, R246 ;  /* 0x00000002029e7825 */ /* 0x000fc600078e02f6 */
[----:B------:R0:W2:Y:S04]  /*6210*/  LDG.E.U16 R156, desc[UR6][R164.64] ;  /* 0x00000006a49c7981 */ /* 0x0000a8000c1e1500 */
[----:B------:R1:W2:Y:S01]  /*6220*/  LDG.E.U16 R20, desc[UR6][R158.64] ;  /* 0x000000069e147981 */ /* 0x0002a2000c1e1500 */
[----:B0-----:R-:W-:-:S05]  /*6230*/  IMAD.WIDE R164, R2, 0x2, R226 ;  /* 0x0000000202a47825 */ /* 0x001fca00078e02e2 */
[----:B------:R0:W2:Y:S01]  /*6240*/  LDG.E.U16 R167, desc[UR6][R164.64] ;  /* 0x00000006a4a77981 */ /* 0x0000a2000c1e1500 */
[----:B-1----:R-:W-:-:S04]  /*6250*/  IMAD.WIDE R158, R2, 0x2, R224 ;  /* 0x00000002029e7825 */ /* 0x002fc800078e02e0 */
[C---:B------:R-:W-:Y:S02]  /*6260*/  IMAD R154, R219.reuse, 0x23, RZ ;  /* 0x00000023db9a7824 */ /* 0x040fe400078e02ff */
[C---:B------:R-:W-:Y:S01]  /*6270*/  IMAD R152, R219.reuse, 0x4a, RZ ;  /* 0x0000004adb987824 */ /* 0x040fe200078e02ff */
[----:B------:R1:W2:Y:S01]  /*6280*/  LDG.E.U16 R159, desc[UR6][R158.64] ;  /* 0x000000069e9f7981 */ /* 0x0002a2000c1e1500 */
[C---:B0-----:R-:W-:Y:S02]  /*6290*/  IMAD R164, R219.reuse, 0x46, RZ ;  /* 0x00000046dba47824 */ /* 0x041fe400078e02ff */
[----:B------:R-:W-:-:S03]  /*62a0*/  IMAD R153, R219, 0x21, RZ ;  /* 0x00000021db997824 */ /* 0x000fc600078e02ff */
[-C--:B------:R-:W-:Y:S02]  /*62b0*/  IADD3 R164, P2, R164, R216.reuse, RZ ;  /* 0x000000d8a4a47210 */ /* 0x080fe40007f5e0ff */
[----:B------:R-:W-:Y:S01]  /*62c0*/  IADD3 R152, P3, R152, R216, RZ ;  /* 0x000000d898987210 */ /* 0x000fe20007f7e0ff */
[----:B-1----:R-:W-:Y:S01]  /*62d0*/  IMAD R158, R219, 0x25, RZ ;  /* 0x00000025db9e7824 */ /* 0x002fe200078e02ff */
[-C--:B------:R-:W-:Y:S02]  /*62e0*/  LEA.HI.X.SX32 R165, R154, R217.reuse, 0x1, P2 ;  /* 0x000000d99aa57211 */ /* 0x080fe400010f0eff */
[-C--:B------:R-:W-:Y:S02]  /*62f0*/  LEA.HI.X.SX32 R177, R153, R217.reuse, 0x1, P1 ;  /* 0x000000d999b17211 */ /* 0x080fe400008f0eff */
[----:B------:R-:W-:Y:S01]  /*6300*/  LEA.HI.X.SX32 R153, R158, R217, 0x1, P3 ;  /* 0x000000d99e997211 */ /* 0x000fe200018f0eff */
[C---:B------:R-:W-:Y:S01]  /*6310*/  IMAD.WIDE R164, R2.reuse, 0x2, R164 ;  /* 0x0000000202a47825 */ /* 0x040fe200078e02a4 */
[----:B------:R-:W2:Y:S03]  /*6320*/  LDG.E.U16 R158, desc[UR6][R186.64] ;  /* 0x00000006ba9e7981 */ /* 0x000ea6000c1e1500 */
[C---:B------:R-:W-:Y:S01]  /*6330*/  IMAD.WIDE R152, R2.reuse, 0x2, R152 ;  /* 0x0000000202987825 */ /* 0x040fe200078e0298 */
[----:B------:R0:W2:Y:S03]  /*6340*/  LDG.E.U16 R166, desc[UR6][R164.64] ;  /* 0x00000006a4a67981 */ /* 0x0000a6000c1e1500 */
[----:B------:R-:W-:Y:S01]  /*6350*/  IMAD.WIDE R176, R2, 0x2, R176 ;  /* 0x0000000202b07825 */ /* 0x000fe200078e02b0 */
[----:B------:R1:W2:Y:S04]  /*6360*/  LDG.E.U16 R154, desc[UR6][R152.64] ;  /* 0x00000006989a7981 */ /* 0x0002a8000c1e1500 */
[----:B------:R1:W2:Y:S01]  /*6370*/  LDG.E.U16 R178, desc[UR6][R176.64] ;  /* 0x00000006b0b27981 */ /* 0x0002a2000c1e1500 */
[----:B0-----:R-:W-:-:S02]  /*6380*/  IMAD R164, R219, 0x56, RZ ;  /* 0x00000056dba47824 */ /* 0x001fc400078e02ff */
[----:B-1----:R-:W-:-:S03]  /*6390*/  IMAD R153, R219, 0x2b, RZ ;  /* 0x0000002bdb997824 */ /* 0x002fc600078e02ff */
[-C--:B------:R-:W-:Y:S01]  /*63a0*/  IADD3 R164, P1, R164, R216.reuse, RZ ;  /* 0x000000d8a4a47210 */ /* 0x080fe20007f3e0ff */
[C---:B------:R-:W-:Y:S02]  /*63b0*/  IMAD R186, R219.reuse, 0x62, RZ ;  /* 0x00000062dbba7824 */ /* 0x040fe400078e02ff */
[----:B------:R-:W-:Y:S01]  /*63c0*/  IMAD R176, R219, 0x52, RZ ;  /* 0x00000052dbb07824 */ /* 0x000fe200078e02ff */
[----:B------:R-:W-:Y:S01]  /*63d0*/  LEA.HI.X.SX32 R165, R153, R217, 0x1, P1 ;  /* 0x000000d999a57211 */ /* 0x000fe200008f0eff */
[----:B------:R-:W-:Y:S01]  /*63e0*/  IMAD R152, R219, 0x5a, RZ ;  /* 0x0000005adb987824 */ /* 0x000fe200078e02ff */
[-C--:B------:R-:W-:Y:S02]  /*63f0*/  IADD3 R186, P3, R186, R216.reuse, RZ ;  /* 0x000000d8baba7210 */ /* 0x080fe40007f7e0ff */
[-C--:B------:R-:W-:Y:S01]  /*6400*/  IADD3 R176, P0, R176, R216.reuse, RZ ;  /* 0x000000d8b0b07210 */ /* 0x080fe20007f1e0ff */
[----:B------:R-:W-:Y:S01]  /*6410*/  IMAD.WIDE R164, R2, 0x2, R164 ;  /* 0x0000000202a47825 */ /* 0x000fe200078e02a4 */
[----:B------:R-:W-:-:S02]  /*6420*/  IADD3 R152, P2, R152, R216, RZ ;  /* 0x000000d898987210 */ /* 0x000fc40007f5e0ff */
[-C--:B------:R-:W-:Y:S02]  /*6430*/  LEA.HI.X.SX32 R177, R23, R217.reuse, 0x1, P0 ;  /* 0x000000d917b17211 */ /* 0x080fe400000f0eff */
[-C--:B------:R-:W-:Y:S01]  /*6440*/  LEA.HI.X.SX32 R187, R170, R217.reuse, 0x1, P3 ;  /* 0x000000d9aabb7211 */ /* 0x080fe200018f0eff */
[----:B------:R-:W2:Y:S01]  /*6450*/  LDG.E.U16 R165, desc[UR6][R164.64] ;  /* 0x00000006a4a57981 */ /* 0x000ea2000c1e1500 */
[----:B------:R-:W-:Y:S01]  /*6460*/  LEA.HI.X.SX32 R153, R163, R217, 0x1, P2 ;  /* 0x000000d9a3997211 */ /* 0x000fe200010f0eff */
[----:B------:R-:W-:Y:S01]  /*6470*/  IMAD.WIDE R176, R2, 0x2, R176 ;  /* 0x0000000202b07825 */ /* 0x000fe200078e02b0 */
[----:B------:R-:W-:-:S03]  /*6480*/  IADD3 R190, P1, R190, R216, RZ ;  /* 0x000000d8bebe7210 */ /* 0x000fc60007f3e0ff */
[C---:B------:R-:W-:Y:S02]  /*6490*/  IMAD.WIDE R186, R2.reuse, 0x2, R186 ;  /* 0x0000000202ba7825 */ /* 0x040fe400078e02ba */
[----:B------:R-:W2:Y:S04]  /*64a0*/  LDG.E.U16 R177, desc[UR6][R176.64] ;  /* 0x00000006b0b17981 */ /* 0x000ea8000c1e1500 */
[----:B------:R0:W2:Y:S01]  /*64b0*/  LDG.E.U16 R164, desc[UR6][R184.64] ;  /* 0x00000006b8a47981 */ /* 0x0000a2000c1e1500 */
[C---:B------:R-:W-:Y:S02]  /*64c0*/  IMAD R170, R219.reuse, 0x39, RZ ;  /* 0x00000039dbaa7824 */ /* 0x040fe400078e02ff */
[C---:B------:R-:W-:Y:S02]  /*64d0*/  IMAD R175, R219.reuse, 0x3, RZ ;  /* 0x00000003dbaf7824 */ /* 0x040fe400078e02ff */
[----:B------:R-:W-:Y:S01]  /*64e0*/  IMAD.WIDE R152, R2, 0x2, R152 ;  /* 0x0000000202987825 */ /* 0x000fe200078e0298 */
[----:B------:R1:W2:Y:S03]  /*64f0*/  LDG.E.U16 R176, desc[UR6][R186.64] ;  /* 0x00000006bab07981 */ /* 0x0002a6000c1e1500 */
[C---:B0-----:R-:W-:Y:S01]  /*6500*/  IMAD R184, R219.reuse, 0x6, RZ ;  /* 0x00000006dbb87824 */ /* 0x041fe200078e02ff */
[----:B------:R-:W-:Y:S01]  /*6510*/  LEA.HI.X.SX32 R191, R170, R217, 0x1, P1 ;  /* 0x000000d9aabf7211 */ /* 0x000fe200008f0eff */
[C---:B------:R-:W-:Y:S01]  /*6520*/  IMAD R192, R219.reuse, 0x6a, RZ ;  /* 0x0000006adbc07824 */ /* 0x040fe200078e02ff */
[----:B------:R0:W2:Y:S02]  /*6530*/  LDG.E.U16 R153, desc[UR6][R152.64] ;  /* 0x0000000698997981 */ /* 0x0000a4000c1e1500 */
[----:B------:R-:W-:Y:S01]  /*6540*/  IADD3 R184, P4, R184, R216, RZ ;  /* 0x000000d8b8b87210 */ /* 0x000fe20007f9e0ff */
[----:B-1----:R-:W-:-:S03]  /*6550*/  IMAD R186, R219, 0x7a, RZ ;  /* 0x0000007adbba7824 */ /* 0x002fc600078e02ff */
[----:B------:R-:W-:Y:S01]  /*6560*/  LEA.HI.X.SX32 R185, R175, R217, 0x1, P4 ;  /* 0x000000d9afb97211 */ /* 0x000fe200020f0eff */
[----:B------:R-:W-:Y:S01]  /*6570*/  IMAD R23, R219, 0x35, RZ ;  /* 0x00000035db177824 */ /* 0x000fe200078e02ff */
[-C--:B------:R-:W-:Y:S01]  /*6580*/  IADD3 R192, P0, R192, R216.reuse, RZ ;  /* 0x000000d8c0c07210 */ /* 0x080fe20007f1e0ff */
[----:B------:R-:W-:Y:S01]  /*6590*/  IMAD.WIDE R190, R2, 0x2, R190 ;  /* 0x0000000202be7825 */ /* 0x000fe200078e02be */
[----:B------:R-:W-:-:S03]  /*65a0*/  IADD3 R186, P3, R186, R216, RZ ;  /* 0x000000d8baba7210 */ /* 0x000fc60007f7e0ff */
[----:B0-----:R-:W-:Y:S02]  /*65b0*/  IMAD R152, R219, 0x3d, RZ ;  /* 0x0000003ddb987824 */ /* 0x001fe400078e02ff */
[----:B------:R-:W-:Y:S01]  /*65c0*/  IMAD.WIDE R184, R2, 0x2, R184 ;  /* 0x0000000202b87825 */ /* 0x000fe200078e02b8 */
[-C--:B------:R-:W-:Y:S01]  /*65d0*/  LEA.HI.X.SX32 R193, R23, R217.reuse, 0x1, P0 ;  /* 0x000000d917c17211 */ /* 0x080fe200000f0eff */
[----:B------:R0:W2:Y:S02]  /*65e0*/  LDG.E.U16 R175, desc[UR6][R190.64] ;  /* 0x00000006beaf7981 */ /* 0x0000a4000c1e1500 */
[C---:B------:R-:W-:Y:S01]  /*65f0*/  IMAD R188, R219.reuse, 0x76, RZ ;  /* 0x00000076dbbc7824 */ /* 0x040fe200078e02ff */
[----:B------:R-:W-:Y:S01]  /*6600*/  LEA.HI.X.SX32 R187, R152, R217, 0x1, P3 ;  /* 0x000000d998bb7211 */ /* 0x000fe200018f0eff */
[C---:B------:R-:W-:Y:S01]  /*6610*/  IMAD R163, R219.reuse, 0x3b, RZ ;  /* 0x0000003bdba37824 */ /* 0x040fe200078e02ff */
[----:B------:R1:W2:Y:S02]  /*6620*/  LDG.E.U16 R170, desc[UR6][R184.64] ;  /* 0x00000006b8aa7981 */ /* 0x0002a4000c1e1500 */
[----:B------:R-:W-:Y:S01]  /*6630*/  IADD3 R188, P2, R188, R216, RZ ;  /* 0x000000d8bcbc7210 */ /* 0x000fe20007f5e0ff */
[----:B0-----:R-:W-:-:S03]  /*6640*/  IMAD R190, R219, 0x54, RZ ;  /* 0x00000054dbbe7824 */ /* 0x001fc600078e02ff */
[----:B------:R-:W-:Y:S01]  /*6650*/  LEA.HI.X.SX32 R189, R163, R217, 0x1, P2 ;  /* 0x000000d9a3bd7211 */ /* 0x000fe200010f0eff */
[----:B------:R-:W-:-:S04]  /*6660*/  IMAD.WIDE R192, R2, 0x2, R192 ;  /* 0x0000000202c07825 */ /* 0x000fc800078e02c0 */
[----:B-1----:R-:W-:Y:S02]  /*6670*/  IMAD R184, R219, 0x48, RZ ;  /* 0x00000048dbb87824 */ /* 0x002fe400078e02ff */
[----:B------:R-:W-:Y:S01]  /*6680*/  IMAD.WIDE R186, R2, 0x2, R186 ;  /* 0x0000000202ba7825 */ /* 0x000fe200078e02ba */
[-C--:B------:R-:W-:Y:S01]  /*6690*/  IADD3 R190, P4, R190, R216.reuse, RZ ;  /* 0x000000d8bebe7210 */ /* 0x080fe20007f9e0ff */
[----:B------:R0:W2:Y:S01]  /*66a0*/  LDG.E.U16 R152, desc[UR6][R192.64] ;  /* 0x00000006c0987981 */ /* 0x0000a2000c1e1500 */
[----:B------:R-:W-:Y:S01]  /*66b0*/  IADD3 R184, P1, R184, R216, RZ ;  /* 0x000000d8b8b87210 */ /* 0x000fe20007f3e0ff */
[----:B------:R-:W-:Y:S01]  /*66c0*/  IMAD.WIDE R188, R2, 0x2, R188 ;  /* 0x0000000202bc7825 */ /* 0x000fe200078e02bc */
[-C--:B------:R-:W-:Y:S01]  /*66d0*/  LEA.HI.X.SX32 R191, R195, R217.reuse, 0x1, P4 ;  /* 0x000000d9c3bf7211 */ /* 0x080fe200020f0eff */
[----:B------:R1:W2:Y:S01]  /*66e0*/  LDG.E.U16 R23, desc[UR6][R186.64] ;  /* 0x00000006ba177981 */ /* 0x0002a2000c1e1500 */
[----:B------:R-:W-:-:S03]  /*66f0*/  LEA.HI.X.SX32 R185, R197, R217, 0x1, P1 ;  /* 0x000000d9c5b97211 */ /* 0x000fc600008f0eff */
[----:B------:R1:W2:Y:S01]  /*6700*/  LDG.E.U16 R163, desc[UR6][R188.64] ;  /* 0x00000006bca37981 */ /* 0x0002a2000c1e1500 */
[C---:B0-----:R-:W-:Y:S02]  /*6710*/  IMAD R192, R219.reuse, 0x44, RZ ;  /* 0x00000044dbc07824 */ /* 0x041fe400078e02ff */
[----:B-1----:R-:W-:-:S03]  /*6720*/  IMAD R186, R219, 0x4c, RZ ;  /* 0x0000004cdbba7824 */ /* 0x002fc600078e02ff */
[-C--:B------:R-:W-:Y:S01]  /*6730*/  IADD3 R192, P0, R192, R216.reuse, RZ ;  /* 0x000000d8c0c07210 */ /* 0x080fe20007f1e0ff */
[----:B------:R-:W-:Y:S01]  /*6740*/  IMAD.WIDE R184, R2, 0x2, R184 ;  /* 0x0000000202b87825 */ /* 0x000fe200078e02b8 */
[----:B------:R-:W-:-:S03]  /*6750*/  IADD3 R186, P2, R186, R216, RZ ;  /* 0x000000d8baba7210 */ /* 0x000fc60007f5e0ff */
[----:B------:R-:W-:Y:S01]  /*6760*/  IMAD.WIDE R190, R2, 0x2, R190 ;  /* 0x0000000202be7825 */ /* 0x000fe200078e02be */
[----:B------:R-:W-:-:S03]  /*6770*/  LEA.HI.X.SX32 R193, R194, R217, 0x1, P0 ;  /* 0x000000d9c2c17211 */ /* 0x000fc600000f0eff */
[----:B------:R-:W-:Y:S01]  /*6780*/  IMAD R188, R219, 0x50, RZ ;  /* 0x00000050dbbc7824 */ /* 0x000fe200078e02ff */
[----:B------:R-:W-:Y:S01]  /*6790*/  LEA.HI.X.SX32 R187, R183, R217, 0x1, P2 ;  /* 0x000000d9b7bb7211 */ /* 0x000fe200010f0eff */
[----:B------:R0:W2:Y:S03]  /*67a0*/  LDG.E.U16 R194, desc[UR6][R184.64] ;  /* 0x00000006b8c27981 */ /* 0x0000a6000c1e1500 */
[----:B------:R-:W-:Y:S01]  /*67b0*/  IADD3 R188, P3, R188, R216, RZ ;  /* 0x000000d8bcbc7210 */ /* 0x000fe20007f7e0ff */
[----:B------:R1:W2:Y:S01]  /*67c0*/  LDG.E.U16 R197, desc[UR6][R190.64] ;  /* 0x00000006bec57981 */ /* 0x0002a2000c1e1500 */
[----:B------:R-:W-:-:S04]  /*67d0*/  IMAD.WIDE R186, R2, 0x2, R186 ;  /* 0x0000000202ba7825 */ /* 0x000fc800078e02ba */
[C---:B0-----:R-:W-:Y:S01]  /*67e0*/  IMAD R184, R219.reuse, 0x60, RZ ;  /* 0x00000060dbb87824 */ /* 0x041fe200078e02ff */
[----:B------:R-:W-:Y:S01]  /*67f0*/  LEA.HI.X.SX32 R189, R196, R217, 0x1, P3 ;  /* 0x000000d9c4bd7211 */ /* 0x000fe200018f0eff */
[----:B------:R0:W2:Y:S01]  /*6800*/  LDG.E.U16 R195, desc[UR6][R186.64] ;  /* 0x00000006bac37981 */ /* 0x0000a2000c1e1500 */
[----:B-1----:R-:W-:Y:S02]  /*6810*/  IMAD R190, R219, 0x70, RZ ;  /* 0x00000070dbbe7824 */ /* 0x002fe400078e02ff */
[----:B------:R-:W-:-:S03]  /*6820*/  IADD3 R184, P1, R184, R216, RZ ;  /* 0x000000d8b8b87210 */ /* 0x000fc60007f3e0ff */
[----:B------:R-:W-:Y:S01]  /*6830*/  IADD3 R190, P3, R190, R216, RZ ;  /* 0x000000d8bebe7210 */ /* 0x000fe20007f7e0ff */
[----:B------:R-:W-:Y:S01]  /*6840*/  IMAD.WIDE R192, R2, 0x2, R192 ;  /* 0x0000000202c07825 */ /* 0x000fe200078e02c0 */
[-C--:B------:R-:W-:Y:S02]  /*6850*/  LEA.HI.X.SX32 R185, R200, R217.reuse, 0x1, P1 ;  /* 0x000000d9c8b97211 */ /* 0x080fe400008f0eff */
[----:B------:R-:W-:Y:S01]  /*6860*/  LEA.HI.X.SX32 R191, R203, R217, 0x1, P3 ;  /* 0x000000d9cbbf7211 */ /* 0x000fe200018f0eff */
[----:B0-----:R-:W-:Y:S01]  /*6870*/  IMAD R186, R219, 0x74, RZ ;  /* 0x00000074dbba7824 */ /* 0x001fe200078e02ff */
[----:B------:R0:W2:Y:S01]  /*6880*/  LDG.E.U16 R183, desc[UR6][R192.64] ;  /* 0x00000006c0b77981 */ /* 0x0000a2000c1e1500 */
[----:B------:R-:W-:-:S03]  /*6890*/  IMAD.WIDE R188, R2, 0x2, R188 ;  /* 0x0000000202bc7825 */ /* 0x000fc600078e02bc */
[----:B------:R-:W-:Y:S01]  /*68a0*/  IADD3 R186, P4, R186, R216, RZ ;  /* 0x000000d8baba7210 */ /* 0x000fe20007f9e0ff */
[C---:B------:R-:W-:Y:S01]  /*68b0*/  IMAD.WIDE R184, R2.reuse, 0x2, R184 ;  /* 0x0000000202b87825 */ /* 0x040fe200078e02b8 */
[----:B------:R1:W2:Y:S03]  /*68c0*/  LDG.E.U16 R196, desc[UR6][R188.64] ;  /* 0x00000006bcc47981 */ /* 0x0002a6000c1e1500 */
[----:B------:R-:W-:Y:S01]  /*68d0*/  IMAD.WIDE R190, R2, 0x2, R190 ;  /* 0x0000000202be7825 */ /* 0x000fe200078e02be */
[----:B------:R-:W-:Y:S02]  /*68e0*/  LEA.HI.X.SX32 R187, R201, R217, 0x1, P4 ;  /* 0x000000d9c9bb7211 */ /* 0x000fe400020f0eff */
[----:B------:R-:W2:Y:S01]  /*68f0*/  LDG.E.U16 R201, desc[UR6][R184.64] ;  /* 0x00000006b8c97981 */ /* 0x000ea2000c1e1500 */
[----:B0-----:R-:W-:-:S03]  /*6900*/  IMAD R192, R219, 0x64, RZ ;  /* 0x00000064dbc07824 */ /* 0x001fc600078e02ff */
[----:B------:R0:W2:Y:S02]  /*6910*/  LDG.E.U16 R203, desc[UR6][R190.64] ;  /* 0x00000006becb7981 */ /* 0x0000a4000c1e1500 */
[----:B------:R-:W-:Y:S01]  /*6920*/  IADD3 R192, P2, R192, R216, RZ ;  /* 0x000000d8c0c07210 */ /* 0x000fe20007f5e0ff */
[----:B-1----:R-:W-:-:S03]  /*6930*/  IMAD R188, R219, 0x58, RZ ;  /* 0x00000058dbbc7824 */ /* 0x002fc600078e02ff */
[----:B------:R-:W-:Y:S01]  /*6940*/  LEA.HI.X.SX32 R193, R204, R217, 0x1, P2 ;  /* 0x000000d9ccc17211 */ /* 0x000fe200010f0eff */
[----:B------:R-:W-:Y:S01]  /*6950*/  IMAD.WIDE R186, R2, 0x2, R186 ;  /* 0x0000000202ba7825 */ /* 0x000fe200078e02ba */
[----:B------:R-:W-:-:S03]  /*6960*/  IADD3 R188, P0, R188, R216, RZ ;  /* 0x000000d8bcbc7210 */ /* 0x000fc60007f1e0ff */
[----:B------:R-:W-:Y:S01]  /*6970*/  IMAD.WIDE R192, R2, 0x2, R192 ;  /* 0x0000000202c07825 */ /* 0x000fe200078e02c0 */
[----:B------:R-:W-:Y:S01]  /*6980*/  LEA.HI.X.SX32 R189, R202, R217, 0x1, P0 ;  /* 0x000000d9cabd7211 */ /* 0x000fe200000f0eff */
[----:B------:R1:W2:Y:S04]  /*6990*/  LDG.E.U16 R204, desc[UR6][R186.64] ;  /* 0x00000006bacc7981 */ /* 0x0002a8000c1e1500 */
[----:B------:R1:W2:Y:S01]  /*69a0*/  LDG.E.U16 R202, desc[UR6][R192.64] ;  /* 0x00000006c0ca7981 */ /* 0x0002a2000c1e1500 */
[----:B------:R-:W-:-:S04]  /*69b0*/  IMAD.WIDE R188, R2, 0x2, R188 ;  /* 0x0000000202bc7825 */ /* 0x000fc800078e02bc */
[C---:B0-----:R-:W-:Y:S01]  /*69c0*/  IMAD R190, R219.reuse, 0x78, RZ ;  /* 0x00000078dbbe7824 */ /* 0x041fe200078e02ff */
[----:B------:R0:W2:Y:S01]  /*69d0*/  LDG.E.U16 R200, desc[UR6][R188.64] ;  /* 0x00000006bcc87981 */ /* 0x0000a2000c1e1500 */
[C---:B-1----:R-:W-:Y:S02]  /*69e0*/  IMAD R186, R219.reuse, 0x68, RZ ;  /* 0x00000068dbba7824 */ /* 0x042fe400078e02ff */
[C---:B------:R-:W-:Y:S02]  /*69f0*/  IMAD R184, R219.reuse, 0x7c, RZ ;  /* 0x0000007cdbb87824 */ /* 0x040fe400078e02ff */
[C---:B------:R-:W-:Y:S01]  /*6a00*/  IMAD R192, R219.reuse, 0x6c, RZ ;  /* 0x0000006cdbc07824 */ /* 0x040fe200078e02ff */
[-C--:B------:R-:W-:Y:S01]  /*6a10*/  IADD3 R186, P1, R186, R216.reuse, RZ ;  /* 0x000000d8baba7210 */ /* 0x080fe20007f3e0ff */
[C---:B------:R-:W-:Y:S01]  /*6a20*/  IMAD R207, R219.reuse, 0x3e, RZ ;  /* 0x0000003edbcf7824 */ /* 0x040fe200078e02ff */
[-C--:B------:R-:W-:Y:S01]  /*6a30*/  IADD3 R190, P3, R190, R216.reuse, RZ ;  /* 0x000000d8bebe7210 */ /* 0x080fe20007f7e0ff */
[----:B0-----:R-:W-:Y:S01]  /*6a40*/  IMAD R188, R219, 0x5c, RZ ;  /* 0x0000005cdbbc7824 */ /* 0x001fe200078e02ff */
[----:B------:R-:W-:-:S02]  /*6a50*/  IADD3 R192, P2, R192, R216, RZ ;  /* 0x000000d8c0c07210 */ /* 0x000fc40007f5e0ff */
[-C--:B------:R-:W-:Y:S02]  /*6a60*/  IADD3 R184, P4, R184, R216.reuse, RZ ;  /* 0x000000d8b8b87210 */ /* 0x080fe40007f9e0ff */
[-C--:B------:R-:W-:Y:S02]  /*6a70*/  LEA.HI.X.SX32 R187, R205, R217.reuse, 0x1, P1 ;  /* 0x000000d9cdbb7211 */ /* 0x080fe400008f0eff */
[----:B------:R-:W-:Y:S02]  /*6a80*/  IADD3 R188, P0, R188, R216, RZ ;  /* 0x000000d8bcbc7210 */ /* 0x000fe40007f1e0ff */
[-C--:B------:R-:W-:Y:S02]  /*6a90*/  LEA.HI.X.SX32 R191, R199, R217.reuse, 0x1, P3 ;  /* 0x000000d9c7bf7211 */ /* 0x080fe400018f0eff */
[-C--:B------:R-:W-:Y:S02]  /*6aa0*/  LEA.HI.X.SX32 R193, R198, R217.reuse, 0x1, P2 ;  /* 0x000000d9c6c17211 */ /* 0x080fe400010f0eff */
[-C--:B------:R-:W-:Y:S01]  /*6ab0*/  LEA.HI.X.SX32 R185, R207, R217.reuse, 0x1, P4 ;  /* 0x000000d9cfb97211 */ /* 0x080fe200020f0eff */
[----:B------:R-:W-:Y:S01]  /*6ac0*/  IMAD.WIDE R186, R2, 0x2, R186 ;  /* 0x0000000202ba7825 */ /* 0x000fe200078e02ba */
[----:B------:R-:W-:-:S03]  /*6ad0*/  LEA.HI.X.SX32 R189, R206, R217, 0x1, P0 ;  /* 0x000000d9cebd7211 */ /* 0x000fc600000f0eff */
[C---:B------:R-:W-:Y:S01]  /*6ae0*/  IMAD.WIDE R190, R2.reuse, 0x2, R190 ;  /* 0x0000000202be7825 */ /* 0x040fe200078e02be */
[----:B------:R-:W2:Y:S03]  /*6af0*/  LDG.E.U16 R199, desc[UR6][R186.64] ;  /* 0x00000006bac77981 */ /* 0x000ea6000c1e1500 */
[C---:B------:R-:W-:Y:S01]  /*6b00*/  IMAD.WIDE R192, R2.reuse, 0x2, R192 ;  /* 0x0000000202c07825 */ /* 0x040fe200078e02c0 */
[----:B------:R0:W2:Y:S03]  /*6b10*/  LDG.E.U16 R206, desc[UR6][R190.64] ;  /* 0x00000006bece7981 */ /* 0x0000a6000c1e1500 */
[C---:B------:R-:W-:Y:S01]  /*6b20*/  IMAD.WIDE R184, R2.reuse, 0x2, R184 ;  /* 0x0000000202b87825 */ /* 0x040fe200078e02b8 */
[----:B------:R1:W2:Y:S03]  /*6b30*/  LDG.E.U16 R205, desc[UR6][R192.64] ;  /* 0x00000006c0cd7981 */ /* 0x0002a6000c1e1500 */
[----:B------:R-:W-:Y:S01]  /*6b40*/  IMAD.WIDE R188, R2, 0x2, R188 ;  /* 0x0000000202bc7825 */ /* 0x000fe200078e02bc */
[----:B------:R4:W2:Y:S03]  /*6b50*/  LDG.E.U16 R208, desc[UR6][R184.64] ;  /* 0x00000006b8d07981 */ /* 0x0008a6000c1e1500 */
[C---:B0-----:R-:W-:Y:S01]  /*6b60*/  IMAD R190, R219.reuse, 0x4e, RZ ;  /* 0x0000004edbbe7824 */ /* 0x041fe200078e02ff */
[----:B------:R0:W2:Y:S01]  /*6b70*/  LDG.E.U16 R198, desc[UR6][R188.64] ;  /* 0x00000006bcc67981 */ /* 0x0000a2000c1e1500 */
[----:B-1----:R-:W-:-:S02]  /*6b80*/  IMAD R192, R219, 0x5e, RZ ;  /* 0x0000005edbc07824 */ /* 0x002fc400078e02ff */
[C---:B------:R-:W-:Y:S02]  /*6b90*/  IMAD R186, R219.reuse, 0x7e, RZ ;  /* 0x0000007edbba7824 */ /* 0x040fe400078e02ff */
[C---:B----4-:R-:W-:Y:S01]  /*6ba0*/  IMAD R184, R219.reuse, 0x6e, RZ ;  /* 0x0000006edbb87824 */ /* 0x050fe200078e02ff */
[-C--:B------:R-:W-:Y:S01]  /*6bb0*/  IADD3 R190, P0, R190, R216.reuse, RZ ;  /* 0x000000d8bebe7210 */ /* 0x080fe20007f1e0ff */
[C---:B------:R-:W-:Y:S02]  /*6bc0*/  IMAD R187, R219.reuse, 0x2f, RZ ;  /* 0x0000002fdbbb7824 */ /* 0x040fe400078e02ff */
[C---:B0-----:R-:W-:Y:S01]  /*6bd0*/  IMAD R188, R219.reuse, 0x27, RZ ;  /* 0x00000027dbbc7824 */ /* 0x041fe200078e02ff */
[-C--:B------:R-:W-:Y:S01]  /*6be0*/  IADD3 R192, P1, R192, R216.reuse, RZ ;  /* 0x000000d8c0c07210 */ /* 0x080fe20007f3e0ff */
[C---:B------:R-:W-:Y:S01]  /*6bf0*/  IMAD R185, R219.reuse, 0x37, RZ ;  /* 0x00000037dbb97824 */ /* 0x040fe200078e02ff */
[-C--:B------:R-:W-:Y:S01]  /*6c00*/  IADD3 R184, P2, R184, R216.reuse, RZ ;  /* 0x000000d8b8b87210 */ /* 0x080fe20007f5e0ff */
[----:B------:R-:W-:Y:S01]  /*6c10*/  IMAD R189, R219, 0x3f, RZ ;  /* 0x0000003fdbbd7824 */ /* 0x000fe200078e02ff */
[----:B------:R-:W-:-:S02]  /*6c20*/  IADD3 R186, P3, R186, R216, RZ ;  /* 0x000000d8baba7210 */ /* 0x000fc40007f7e0ff */
[-C--:B------:R-:W-:Y:S02]  /*6c30*/  LEA.HI.X.SX32 R191, R188, R217.reuse, 0x1, P0 ;  /* 0x000000d9bcbf7211 */ /* 0x080fe400000f0eff */
[----:B------:R-:W-:Y:S02]  /*6c40*/  LEA.HI.X.SX32 R193, R187, R217, 0x1, P1 ;  /* 0x000000d9bbc17211 */ /* 0x000fe400008f0eff */
[----:B---3--:R-:W-:Y:S01]  /*6c50*/  MOV R221, R223 ;  /* 0x000000df00dd7202 */ /* 0x008fe20000000f00 */
[----:B------:R-:W-:Y:S01]  /*6c60*/  IMAD.IADD R220, R207, 0x1, R216 ;  /* 0x00000001cfdc7824 */ /* 0x000fe200078e02d8 */
[-C--:B------:R-:W-:Y:S02]  /*6c70*/  LEA.HI.X.SX32 R185, R185, R217.reuse, 0x1, P2 ;  /* 0x000000d9b9b97211 */ /* 0x080fe400010f0eff */
[----:B------:R-:W-:Y:S01]  /*6c80*/  LEA.HI.X.SX32 R187, R189, R217, 0x1, P3 ;  /* 0x000000d9bdbb7211 */ /* 0x000fe200018f0eff */
[----:B------:R-:W-:-:S04]  /*6c90*/  IMAD.WIDE R188, R2, 0x2, R220 ;  /* 0x0000000202bc7825 */ /* 0x000fc800078e02dc */
[C---:B------:R-:W-:Y:S02]  /*6ca0*/  IMAD.WIDE R190, R2.reuse, 0x2, R190 ;  /* 0x0000000202be7825 */ /* 0x040fe400078e02be */
[----:B------:R-:W3:Y:S02]  /*6cb0*/  LDG.E.U16 R188, desc[UR6][R188.64] ;  /* 0x00000006bcbc7981 */ /* 0x000ee4000c1e1500 */
[C---:B------:R-:W-:Y:S02]  /*6cc0*/  IMAD.WIDE R192, R2.reuse, 0x2, R192 ;  /* 0x0000000202c07825 */ /* 0x040fe400078e02c0 */
[----:B------:R-:W4:Y:S02]  /*6cd0*/  LDG.E.U16 R190, desc[UR6][R190.64] ;  /* 0x00000006bebe7981 */ /* 0x000f24000c1e1500 */
[C---:B------:R-:W-:Y:S02]  /*6ce0*/  IMAD.WIDE R184, R2.reuse, 0x2, R184 ;  /* 0x0000000202b87825 */ /* 0x040fe400078e02b8 */
[----:B------:R-:W4:Y:S02]  /*6cf0*/  LDG.E.U16 R192, desc[UR6][R192.64] ;  /* 0x00000006c0c07981 */ /* 0x000f24000c1e1500 */
[----:B------:R-:W-:-:S02]  /*6d00*/  IMAD.WIDE R186, R2, 0x2, R186 ;  /* 0x0000000202ba7825 */ /* 0x000fc400078e02ba */
[----:B------:R-:W4:Y:S04]  /*6d10*/  LDG.E.U16 R184, desc[UR6][R184.64] ;  /* 0x00000006b8b87981 */ /* 0x000f28000c1e1500 */
[----:B------:R-:W4:Y:S01]  /*6d20*/  LDG.E.U16 R186, desc[UR6][R186.64] ;  /* 0x00000006baba7981 */ /* 0x000f22000c1e1500 */
[----:B------:R-:W0:Y:S01]  /*6d30*/  S2R R222, SR_TID.X ;  /* 0x0000000000de7919 */ /* 0x000e220000002100 */
[----:B------:R-:W-:Y:S06]  /*6d40*/  BAR.SYNC.DEFER_BLOCKING 0x0 ;  /* 0x0000000000007b1d */ /* 0x000fec0000010000 */
[----:B------:R-:W-:Y:S04]  /*6d50*/  STL [R1+0x33c], R219 ;  /* 0x00033cdb01007387 */ /* 0x000fe80000100800 */
[----:B------:R1:W-:Y:S01]  /*6d60*/  STL [R1+0x68], R220 ;  /* 0x000068dc01007387 */ /* 0x0003e20000100800 */
[----:B0-----:R-:W-:-:S02]  /*6d70*/  LOP3.LUT R221, R222, 0x3f, RZ, 0xc0, !PT ;  /* 0x0000003fdedd7812 */ /* 0x001fc400078ec0ff */
[----:B-1----:R-:W-:-:S03]  /*6d80*/  LOP3.LUT R220, R222, 0x40, RZ, 0xc0, !PT ;  /* 0x00000040dedc7812 */ /* 0x002fc600078ec0ff */
[----:B------:R-:W-:-:S04]  /*6d90*/  IMAD.SHL.U32 R221, R221, 0x2, RZ ;  /* 0x00000002dddd7824 */ /* 0x000fc800078e00ff */
[----:B------:R-:W-:Y:S02]  /*6da0*/  IMAD R220, R220, 0x80, R221 ;  /* 0x00000080dcdc7824 */ /* 0x000fe400078e02dd */
[----:B------:R-:W0:Y:S01]  /*6db0*/  S2R R221, SR_TID.X ;  /* 0x0000000000dd7919 */ /* 0x000e220000002100 */
[----:B------:R-:W-:Y:S01]  /*6dc0*/  LOP3.LUT R223, R4, 0x10, RZ, 0x3c, !PT ;  /* 0x0000001004df7812 */ /* 0x000fe200078e3cff */
[----:B------:R-:W-:Y:S04]  /*6dd0*/  STS.U16 [R4+UR4+0x8000], R11 ;  /* 0x0080000b04007988 */ /* 0x000fe80008000404 */
[----:B------:R-:W-:Y:S04]  /*6de0*/  STS.U16 [R4+UR4+0x8400], R12 ;  /* 0x0084000c04007988 */ /* 0x000fe80008000404 */
[----:B------:R-:W-:Y:S04]  /*6df0*/  STS.U16 [R4+UR4+0x8800], R13 ;  /* 0x0088000d04007988 */ /* 0x000fe80008000404 */
[----:B------:R-:W-:Y:S04]  /*6e00*/  STS.U16 [R4+UR4+0x8c00], R14 ;  /* 0x008c000e04007988 */ /* 0x000fe80008000404 */
[----:B------:R-:W-:Y:S01]  /*6e10*/  STS.U16 [R4+UR4+0x9000], R18 ;  /* 0x0090001204007988 */ /* 0x000fe20008000404 */
[----:B------:R-:W-:-:S03]  /*6e20*/  LOP3.LUT R220, R220, 0x20, RZ, 0x3c, !PT ;  /* 0x00000020dcdc7812 */ /* 0x000fc600078e3cff */
[----:B------:R1:W-:Y:S01]  /*6e30*/  STL [R1+0x344], R216 ;  /* 0x000344d801007387 */ /* 0x0003e20000100800 */
[----:B0-----:R-:W-:-:S03]  /*6e40*/  LOP3.LUT R219, R221, 0x40, RZ, 0xc0, !PT ;  /* 0x00000040dddb7812 */ /* 0x001fc600078ec0ff */
[----:B------:R0:W-:Y:S01]  /*6e50*/  STL [R1+0x340], R217 ;  /* 0x000340d901007387 */ /* 0x0001e20000100800 */
[C---:B-1----:R-:W-:Y:S02]  /*6e60*/  LOP3.LUT R216, R222.reuse, 0x40, RZ, 0xc0, !PT ;  /* 0x00000040ded87812 */ /* 0x042fe400078ec0ff */
[----:B0-----:R-:W-:-:S04]  /*6e70*/  LOP3.LUT R217, R222, 0x3f, RZ, 0xc0, !PT ;  /* 0x0000003fded97812 */ /* 0x001fc800078ec0ff */
[----:B------:R-:W-:-:S05]  /*6e80*/  SHF.L.U32 R217, R217, 0x1, RZ ;  /* 0x00000001d9d97819 */ /* 0x000fca00000006ff */
[----:B------:R-:W-:-:S05]  /*6e90*/  IMAD R216, R216, 0x80, R217 ;  /* 0x00000080d8d87824 */ /* 0x000fca00078e02d9 */
[----:B------:R-:W-:Y:S02]  /*6ea0*/  LOP3.LUT R216, R216, 0x30, RZ, 0x3c, !PT ;  /* 0x00000030d8d87812 */ /* 0x000fe400078e3cff */
[----:B------:R-:W-:-:S04]  /*6eb0*/  LOP3.LUT R217, R221, 0x3f, RZ, 0xc0, !PT ;  /* 0x0000003fddd97812 */ /* 0x000fc800078ec0ff */
[----:B------:R-:W-:Y:S01]  /*6ec0*/  SHF.L.U32 R217, R217, 0x1, RZ ;  /* 0x00000001d9d97819 */ /* 0x000fe200000006ff */
[----:B--2---:R-:W-:Y:S04]  /*6ed0*/  STS.U16 [R4+UR4+0x9400], R196 ;  /* 0x009400c404007988 */ /* 0x004fe80008000404 */
        /* <DEDUP_REMOVED lines=17> */
[----:B------:R0:W-:Y:S02]  /*6ff0*/  STS.U16 [R220+UR4+0x9d00], R204 ;  /* 0x009d00ccdc007988 */ /* 0x0001e40008000404 */
[----:B0-----:R-:W-:-:S05]  /*7000*/  LOP3.LUT R220, R221, 0x3f, RZ, 0xc0, !PT ;  /* 0x0000003fdddc7812 */ /* 0x001fca00078ec0ff */
[----:B------:R-:W-:-:S04]  /*7010*/  IMAD.SHL.U32 R220, R220, 0x2, RZ ;  /* 0x00000002dcdc7824 */ /* 0x000fc800078e00ff */
[----:B------:R-:W-:Y:S02]  /*7020*/  IMAD R219, R219, 0x80, R220 ;  /* 0x00000080dbdb7824 */ /* 0x000fe400078e02dc */
[----:B------:R-:W0:Y:S01]  /*7030*/  S2R R220, SR_TID.X ;  /* 0x0000000000dc7919 */ /* 0x000e220000002100 */
[----:B------:R-:W-:Y:S04]  /*7040*/  STS.U16 [R216+UR4+0x8180], R170 ;  /* 0x008180aad8007988 */ /* 0x000fe80008000404 */
[----:B------:R-:W-:Y:S04]  /*7050*/  STS.U16 [R216+UR4+0x8580], R169 ;  /* 0x008580a9d8007988 */ /* 0x000fe80008000404 */
[----:B------:R-:W-:Y:S04]  /*7060*/  STS.U16 [R216+UR4+0x8980], R168 ;  /* 0x008980a8d8007988 */ /* 0x000fe80008000404 */
[----:B------:R-:W-:Y:S04]  /*7070*/  STS.U16 [R216+UR4+0x8d80], R167 ;  /* 0x008d80a7d8007988 */ /* 0x000fe80008000404 */
[----:B------:R-:W-:Y:S04]  /*7080*/  STS.U16 [R216+UR4+0x9180], R166 ;  /* 0x009180a6d8007988 */ /* 0x000fe80008000404 */
[----:B------:R-:W-:Y:S04]  /*7090*/  STS.U16 [R216+UR4+0x9580], R165 ;  /* 0x009580a5d8007988 */ /* 0x000fe80008000404 */
[----:B------:R-:W-:Y:S01]  /*70a0*/  STS.U16 [R216+UR4+0x9980], R164 ;  /* 0x009980a4d8007988 */ /* 0x000fe20008000404 */
[----:B------:R-:W-:-:S03]  /*70b0*/  LOP3.LUT R219, R219, 0x40, RZ, 0x3c, !PT ;  /* 0x00000040dbdb7812 */ /* 0x000fc600078e3cff */
[----:B------:R1:W-:Y:S01]  /*70c0*/  STS.U16 [R216+UR4+0x9d80], R163 ;  /* 0x009d80a3d8007988 */ /* 0x0003e20008000404 */
[C---:B0-----:R-:W-:Y:S02]  /*70d0*/  LOP3.LUT R12, R220.reuse, 0x3f, RZ, 0xc0, !PT ;  /* 0x0000003fdc0c7812 */ /* 0x041fe400078ec0ff */
[----:B-1----:R-:W-:Y:S01]  /*70e0*/  LOP3.LUT R216, R221, 0x40, RZ, 0xc0, !PT ;  /* 0x00000040ddd87812 */ /* 0x002fe200078ec0ff */
[----:B------:R-:W-:Y:S01]  /*70f0*/  STS.U16 [R219+UR4+0x8200], R162 ;  /* 0x008200a2db007988 */ /* 0x000fe20008000404 */
[----:B------:R-:W-:-:S03]  /*7100*/  LOP3.LUT R11, R220, 0x40, RZ, 0xc0, !PT ;  /* 0x00000040dc0b7812 */ /* 0x000fc600078ec0ff */
[----:B------:R-:W-:Y:S01]  /*7110*/  IMAD R216, R216, 0x80, R217 ;  /* 0x00000080d8d87824 */ /* 0x000fe200078e02d9 */
[----:B------:R-:W-:Y:S01]  /*7120*/  STS.U16 [R219+UR4+0x8600], R161 ;  /* 0x008600a1db007988 */ /* 0x000fe20008000404 */
[----:B------:R-:W-:-:S03]  /*7130*/  IMAD.SHL.U32 R12, R12, 0x2, RZ ;  /* 0x000000020c0c7824 */ /* 0x000fc600078e00ff */
[----:B------:R-:W-:Y:S01]  /*7140*/  STS.U16 [R219+UR4+0x8a00], R160 ;  /* 0x008a00a0db007988 */ /* 0x000fe20008000404 */
[----:B------:R-:W-:-:S03]  /*7150*/  LOP3.LUT R216, R216, 0x50, RZ, 0x3c, !PT ;  /* 0x00000050d8d87812 */ /* 0x000fc600078e3cff */
[----:B------:R-:W-:Y:S01]  /*7160*/  STL [R1+0x348], R2 ;  /* 0x0003480201007387 */ /* 0x000fe20000100800 */
[----:B------:R-:W-:-:S03]  /*7170*/  IMAD R11, R11, 0x80, R12 ;  /* 0x000000800b0b7824 */ /* 0x000fc600078e020c */
[----:B------:R-:W-:Y:S04]  /*7180*/  STS.U16 [R219+UR4+0x8e00], R159 ;  /* 0x008e009fdb007988 */ /* 0x000fe80008000404 */
[----:B------:R0:W-:Y:S04]  /*7190*/  STL [R1+0x34c], R4 ;  /* 0x00034c0401007387 */ /* 0x0001e80000100800 */
[----:B------:R-:W-:Y:S04]  /*71a0*/  STS.U16 [R219+UR4+0x9200], R194 ;  /* 0x009200c2db007988 */ /* 0x000fe80008000404 */
[----:B------:R-:W-:Y:S01]  /*71b0*/  STS.U16 [R219+UR4+0x9600], R200 ;  /* 0x009600c8db007988 */ /* 0x000fe20008000404 */
[----:B0-----:R-:W-:-:S03]  /*71c0*/  LOP3.LUT R4, R220, 0x3f, RZ, 0xc0, !PT ;  /* 0x0000003fdc047812 */ /* 0x001fc600078ec0ff */
[----:B------:R-:W-:Y:S01]  /*71d0*/  STS.U16 [R219+UR4+0x9a00], R199 ;  /* 0x009a00c7db007988 */ /* 0x000fe20008000404 */
[----:B------:R-:W-:-:S03]  /*71e0*/  LOP3.LUT R2, R220, 0x40, RZ, 0xc0, !PT ;  /* 0x00000040dc027812 */ /* 0x000fc600078ec0ff */
[----:B------:R-:W-:Y:S01]  /*71f0*/  STS.U16 [R219+UR4+0x9e00], R206 ;  /* 0x009e00cedb007988 */ /* 0x000fe20008000404 */
[----:B------:R-:W-:-:S03]  /*7200*/  SHF.L.U32 R4, R4, 0x1, RZ ;  /* 0x0000000104047819 */ /* 0x000fc600000006ff */
[----:B------:R-:W-:Y:S01]  /*7210*/  STS.U16 [R216+UR4+0x8280], R158 ;  /* 0x0082809ed8007988 */ /* 0x000fe20008000404 */
[----:B------:R-:W-:-:S03]  /*7220*/  LOP3.LUT R11, R11, 0x60, RZ, 0x3c, !PT ;  /* 0x000000600b0b7812 */ /* 0x000fc600078e3cff */
[----:B------:R-:W-:Y:S04]  /*7230*/  STS.U16 [R216+UR4+0x8680], R157 ;  /* 0x0086809dd8007988 */ /* 0x000fe80008000404 */
[----:B------:R-:W-:Y:S01]  /*7240*/  STS.U16 [R216+UR4+0x8a80], R156 ;  /* 0x008a809cd8007988 */ /* 0x000fe20008000404 */
[----:B------:R-:W-:-:S03]  /*7250*/  IMAD R2, R2, 0x80, R4 ;  /* 0x0000008002027824 */ /* 0x000fc600078e0204 */
[----:B------:R-:W-:Y:S04]  /*7260*/  STS.U16 [R216+UR4+0x8e80], R155 ;  /* 0x008e809bd8007988 */ /* 0x000fe80008000404 */
[----:B------:R-:W-:Y:S04]  /*7270*/  STS.U16 [R216+UR4+0x9280], R154 ;  /* 0x0092809ad8007988 */ /* 0x000fe80008000404 */
[----:B------:R-:W-:Y:S04]  /*7280*/  STS.U16 [R216+UR4+0x9680], R153 ;  /* 0x00968099d8007988 */ /* 0x000fe80008000404 */
[----:B------:R-:W-:Y:S04]  /*7290*/  STS.U16 [R216+UR4+0x9a80], R152 ;  /* 0x009a8098d8007988 */ /* 0x000fe80008000404 */
[----:B------:R-:W-:Y:S01]  /*72a0*/  STS.U16 [R216+UR4+0x9e80], R23 ;  /* 0x009e8017d8007988 */ /* 0x000fe20008000404 */
[----:B------:R-:W-:-:S03]  /*72b0*/  LOP3.LUT R2, R2, 0x70, RZ, 0x3c, !PT ;  /* 0x0000007002027812 */ /* 0x000fc600078e3cff */
        /* <DEDUP_REMOVED lines=11> */
[----:B---3--:R-:W-:Y:S04]  /*7370*/  STS.U16 [R2+UR4+0x8f80], R188 ;  /* 0x008f80bc02007988 */ /* 0x008fe80008000404 */
[----:B----4-:R-:W-:Y:S04]  /*7380*/  STS.U16 [R2+UR4+0x9380], R190 ;  /* 0x009380be02007988 */ /* 0x010fe80008000404 */
[----:B------:R-:W-:Y:S04]  /*7390*/  STS.U16 [R2+UR4+0x9780], R192 ;  /* 0x009780c002007988 */ /* 0x000fe80008000404 */
[----:B------:R-:W-:Y:S04]  /*73a0*/  STS.U16 [R2+UR4+0x9b80], R184 ;  /* 0x009b80b802007988 */ /* 0x000fe80008000404 */
[----:B------:R0:W-:Y:S01]  /*73b0*/  STS.U16 [R2+UR4+0x9f80], R186 ;  /* 0x009f80ba02007988 */ /* 0x0001e20008000404 */
[----:B------:R1:W-:Y:S06]  /*73c0*/  MEMBAR.ALL.CTA ;  /* 0x0000000000007992 */ /* 0x0003ec0000008000 */
[----:B-1----:R-:W1:Y:S02]  /*73d0*/  FENCE.VIEW.ASYNC.S ;  /* 0x00000000000073c6 */ /* 0x002e640000000000 */
[----:B-1----:R-:W-:Y:S06]  /*73e0*/  BAR.SYNC.DEFER_BLOCKING 0x0 ;  /* 0x0000000000007b1d */ /* 0x002fec0000010000 */
[----:B------:R-:W-:Y:S01]  /*73f0*/  UMOV UR37, 0x40000040 ;  /* 0x4000004000257882 */ /* 0x000fe20000000000 */
[----:B0-----:R-:W-:-:S06]  /*7400*/  WARPGROUP.ARRIVE ;  /* 0x00000000000079c5 */ /* 0x001fcc0000000000 */
[----:B------:R-:W-:Y:S04]  /*7410*/  HGMMA.64x64x16.F32 R184, gdesc[UR36].tnspA, RZ, !UPT ;  /* 0x20e0000024b879f0 */ /* 0x000fe8000c7008ff */
[----:B------:R-:W-:Y:S04]  /*7420*/  HGMMA.64x64x16.F32 R184, gdesc[UR32].tnspA, R184 ;  /* 0x20e0000020b879f0 */ /* 0x000fe800087008b8 */
[----:B------:R-:W-:Y:S04]  /*7430*/  HGMMA.64x64x16.F32 R184, gdesc[UR28].tnspA, R184 ;  /* 0x20e000001cb879f0 */ /* 0x000fe800087008b8 */
[----:B------:R-:W-:Y:S04]  /*7440*/  HGMMA.64x64x16.F32 R184, gdesc[UR24].tnspA, R184 ;  /* 0x20e0000018b879f0 */ /* 0x000fe800087008b8 */
[----:B------:R-:W-:Y:S04]  /*7450*/  HGMMA.64x64x16.F32 R184, gdesc[UR20].tnspA, R184 ;  /* 0x20e0000014b879f0 */ /* 0x000fe800087008b8 */
[----:B------:R-:W-:Y:S01]  /*7460*/  HGMMA.64x64x16.F32 R184, gdesc[UR16].tnspA, R184 ;  /* 0x20e0000010b879f0 */ /* 0x000fe200087008b8 */
[----:B------:R-:W-:-:S02]  /*7470*/  MOV R218, UR49 ;  /* 0x0000003100da7c02 */ /* 0x000fc40008000f00 */
[----:B------:R-:W-:Y:S01]  /*7480*/  MOV R10, UR48 ;  /* 0x00000030000a7c02 */ /* 0x000fe20008000f00 */
[----:B------:R-:W-:Y:S01]  /*7490*/  UIADD3.64 UR48, UR32, 0x380, URZ ;  /* 0x0000038020307897 */ /* 0x000fe2000fffe03f */
[----:B------:R-:W-:Y:S01]  /*74a0*/  HGMMA.64x64x16.F32 R184, gdesc[UR12].tnspA, R184 ;  /* 0x20e000000cb879f0 */ /* 0x000fe200087008b8 */
[----:B------:R-:W-:Y:S01]  /*74b0*/  UMOV UR50, UR38 ;  /* 0x0000002600327c82 */ /* 0x000fe20008000000 */
[----:B------:R-:W-:Y:S01]  /*74c0*/  UMOV UR51, UR39 ;  /* 0x0000002700337c82 */ /* 0x000fe20008000000 */
[----:B------:R-:W-:Y:S02]  /*74d0*/  MOV R9, UR53 ;  /* 0x0000003500097c02 */ /* 0x000fe40008000f00 */
[----:B------:R-:W-:Y:S01]  /*74e0*/  MOV R6, UR52 ;  /* 0x0000003400067c02 */ /* 0x000fe20008000f00 */
[----:B------:R-:W-:Y:S01]  /*74f0*/  UIADD3.64 UR52, UR32, 0x400, URZ ;  /* 0x0000040020347897 */ /* 0x000fe2000fffe03f */
[----:B------:R-:W-:Y:S04]  /*7500*/  HGMMA.64x64x16.F32 R184, gdesc[UR8].tnspA, R184 ;  /* 0x20e0000008b879f0 */ /* 0x000fe800087008b8 */
[----:B------:R-:W-:Y:S01]  /*7510*/  HGMMA.64x64x16.F32 R152, gdesc[UR48].tnspA, RZ, !UPT ;  /* 0x20e00000309879f0 */ /* 0x000fe2000c7008ff */
[----:B------:R-:W-:Y:S01]  /*7520*/  UMOV UR54, UR34 ;  /* 0x0000002200367c82 */ /* 0x000fe20008000000 */
[----:B------:R-:W-:Y:S01]  /*7530*/  UMOV UR55, UR35 ;  /* 0x0000002300377c82 */ /* 0x000fe20008000000 */
[----:B------:R-:W-:-:S02]  /*7540*/  MOV R7, UR57 ;  /* 0x0000003900077c02 */ /* 0x000fc40008000f00 */
[----:B------:R-:W-:Y:S01]  /*7550*/  MOV R8, UR56 ;  /* 0x0000003800087c02 */ /* 0x000fe20008000f00 */
[----:B------:R-:W-:Y:S01]  /*7560*/  UIADD3.64 UR56, UR32, 0x480, URZ ;  /* 0x0000048020387897 */ /* 0x000fe2000fffe03f */
[----:B------:R-:W-:Y:S01]  /*7570*/  HGMMA.64x64x16.F32 R152, gdesc[UR52].tnspA, R152 ;  /* 0x20e00000349879f0 */ /* 0x000fe20008700898 */
[----:B------:R-:W-:Y:S01]  /*7580*/  UMOV UR58, UR30 ;  /* 0x0000001e003a7c82 */ /* 0x000fe20008000000 */
[----:B------:R-:W-:-:S06]  /*7590*/  UMOV UR59, UR31 ;  /* 0x0000001f003b7c82 */ /* 0x000fcc0008000000 */
[----:B------:R-:W-:Y:S01]  /*75a0*/  HGMMA.64x64x16.F32 R152, gdesc[UR56].tnspA, R152 ;  /* 0x20e00000389879f0 */ /* 0x000fe20008700898 */
[----:B------:R-:W-:Y:S01]  /*75b0*/  UMOV UR42, UR26 ;  /* 0x0000001a002a7c82 */ /* 0x000fe20008000000 */
[----:B------:R-:W-:Y:S02]  /*75c0*/  UMOV UR43, UR27 ;  /* 0x0000001b002b7c82 */ /* 0x000fe40008000000 */
[----:B------:R-:W-:Y:S01]  /*75d0*/  HGMMA.64x64x16.F32 R152, gdesc[UR40].tnspA, R152 ;  /* 0x20e00000289879f0 */ /* 0x000fe20008700898 */
[----:B------:R-:W-:Y:S01]  /*75e0*/  UMOV UR46, UR22 ;  /* 0x00000016002e7c82 */ /* 0x000fe20008000000 */
[----:B------:R-:W-:Y:S01]  /*75f0*/  UMOV UR47, UR23 ;  /* 0x00000017002f7c82 */ /* 0x000fe20008000000 */
[----:B------:R-:W-:Y:S02]  /*7600*/  R2UR UR49, R218 ;  /* 0x00000000da3172ca */ /* 0x000fe400000e0000 */
[----:B------:R-:W-:Y:S01]  /*7610*/  R2UR UR48, R10 ;  /* 0x000000000a3072ca */ /* 0x000fe200000e0000 */
[----:B------:R-:W-:Y:S01]  /*7620*/  HGMMA.64x64x16.F32 R152, gdesc[UR44].tnspA, R152 ;  /* 0x20e000002c9879f0 */ /* 0x000fe20008700898 */
[----:B------:R-:W-:Y:S01]  /*7630*/  UMOV UR50, UR18 ;  /* 0x0000001200327c82 */ /* 0x000fe20008000000 */
[----:B------:R-:W-:Y:S01]  /*7640*/  UMOV UR51, UR19 ;  /* 0x0000001300337c82 */ /* 0x000fe20008000000 */
[----:B------:R-:W-:-:S02]  /*7650*/  R2UR UR53, R9 ;  /* 0x00000000093572ca */ /* 0x000fc400000e0000 */
[----:B------:R-:W-:-:S07]  /*7660*/  R2UR UR52, R6 ;  /* 0x00000000063472ca */ /* 0x000fce00000e0000 */
        /* <DEDUP_REMOVED lines=8> */
[----:B------:R-:W0:Y:S09]  /*76f0*/  S2R R2, SR_TID.X ;  /* 0x0000000000027919 */ /* 0x000e320000002100 */
[----:B------:R-:W-:Y:S01]  /*7700*/  HGMMA.64x64x16.F32 R152, gdesc[UR56].tnspA, R152, gsb0 ;  /* 0x20e00000389879f0 */ /* 0x000fe20008000898 */
[----:B0-----:R-:W-:-:S05]  /*7710*/  IMAD.SHL.U32 R6, R2, 0x2, RZ ;  /* 0x0000000202067824 */ /* 0x001fca00078e00ff */
[----:B------:R-:W-:-:S04]  /*7720*/  LOP3.LUT R6, R6, 0x6, RZ, 0xc0, !PT ;  /* 0x0000000606067812 */ /* 0x000fc800078ec0ff */
[----:B------:R-:W-:-:S04]  /*7730*/  IADD3 R6, P1, R6, UR61, RZ ;  /* 0x0000003d06067c10 */ /* 0x000fc8000ff3e0ff */
[C---:B------:R-:W-:Y:S01]  /*7740*/  IADD3 R249, P3, R6.reuse, 0x9, RZ ;  /* 0x0000000906f97810 */ /* 0x040fe20007f7e0ff */
[----:B------:R-:W-:Y:S01]  /*7750*/  IMAD.X R247, RZ, RZ, UR60, P1 ;  /* 0x0000003cfff77e24 */ /* 0x000fe200088e06ff */
[C---:B------:R-:W-:Y:S02]  /*7760*/  IADD3 R246, P1, R6.reuse, 0x10, RZ ;  /* 0x0000001006f67810 */ /* 0x040fe40007f3e0ff */
[C---:B------:R-:W-:Y:S01]  /*7770*/  IADD3 R23, P2, R6.reuse, 0x8, RZ ;  /* 0x0000000806177810 */ /* 0x040fe20007f5e0ff */
[--C-:B------:R-:W-:Y:S01]  /*7780*/  IMAD.X R241, RZ, RZ, R247.reuse, P3 ;  /* 0x000000fffff17224 */ /* 0x100fe200018e06f7 */
[C---:B------:R-:W-:Y:S01]  /*7790*/  IADD3 R242, P3, R6.reuse, 0x18, RZ ;  /* 0x0000001806f27810 */ /* 0x040fe20007f7e0ff */
[----:B------:R-:W-:Y:S01]  /*77a0*/  IMAD.X R243, RZ, RZ, R247, P1 ;  /* 0x000000fffff37224 */ /* 0x000fe200008e06f7 */
[C---:B------:R-:W-:Y:S02]  /*77b0*/  IADD3 R240, P1, R6.reuse, 0x19, RZ ;  /* 0x0000001906f07810 */ /* 0x040fe40007f3e0ff */
[----:B------:R-:W-:-:S02]  /*77c0*/  ISETP.GE.U32.AND P6, PT, R6, R5, PT ;  /* 0x000000050600720c */ /* 0x000fc40003fc6070 */
[-C--:B------:R-:W-:Y:S02]  /*77d0*/  IADD3.X R248, RZ, R247.reuse, RZ, P2, !PT ;  /* 0x000000f7fff87210 */ /* 0x080fe400017fe4ff */
[----:B------:R-:W-:Y:S01]  /*77e0*/  IADD3.X R239, RZ, R247, RZ, P3, !PT ;  /* 0x000000f7ffef7210 */ /* 0x000fe20001ffe4ff */
[--C-:B------:R-:W-:Y:S01]  /*77f0*/  IMAD.X R233, RZ, RZ, R247.reuse, P1 ;  /* 0x000000ffffe97224 */ /* 0x100fe200008e06f7 */
[C---:B------:R-:W-:Y:S02]  /*7800*/  IADD3 R245, P2, R6.reuse, 0x11, RZ ;  /* 0x0000001106f57810 */ /* 0x040fe40007f5e0ff */
[C---:B------:R-:W-:Y:S02]  /*7810*/  IADD3 R236, P3, R6.reuse, 0x21, RZ ;  /* 0x0000002106ec7810 */ /* 0x040fe40007f7e0ff */
[C---:B------:R-:W-:Y:S02]  /*7820*/  IADD3 R234, P1, R6.reuse, 0x28, RZ ;  /* 0x0000002806ea7810 */ /* 0x040fe40007f3e0ff */
[----:B------:R-:W-:Y:S01]  /*7830*/  ISETP.GE.U32.AND.EX P6, PT, R247, RZ, PT, P6 ;  /* 0x000000fff700720c */ /* 0x000fe20003fc6160 */
[--C-:B------:R-:W-:Y:S01]  /*7840*/  IMAD.X R237, RZ, RZ, R247.reuse, P2 ;  /* 0x000000ffffed7224 */ /* 0x100fe200010e06f7 */
[----:B------:R-:W-:Y:S01]  /*7850*/  LOP3.LUT R4, R5, 0x8, RZ, 0xfc, !PT ;  /* 0x0000000805047812 */ /* 0x000fe200078efcff */
[----:B------:R-:W-:Y:S01]  /*7860*/  IMAD.X R222, RZ, RZ, R247, P3 ;  /* 0x000000ffffde7224 */ /* 0x000fe200018e06f7 */
[----:B------:R-:W-:-:S02]  /*7870*/  IADD3 R238, P2, R6, 0x20, RZ ;  /* 0x0000002006ee7810 */ /* 0x000fc40007f5e0ff */
[C---:B------:R-:W-:Y:S02]  /*7880*/  IADD3 R231, P3, R6.reuse, 0x30, RZ ;  /* 0x0000003006e77810 */ /* 0x040fe40007f7e0ff */
[-C--:B------:R-:W-:Y:S02]  /*7890*/  IADD3.X R221, RZ, R247.reuse, RZ, P1, !PT ;  /* 0x000000f7ffdd7210 */ /* 0x080fe40000ffe4ff */
[C---:B------:R-:W-:Y:S02]  /*78a0*/  IADD3 R227, P1, R6.reuse, 0x31, RZ ;  /* 0x0000003106e37810 */ /* 0x040fe40007f3e0ff */
[CC--:B------:R-:W-:Y:S01]  /*78b0*/  ISETP.GT.U32.AND P0, PT, R6.reuse, R4.reuse, PT ;  /* 0x000000040600720c */ /* 0x0c0fe20003f04070 */
[--C-:B------:R-:W-:Y:S01]  /*78c0*/  IMAD.X R235, RZ, RZ, R247.reuse, P2 ;  /* 0x000000ffffeb7224 */ /* 0x100fe200010e06f7 */
[----:B------:R-:W-:Y:S01]  /*78d0*/  ISETP.GE.U32.AND P4, PT, R6, R4, PT ;  /* 0x000000040600720c */ /* 0x000fe20003f86070 */
[----:B------:R-:W-:Y:S01]  /*78e0*/  IMAD.X R229, RZ, RZ, R247, P3 ;  /* 0x000000ffffe57224 */ /* 0x000fe200018e06f7 */
[----:B------:R-:W-:-:S02]  /*78f0*/  IADD3.X R230, RZ, R247, RZ, P1, !PT ;  /* 0x000000f7ffe67210 */ /* 0x000fc40000ffe4ff */
[C---:B------:R-:W-:Y:S02]  /*7900*/  IADD3 R232, P2, R6.reuse, 0x29, RZ ;  /* 0x0000002906e87810 */ /* 0x040fe40007f5e0ff */
[C---:B------:R-:W-:Y:S02]  /*7910*/  IADD3 R224, P3, R6.reuse, 0x38, RZ ;  /* 0x0000003806e07810 */ /* 0x040fe40007f7e0ff */
[----:B------:R-:W-:Y:S02]  /*7920*/  IADD3 R223, P1, R6, 0x39, RZ ;  /* 0x0000003906df7810 */ /* 0x000fe40007f3e0ff */
[----:B------:R-:W-:Y:S02]  /*7930*/  ISETP.GT.U32.AND.EX P0, PT, R247, RZ, PT, P0 ;  /* 0x000000fff700720c */ /* 0x000fe40003f04100 */
[C---:B------:R-:W-:Y:S02]  /*7940*/  LOP3.LUT R216, R5.reuse, 0x40, RZ, 0xfc, !PT ;  /* 0x0000004005d87812 */ /* 0x040fe400078efcff */
[----:B------:R-:W-:Y:S01]  /*7950*/  LOP3.LUT R2, R5, 0x48, RZ, 0xfc, !PT ;  /* 0x0000004805027812 */ /* 0x000fe200078efcff */
[----:B------:R-:W-:-:S02]  /*7960*/  WARPGROUP.DEPBAR.LE gsb0, 0x0 ;  /* 0x00008000000079c5 */ /* 0x000fc40000010000 */
[----:B------:R-:W-:Y:S01]  /*7970*/  FMUL R251, R185, UR5 ;  /* 0x00000005b9fb7c20 */ /* 0x000fe20008400000 */
[----:B------:R-:W-:-:S04]  /*7980*/  FMUL R250, R188, UR5 ;  /* 0x00000005bcfa7c20 */ /* 0x000fc80008400000 */
[----:B------:R-:W-:Y:S02]  /*7990*/  FSEL R251, R251, -INF , !P6 ;  /* 0xff800000fbfb7808 */ /* 0x000fe40007000000 */
[-C--:B------:R-:W-:Y:S01]  /*79a0*/  ISETP.GT.U32.AND P6, PT, R23, R5.reuse, PT ;  /* 0x000000051700720c */ /* 0x080fe20003fc4070 */
[----:B------:R-:W-:Y:S01]  /*79b0*/  FMUL R186, R186, UR5 ;  /* 0x00000005baba7c20 */ /* 0x000fe20008400000 */
[----:B------:R-:W-:Y:S02]  /*79c0*/  FMUL R187, R187, UR5 ;  /* 0x00000005bbbb7c20 */ /* 0x000fe40008400000 */
[----:B------:R-:W-:Y:S02]  /*79d0*/  ISETP.GT.U32.AND.EX P6, PT, R248, RZ, PT, P6 ;  /* 0x000000fff800720c */ /* 0x000fe40003fc4160 */
[----:B------:R-:W-:Y:S01]  /*79e0*/  ISETP.GE.U32.AND.EX P4, PT, R247, RZ, PT, P4 ;  /* 0x000000fff700720c */ /* 0x000fe20003f86140 */
[--C-:B------:R-:W-:Y:S01]  /*79f0*/  IMAD.X R228, RZ, RZ, R247.reuse, P2 ;  /* 0x000000ffffe47224 */ /* 0x100fe200010e06f7 */
[----:B------:R-:W-:Y:S01]  /*7a00*/  ISETP.GT.U32.AND P5, PT, R6, R5, PT ;  /* 0x000000050600720c */ /* 0x000fe20003fa4070 */
[--C-:B------:R-:W-:Y:S01]  /*7a10*/  IMAD.X R225, RZ, RZ, R247.reuse, P3 ;  /* 0x000000ffffe17224 */ /* 0x100fe200018e06f7 */
[----:B------:R-:W-:Y:S01]  /*7a20*/  FSEL R250, R250, -INF , !P6 ;  /* 0xff800000fafa7808 */ /* 0x000fe20007000000 */
[----:B------:R-:W-:Y:S01]  /*7a30*/  IMAD.X R226, RZ, RZ, R247, P1 ;  /* 0x000000ffffe27224 */ /* 0x000fe200008e06f7 */
[----:B------:R-:W-:-:S02]  /*7a40*/  FSEL R7, R186, -INF , !P0 ;  /* 0xff800000ba077808 */ /* 0x000fc40004000000 */
[----:B------:R-:W-:Y:S01]  /*7a50*/  ISETP.GT.U32.AND P6, PT, R249, R4, PT ;  /* 0x00000004f900720c */ /* 0x000fe20003fc4070 */
[----:B------:R-:W-:Y:S01]  /*7a60*/  FMUL R190, R190, UR5 ;  /* 0x00000005bebe7c20 */ /* 0x000fe20008400000 */
[CC--:B------:R-:W-:Y:S02]  /*7a70*/  ISETP.GT.U32.AND P2, PT, R6.reuse, R216.reuse, PT ;  /* 0x000000d80600720c */ /* 0x0c0fe40003f44070 */
[C---:B------:R-:W-:Y:S02]  /*7a80*/  ISETP.GE.U32.AND P3, PT, R6.reuse, R216, PT ;  /* 0x000000d80600720c */ /* 0x040fe40003f66070 */
[CC--:B------:R-:W-:Y:S02]  /*7a90*/  ISETP.GT.U32.AND P1, PT, R6.reuse, R2.reuse, PT ;  /* 0x000000020600720c */ /* 0x0c0fe40003f24070 */
[----:B------:R-:W-:Y:S01]  /*7aa0*/  ISETP.GE.U32.AND P0, PT, R6, R2, PT ;  /* 0x000000020600720c */ /* 0x000fe20003f06070 */
[----:B------:R-:W-:Y:S01]  /*7ab0*/  FMUL R220, R184, UR5 ;  /* 0x00000005b8dc7c20 */ /* 0x000fe20008400000 */
[----:B------:R-:W-:Y:S01]  /*7ac0*/  FSEL R6, R187, -INF , !P4 ;  /* 0xff800000bb067808 */ /* 0x000fe20006000000 */
[----:B------:R-:W-:Y:S01]  /*7ad0*/  FMUL R191, R191, UR5 ;  /* 0x00000005bfbf7c20 */ /* 0x000fe20008400000 */
[----:B------:R-:W-:-:S02]  /*7ae0*/  ISETP.GT.U32.AND.EX P5, PT, R247, RZ, PT, P5 ;  /* 0x000000fff700720c */ /* 0x000fc40003fa4150 */
[----:B------:R-:W-:Y:S01]  /*7af0*/  ISETP.GT.U32.AND.EX P6, PT, R241, RZ, PT, P6 ;  /* 0x000000fff100720c */ /* 0x000fe20003fc4160 */
[----:B------:R0:W-:Y:S01]  /*7b00*/  STL [R1+0x10], R7 ;  /* 0x0000100701007387 */ /* 0x0001e20000100800 */
[-C--:B------:R-:W-:Y:S02]  /*7b10*/  ISETP.GT.U32.AND P4, PT, R249, R5.reuse, PT ;  /* 0x00000005f900720c */ /* 0x080fe40003f84070 */
[----:B------:R-:W-:Y:S01]  /*7b20*/  FSEL R220, R220, -INF , !P5 ;  /* 0xff800000dcdc7808 */ /* 0x000fe20006800000 */
[----:B------:R1:W-:Y:S01]  /*7b30*/  STL [R1+0x14], R6 ;  /* 0x0000140601007387 */ /* 0x0003e20000100800 */
[----:B------:R-:W-:Y:S01]  /*7b40*/  FMUL R244, R189, UR5 ;  /* 0x00000005bdf47c20 */ /* 0x000fe20008400000 */
[----:B0-----:R-:W-:Y:S02]  /*7b50*/  FSEL R7, R190, -INF , !P5 ;  /* 0xff800000be077808 */ /* 0x001fe40006800000 */
[----:B------:R-:W-:Y:S02]  /*7b60*/  ISETP.GT.U32.AND P5, PT, R246, R4, PT ;  /* 0x00000004f600720c */ /* 0x000fe40003fa4070 */
[----:B-1----:R-:W-:Y:S01]  /*7b70*/  FSEL R6, R191, -INF , !P6 ;  /* 0xff800000bf067808 */ /* 0x002fe20007000000 */
[----:B------:R-:W-:Y:S01]  /*7b80*/  STL [R1+0x8], R7 ;  /* 0x0000080701007387 */ /* 0x000fe20000100800 */
[----:B------:R-:W-:Y:S01]  /*7b90*/  ISETP.GT.U32.AND P6, PT, R245, R5, PT ;  /* 0x00000005f500720c */ /* 0x000fe20003fc4070 */
[----:B------:R-:W-:Y:S01]  /*7ba0*/  FMUL R194, R194, UR5 ;  /* 0x00000005c2c27c20 */ /* 0x000fe20008400000 */
[----:B------:R-:W-:Y:S01]  /*7bb0*/  ISETP.GT.U32.AND.EX P4, PT, R241, RZ, PT, P4 ;  /* 0x000000fff100720c */ /* 0x000fe20003f84140 */
[----:B------:R0:W-:Y:S01]  /*7bc0*/  STL [R1+0xc], R6 ;  /* 0x00000c0601007387 */ /* 0x0001e20000100800 */
[----:B------:R-:W-:-:S02]  /*7bd0*/  ISETP.GT.U32.AND.EX P5, PT, R243, RZ, PT, P5 ;  /* 0x000000fff300720c */ /* 0x000fc40003fa4150 */
[----:B------:R-:W-:Y:S02]  /*7be0*/  ISETP.GT.U32.AND.EX P6, PT, R237, RZ, PT, P6 ;  /* 0x000000ffed00720c */ /* 0x000fe40003fc4160 */
[----:B------:R-:W-:Y:S02]  /*7bf0*/  FSEL R244, R244, -INF , !P4 ;  /* 0xff800000f4f47808 */ /* 0x000fe40006000000 */
[----:B------:R-:W-:Y:S01]  /*7c00*/  ISETP.GT.U32.AND P4, PT, R246, R5, PT ;  /* 0x00000005f600720c */ /* 0x000fe20003f84070 */
[----:B0-----:R-:W-:Y:S01]  /*7c10*/  FMUL R6, R193, UR5 ;  /* 0x00000005c1067c20 */ /* 0x001fe20008400000 */
[----:B------:R-:W-:Y:S01]  /*7c20*/  FSEL R7, R194, -INF , !P5 ;  /* 0xff800000c2077808 */ /* 0x000fe20006800000 */
[----:B------:R-:W-:Y:S01]  /*7c30*/  FMUL R218, R192, UR5 ;  /* 0x00000005c0da7c20 */ /* 0x000fe20008400000 */
[----:B------:R-:W-:Y:S02]  /*7c40*/  ISETP.GT.U32.AND.EX P4, PT, R243, RZ, PT, P4 ;  /* 0x000000fff300720c */ /* 0x000fe40003f84140 */
[----:B------:R-:W-:-:S02]  /*7c50*/  FSEL R6, R6, -INF , !P6 ;  /* 0xff80000006067808 */ /* 0x000fc40007000000 */
[-C--:B------:R-:W-:Y:S01]  /*7c60*/  ISETP.GT.U32.AND P6, PT, R242, R5.reuse, PT ;  /* 0x00000005f200720c */ /* 0x080fe20003fc4070 */
[----:B------:R0:W-:Y:S01]  /*7c70*/  STL [R1+0x4], R7 ;  /* 0x0000040701007387 */ /* 0x0001e20000100800 */
[----:B------:R-:W-:Y:S01]  /*7c80*/  ISETP.GT.U32.AND P5, PT, R240, R5, PT ;  /* 0x00000005f000720c */ /* 0x000fe20003fa4070 */
[----:B------:R-:W-:Y:S01]  /*7c90*/  FMUL R8, R197, UR5 ;  /* 0x00000005c5087c20 */ /* 0x000fe20008400000 */
[----:B------:R-:W-:Y:S02]  /*7ca0*/  ISETP.GT.U32.AND.EX P6, PT, R239, RZ, PT, P6 ;  /* 0x000000ffef00720c */ /* 0x000fe40003fc4160 */
[----:B------:R-:W-:Y:S02]  /*7cb0*/  FSEL R218, R218, -INF , !P4 ;  /* 0xff800000dada7808 */ /* 0x000fe40006000000 */
[----:B------:R-:W-:Y:S01]  /*7cc0*/  ISETP.GT.U32.AND.EX P5, PT, R233, RZ, PT, P5 ;  /* 0x000000ffe900720c */ /* 0x000fe20003fa4150 */
[----:B0-----:R-:W-:Y:S01]  /*7cd0*/  FMUL R7, R196, UR5 ;  /* 0x00000005c4077c20 */ /* 0x001fe20008400000 */
[----:B------:R-:W-:Y:S01]  /*7ce0*/  ISETP.GT.U32.AND P4, PT, R245, R4, PT ;  /* 0x00000004f500720c */ /* 0x000fe20003f84070 */
[----:B------:R-:W-:Y:S01]  /*7cf0*/  FMUL R195, R195, UR5 ;  /* 0x00000005c3c37c20 */ /* 0x000fe20008400000 */
[----:B------:R-:W-:-:S02]  /*7d00*/  FSEL R8, R8, -INF , !P5 ;  /* 0xff80000008087808 */ /* 0x000fc40006800000 */
[----:B------:R-:W-:Y:S02]  /*7d10*/  FSEL R7, R7, -INF , !P6 ;  /* 0xff80000007077808 */ /* 0x000fe40007000000 */
[----:B------:R-:W-:Y:S02]  /*7d20*/  ISETP.GT.U32.AND P6, PT, R240, R4, PT ;  /* 0x00000004f000720c */ /* 0x000fe40003fc4070 */
[----:B------:R-:W-:Y:S02]  /*7d30*/  ISETP.GT.U32.AND.EX P4, PT, R237, RZ, PT, P4 ;  /* 0x000000ffed00720c */ /* 0x000fe40003f84140 */
[----:B------:R-:W-:Y:S01]  /*7d40*/  ISETP.GT.U32.AND P5, PT, R238, R5, PT ;  /* 0x00000005ee00720c */ /* 0x000fe20003fa4070 */
[----:B------:R-:W-:Y:S01]  /*7d50*/  FMUL R252, R199, UR5 ;  /* 0x00000005c7fc7c20 */ /* 0x000fe20008400000 */
[----:B------:R-:W-:Y:S01]  /*7d60*/  ISETP.GT.U32.AND.EX P6, PT, R233, RZ, PT, P6 ;  /* 0x000000ffe900720c */ /* 0x000fe20003fc4160 */
[----:B------:R-:W-:Y:S01]  /*7d70*/  FMUL R10, R200, UR5 ;  /* 0x00000005c80a7c20 */ /* 0x000fe20008400000 */
[----:B------:R-:W-:-:S02]  /*7d80*/  FSEL R9, R195, -INF , !P4 ;  /* 0xff800000c3097808 */ /* 0x000fc40006000000 */
[----:B------:R-:W-:Y:S02]  /*7d90*/  ISETP.GT.U32.AND.EX P5, PT, R235, RZ, PT, P5 ;  /* 0x000000ffeb00720c */ /* 0x000fe40003fa4150 */
[-C--:B------:R-:W-:Y:S02]  /*7da0*/  ISETP.GT.U32.AND P4, PT, R242, R4.reuse, PT ;  /* 0x00000004f200720c */ /* 0x080fe40003f84070 */
[----:B------:R-:W-:Y:S01]  /*7db0*/  FSEL R252, R252, -INF , !P6 ;  /* 0xff800000fcfc7808 */ /* 0x000fe20007000000 */
[----:B------:R0:W-:Y:S01]  /*7dc0*/  STL [R1], R9 ;  /* 0x0000000901007387 */ /* 0x0001e20000100800 */
[----:B------:R-:W-:Y:S02]  /*7dd0*/  ISETP.GT.U32.AND P6, PT, R236, R5, PT ;  /* 0x00000005ec00720c */ /* 0x000fe40003fc4070 */
[----:B------:R-:W-:Y:S02]  /*7de0*/  FSEL R10, R10, -INF , !P5 ;  /* 0xff8000000a0a7808 */ /* 0x000fe40006800000 */
[----:B------:R-:W-:Y:S01]  /*7df0*/  ISETP.GT.U32.AND P5, PT, R236, R4, PT ;  /* 0x00000004ec00720c */ /* 0x000fe20003fa4070 */
[----:B------:R-:W-:Y:S01]  /*7e00*/  FMUL R13, R201, UR5 ;  /* 0x00000005c90d7c20 */ /* 0x000fe20008400000 */
[----:B------:R-:W-:Y:S01]  /*7e10*/  ISETP.GT.U32.AND.EX P4, PT, R239, RZ, PT, P4 ;  /* 0x000000ffef00720c */ /* 0x000fe20003f84140 */
[----:B------:R-:W-:Y:S01]  /*7e20*/  FMUL R12, R203, UR5 ;  /* 0x00000005cb0c7c20 */ /* 0x000fe20008400000 */
[----:B0-----:R-:W-:Y:S01]  /*7e30*/  FMUL R9, R198, UR5 ;  /* 0x00000005c6097c20 */ /* 0x001fe20008400000 */
[----:B------:R-:W-:-:S02]  /*7e40*/  ISETP.GT.U32.AND.EX P6, PT, R222, RZ, PT, P6 ;  /* 0x000000ffde00720c */ /* 0x000fc40003fc4160 */
[----:B------:R-:W-:Y:S02]  /*7e50*/  ISETP.GT.U32.AND.EX P5, PT, R222, RZ, PT, P5 ;  /* 0x000000ffde00720c */ /* 0x000fe40003fa4150 */
[----:B------:R-:W-:Y:S02]  /*7e60*/  FSEL R9, R9, -INF , !P4 ;  /* 0xff80000009097808 */ /* 0x000fe40006000000 */
[----:B------:R-:W-:Y:S02]  /*7e70*/  ISETP.GT.U32.AND P4, PT, R238, R4, PT ;  /* 0x00000004ee00720c */ /* 0x000fe40003f84070 */
[----:B------:R-:W-:Y:S02]  /*7e80*/  FSEL R13, R13, -INF , !P6 ;  /* 0xff8000000d0d7808 */ /* 0x000fe40007000000 */
[-C--:B------:R-:W-:Y:S02]  /*7e90*/  ISETP.GT.U32.AND P6, PT, R234, R5.reuse, PT ;  /* 0x00000005ea00720c */ /* 0x080fe40003fc4070 */
[----:B------:R-:W-:Y:S01]  /*7ea0*/  FSEL R12, R12, -INF , !P5 ;  /* 0xff8000000c0c7808 */ /* 0x000fe20006800000 */
[----:B------:R-:W-:Y:S01]  /*7eb0*/  FMUL R11, R202, UR5 ;  /* 0x00000005ca0b7c20 */ /* 0x000fe20008400000 */
[----:B------:R-:W-:Y:S01]  /*7ec0*/  ISETP.GT.U32.AND P5, PT, R232, R5, PT ;  /* 0x00000005e800720c */ /* 0x000fe20003fa4070 */
[----:B------:R-:W-:Y:S01]  /*7ed0*/  FMUL R15, R204, UR5 ;  /* 0x00000005cc0f7c20 */ /* 0x000fe20008400000 */
[----:B------:R-:W-:Y:S01]  /*7ee0*/  ISETP.GT.U32.AND.EX P4, PT, R235, RZ, PT, P4 ;  /* 0x000000ffeb00720c */ /* 0x000fe20003f84140 */
[----:B------:R-:W-:Y:S01]  /*7ef0*/  FMUL R14, R205, UR5 ;  /* 0x00000005cd0e7c20 */ /* 0x000fe20008400000 */
[----:B------:R-:W-:-:S02]  /*7f00*/  ISETP.GT.U32.AND.EX P6, PT, R221, RZ, PT, P6 ;  /* 0x000000ffdd00720c */ /* 0x000fc40003fc4160 */
[----:B------:R-:W-:Y:S02]  /*7f10*/  ISETP.GT.U32.AND.EX P5, PT, R228, RZ, PT, P5 ;  /* 0x000000ffe400720c */ /* 0x000fe40003fa4150 */
[----:B------:R-:W-:Y:S02]  /*7f20*/  FSEL R11, R11, -INF , !P4 ;  /* 0xff8000000b0b7808 */ /* 0x000fe40006000000 */
[-C--:B------:R-:W-:Y:S02]  /*7f30*/  ISETP.GT.U32.AND P4, PT, R234, R4.reuse, PT ;  /* 0x00000004ea00720c */ /* 0x080fe40003f84070 */
[----:B------:R-:W-:Y:S02]  /*7f40*/  FSEL R15, R15, -INF , !P6 ;  /* 0xff8000000f0f7808 */ /* 0x000fe40007000000 */
[----:B------:R-:W-:Y:S02]  /*7f50*/  ISETP.GT.U32.AND P6, PT, R232, R4, PT ;  /* 0x00000004e800720c */ /* 0x000fe40003fc4070 */
        /* <DEDUP_REMOVED lines=28> */
[C---:B------:R-:W-:Y:S01]  /*8120*/  ISETP.GT.U32.AND.EX P4, PT, R225.reuse, RZ, PT, P4 ;  /* 0x000000ffe100720c */ /* 0x040fe20003f84140 */
[----:B------:R-:W-:Y:S01]  /*8130*/  FMUL R184, R214, UR5 ;  /* 0x00000005d6b87c20 */ /* 0x000fe20008400000 */
[----:B------:R-:W-:Y:S01]  /*8140*/  ISETP.GT.U32.AND.EX P6, PT, R226, RZ, PT, P6 ;  /* 0x000000ffe200720c */ /* 0x000fe20003fc4160 */
[----:B------:R-:W-:Y:S01]  /*8150*/  FMUL R152, R152, UR5 ;  /* 0x0000000598987c20 */ /* 0x000fe20008400000 */
[----:B------:R-:W-:Y:S01]  /*8160*/  ISETP.GT.U32.AND.EX P5, PT, R225, RZ, PT, P5 ;  /* 0x000000ffe100720c */ /* 0x000fe20003fa4150 */
[----:B------:R-:W-:Y:S01]  /*8170*/  FMUL R153, R153, UR5 ;  /* 0x0000000599997c20 */ /* 0x000fe20008400000 */
[----:B------:R-:W-:Y:S01]  /*8180*/  FSEL R20, R20, -INF , !P4 ;  /* 0xff80000014147808 */ /* 0x000fe20006000000 */
[----:B------:R-:W-:Y:S01]  /*8190*/  FMUL R186, R154, UR5 ;  /* 0x000000059aba7c20 */ /* 0x000fe20008400000 */
[----:B------:R-:W-:-:S02]  /*81a0*/  ISETP.GT.U32.AND.EX P2, PT, R247, RZ, PT, P2 ;  /* 0x000000fff700720c */ /* 0x000fc40003f44120 */
[----:B------:R-:W-:Y:S02]  /*81b0*/  ISETP.GE.U32.AND.EX P3, PT, R247, RZ, PT, P3 ;  /* 0x000000fff700720c */ /* 0x000fe40003f66130 */
[----:B------:R-:W-:Y:S02]  /*81c0*/  ISETP.GT.U32.AND P4, PT, R223, R4, PT ;  /* 0x00000004df00720c */ /* 0x000fe40003f84070 */
[----:B------:R-:W-:Y:S02]  /*81d0*/  FSEL R185, R185, -INF , !P6 ;  /* 0xff800000b9b97808 */ /* 0x000fe40007000000 */
[----:B------:R-:W-:Y:S02]  /*81e0*/  ISETP.GT.U32.AND.EX P1, PT, R247, RZ, PT, P1 ;  /* 0x000000fff700720c */ /* 0x000fe40003f24110 */
[----:B------:R-:W-:Y:S02]  /*81f0*/  ISETP.GT.U32.AND P6, PT, R23, R216, PT ;  /* 0x000000d81700720c */ /* 0x000fe40003fc4070 */
[----:B------:R-:W-:Y:S01]  /*8200*/  FSEL R184, R184, -INF , !P5 ;  /* 0xff800000b8b87808 */ /* 0x000fe20006800000 */
[----:B------:R-:W-:Y:S01]  /*8210*/  FMUL R215, R215, UR5 ;  /* 0x00000005d7d77c20 */ /* 0x000fe20008400000 */
[----:B------:R-:W-:Y:S01]  /*8220*/  ISETP.GT.U32.AND P5, PT, R23, R2, PT ;  /* 0x000000021700720c */ /* 0x000fe20003fa4070 */
[----:B------:R-:W-:Y:S01]  /*8230*/  FMUL R156, R156, UR5 ;  /* 0x000000059c9c7c20 */ /* 0x000fe20008400000 */
[----:B------:R-:W-:-:S02]  /*8240*/  FSEL R154, R152, -INF , !P2 ;  /* 0xff800000989a7808 */ /* 0x000fc40005000000 */
[----:B------:R-:W-:Y:S02]  /*8250*/  FSEL R153, R153, -INF , !P3 ;  /* 0xff80000099997808 */ /* 0x000fe40005800000 */
[----:B------:R-:W-:Y:S02]  /*8260*/  ISETP.GT.U32.AND.EX P4, PT, R226, RZ, PT, P4 ;  /* 0x000000ffe200720c */ /* 0x000fe40003f84140 */
[----:B------:R-:W-:Y:S02]  /*8270*/  ISETP.GT.U32.AND P2, PT, R249, R2, PT ;  /* 0x00000002f900720c */ /* 0x000fe40003f44070 */
[----:B------:R-:W-:Y:S02]  /*8280*/  ISETP.GT.U32.AND P3, PT, R246, R216, PT ;  /* 0x000000d8f600720c */ /* 0x000fe40003f64070 */
[----:B------:R-:W-:Y:S01]  /*8290*/  FSEL R152, R186, -INF , !P1 ;  /* 0xff800000ba987808 */ /* 0x000fe20004800000 */
[----:B------:R-:W-:Y:S01]  /*82a0*/  FMUL R186, R158, UR5 ;  /* 0x000000059eba7c20 */ /* 0x000fe20008400000 */
[C---:B------:R-:W-:Y:S01]  /*82b0*/  ISETP.GT.U32.AND.EX P6, PT, R248.reuse, RZ, PT, P6 ;  /* 0x000000fff800720c */ /* 0x040fe20003fc4160 */
[----:B------:R-:W-:Y:S01]  /*82c0*/  STL.64 [R1+0x380], R16 ;  /* 0x0003801001007387 */ /* 0x000fe20000100a00 */
[----:B------:R-:W-:Y:S01]  /*82d0*/  ISETP.GT.U32.AND.EX P5, PT, R248, RZ, PT, P5 ;  /* 0x000000fff800720c */ /* 0x000fe20003fa4150 */
[----:B------:R-:W-:Y:S01]  /*82e0*/  FMUL R159, R159, UR5 ;  /* 0x000000059f9f7c20 */ /* 0x000fe20008400000 */
[----:B------:R-:W-:Y:S01]  /*82f0*/  FMUL R160, R160, UR5 ;  /* 0x00000005a0a07c20 */ /* 0x000fe20008400000 */
[----:B------:R0:W-:Y:S01]  /*8300*/  STL [R1+0x350], R5 ;  /* 0x0003500501007387 */ /* 0x0001e20000100800 */
[----:B------:R-:W-:-:S02]  /*8310*/  FSEL R23, R215, -INF , !P4 ;  /* 0xff800000d7177808 */ /* 0x000fc40006000000 */
[----:B------:R-:W-:Y:S02]  /*8320*/  ISETP.GT.U32.AND.EX P2, PT, R241, RZ, PT, P2 ;  /* 0x000000fff100720c */ /* 0x000fe40003f44120 */
[----:B------:R-:W-:Y:S02]  /*8330*/  ISETP.GT.U32.AND.EX P3, PT, R243, RZ, PT, P3 ;  /* 0x000000fff300720c */ /* 0x000fe40003f64130 */
[----:B------:R-:W-:Y:S02]  /*8340*/  ISETP.GT.U32.AND P4, PT, R249, R216, PT ;  /* 0x000000d8f900720c */ /* 0x000fe40003f84070 */
[----:B------:R-:W-:Y:S01]  /*8350*/  FSEL R158, R156, -INF , !P6 ;  /* 0xff8000009c9e7808 */ /* 0x000fe20007000000 */
[----:B0-----:R-:W2:Y:S01]  /*8360*/  LDL.64 R4, [R1+0x330] ;  /* 0x0003300001047983 */ /* 0x001ea20000100a00 */
[----:B------:R-:W-:Y:S01]  /*8370*/  FSEL R156, R186, -INF , !P5 ;  /* 0xff800000ba9c7808 */ /* 0x000fe20006800000 */
[----:B------:R-:W-:Y:S01]  /*8380*/  FMUL R186, R162, UR5 ;  /* 0x00000005a2ba7c20 */ /* 0x000fe20008400000 */
[----:B------:R-:W-:Y:S01]  /*8390*/  FSEL R159, R159, -INF , !P2 ;  /* 0xff8000009f9f7808 */ /* 0x000fe20005000000 */
[----:B------:R0:W-:Y:S01]  /*83a0*/  STL.64 [R1+0x388], R22 ;  /* 0x0003881601007387 */ /* 0x0001e20000100a00 */
[----:B------:R-:W-:-:S02]  /*83b0*/  FSEL R162, R160, -INF , !P3 ;  /* 0xff800000a0a27808 */ /* 0x000fc40005800000 */
[----:B------:R-:W-:Y:S01]  /*83c0*/  ISETP.GT.U32.AND.EX P4, PT, R241, RZ, PT, P4 ;  /* 0x000000fff100720c */ /* 0x000fe20003f84140 */
[----:B------:R-:W-:Y:S01]  /*83d0*/  FMUL R155, R155, UR5 ;  /* 0x000000059b9b7c20 */ /* 0x000fe20008400000 */
[C---:B------:R-:W-:Y:S01]  /*83e0*/  ISETP.GT.U32.AND P2, PT, R240.reuse, R216, PT ;  /* 0x000000d8f000720c */ /* 0x040fe20003f44070 */
[----:B------:R-:W-:Y:S01]  /*83f0*/  FMUL R163, R163, UR5 ;  /* 0x00000005a3a37c20 */ /* 0x000fe20008400000 */
[----:B------:R-:W-:Y:S01]  /*8400*/  ISETP.GT.U32.AND P3, PT, R240, R2, PT ;  /* 0x00000002f000720c */ /* 0x000fe20003f64070 */
[----:B------:R-:W-:Y:S01]  /*8410*/  FMUL R161, R161, UR5 ;  /* 0x00000005a1a17c20 */ /* 0x000fe20008400000 */
[----:B------:R-:W3:Y:S04]  /*8420*/  LDL.64 R240, [R1+0x328] ;  /* 0x0003280001f07983 */ /* 0x000ee80000100a00 */
[----:B0-----:R-:W4:Y:S01]  /*8430*/  LDL.64 R22, [R1+0x308] ;  /* 0x0003080001167983 */ /* 0x001f220000100a00 */
[----:B------:R-:W-:-:S02]  /*8440*/  ISETP.GE.U32.AND.EX P0, PT, R247, RZ, PT, P0 ;  /* 0x000000fff700720c */ /* 0x000fc40003f06100 */
[----:B------:R-:W-:Y:S01]  /*8450*/  ISETP.GT.U32.AND P6, PT, R245, R2, PT ;  /* 0x00000002f500720c */ /* 0x000fe20003fc4070 */
[----:B------:R-:W-:Y:S01]  /*8460*/  FMUL R165, R165, UR5 ;  /* 0x00000005a5a57c20 */ /* 0x000fe20008400000 */
[----:B------:R-:W-:Y:S01]  /*8470*/  FSEL R155, R155, -INF , !P0 ;  /* 0xff8000009b9b7808 */ /* 0x000fe20004000000 */
[----:B------:R-:W-:Y:S01]  /*8480*/  FMUL R167, R167, UR5 ;  /* 0x00000005a7a77c20 */ /* 0x000fe20008400000 */
[----:B------:R-:W-:Y:S01]  /*8490*/  ISETP.GT.U32.AND P0, PT, R245, R216, PT ;  /* 0x000000d8f500720c */ /* 0x000fe20003f04070 */
[----:B------:R-:W-:Y:S01]  /*84a0*/  FMUL R169, R169, UR5 ;  /* 0x00000005a9a97c20 */ /* 0x000fe20008400000 */
[----:B------:R-:W-:Y:S01]  /*84b0*/  ISETP.GT.U32.AND P1, PT, R246, R2, PT ;  /* 0x00000002f600720c */ /* 0x000fe20003f24070 */
[----:B------:R-:W-:Y:S01]  /*84c0*/  FMUL R172, R172, UR5 ;  /* 0x00000005acac7c20 */ /* 0x000fe20008400000 */
[----:B------:R-:W-:Y:S01]  /*84d0*/  ISETP.GT.U32.AND.EX P6, PT, R237, RZ, PT, P6 ;  /* 0x000000ffed00720c */ /* 0x000fe20003fc4160 */
[----:B------:R-:W-:Y:S01]  /*84e0*/  FMUL R173, R173, UR5 ;  /* 0x00000005adad7c20 */ /* 0x000fe20008400000 */
[----:B------:R-:W-:Y:S01]  /*84f0*/  ISETP.GT.U32.AND.EX P0, PT, R237, RZ, PT, P0 ;  /* 0x000000ffed00720c */ /* 0x000fe20003f04100 */
[----:B------:R-:W-:Y:S01]  /*8500*/  FMUL R157, R157, UR5 ;  /* 0x000000059d9d7c20 */ /* 0x000fe20008400000 */
[----:B------:R-:W-:Y:S01]  /*8510*/  ISETP.GT.U32.AND.EX P1, PT, R243, RZ, PT, P1 ;  /* 0x000000fff300720c */ /* 0x000fe20003f24110 */
[----:B------:R-:W-:Y:S01]  /*8520*/  FMUL R177, R177, UR5 ;  /* 0x00000005b1b17c20 */ /* 0x000fe20008400000 */
[----:B------:R-:W-:Y:S01]  /*8530*/  FSEL R163, R163, -INF , !P6 ;  /* 0xff800000a3a37808 */ /* 0x000fe20007000000 */
[----:B------:R-:W-:Y:S01]  /*8540*/  FMUL R164, R164, UR5 ;  /* 0x00000005a4a47c20 */ /* 0x000fe20008400000 */
[----:B------:R-:W-:Y:S01]  /*8550*/  ISETP.GT.U32.AND P6, PT, R236, R216, PT ;  /* 0x000000d8ec00720c */ /* 0x000fe20003fc4070 */
[----:B------:R-:W-:Y:S01]  /*8560*/  FMUL R166, R166, UR5 ;  /* 0x00000005a6a67c20 */ /* 0x000fe20008400000 */
[----:B------:R-:W-:Y:S01]  /*8570*/  FSEL R160, R161, -INF , !P0 ;  /* 0xff800000a1a07808 */ /* 0x000fe20004000000 */
[----:B------:R-:W3:Y:S01]  /*8580*/  LDL.64 R16, [R1+0x300] ;  /* 0x0003000001107983 */ /* 0x000ee20000100a00 */
[----:B------:R-:W-:-:S02]  /*8590*/  FSEL R161, R186, -INF , !P1 ;  /* 0xff800000baa17808 */ /* 0x000fc40004800000 */
[C---:B------:R-:W-:Y:S02]  /*85a0*/  ISETP.GT.U32.AND.EX P2, PT, R233.reuse, RZ, PT, P2 ;  /* 0x000000ffe900720c */ /* 0x040fe40003f44120 */
[----:B------:R-:W-:Y:S02]  /*85b0*/  ISETP.GT.U32.AND P1, PT, R238, R2, PT ;  /* 0x00000002ee00720c */ /* 0x000fe40003f24070 */
[----:B------:R-:W-:Y:S02]  /*85c0*/  ISETP.GT.U32.AND.EX P3, PT, R233, RZ, PT, P3 ;  /* 0x000000ffe900720c */ /* 0x000fe40003f64130 */
[----:B------:R-:W-:Y:S01]  /*85d0*/  ISETP.GT.U32.AND.EX P6, PT, R222, RZ, PT, P6 ;  /* 0x000000ffde00720c */ /* 0x000fe20003fc4160 */
[----:B------:R-:W-:Y:S01]  /*85e0*/  FMUL R186, R170, UR5 ;  /* 0x00000005aaba7c20 */ /* 0x000fe20008400000 */
[----:B------:R-:W-:Y:S02]  /*85f0*/  FSEL R165, R165, -INF , !P2 ;  /* 0xff800000a5a57808 */ /* 0x000fe40005000000 */
[----:B------:R-:W-:-:S02]  /*8600*/  ISETP.GT.U32.AND P2, PT, R234, R216, PT ;  /* 0x000000d8ea00720c */ /* 0x000fc40003f44070 */
[----:B------:R-:W-:Y:S02]  /*8610*/  ISETP.GT.U32.AND.EX P1, PT, R235, RZ, PT, P1 ;  /* 0x000000ffeb00720c */ /* 0x000fe40003f24110 */
[----:B------:R-:W-:Y:S02]  /*8620*/  FSEL R167, R167, -INF , !P3 ;  /* 0xff800000a7a77808 */ /* 0x000fe40005800000 */
[-C--:B------:R-:W-:Y:S02]  /*8630*/  ISETP.GT.U32.AND P3, PT, R232, R216.reuse, PT ;  /* 0x000000d8e800720c */ /* 0x080fe40003f64070 */
[----:B------:R-:W-:Y:S02]  /*8640*/  FSEL R170, R169, -INF , !P6 ;  /* 0xff800000a9aa7808 */ /* 0x000fe40007000000 */
[----:B------:R-:W-:Y:S02]  /*8650*/  ISETP.GT.U32.AND P6, PT, R231, R216, PT ;  /* 0x000000d8e700720c */ /* 0x000fe40003fc4070 */
[----:B------:R-:W-:Y:S01]  /*8660*/  FSEL R169, R186, -INF , !P1 ;  /* 0xff800000baa97808 */ /* 0x000fe20004800000 */
[----:B------:R-:W-:Y:S01]  /*8670*/  FMUL R186, R176, UR5 ;  /* 0x00000005b0ba7c20 */ /* 0x000fe20008400000 */
[----:B------:R-:W-:-:S02]  /*8680*/  ISETP.GT.U32.AND.EX P2, PT, R221, RZ, PT, P2 ;  /* 0x000000ffdd00720c */ /* 0x000fc40003f44120 */
[----:B------:R-:W-:Y:S02]  /*8690*/  ISETP.GT.U32.AND.EX P3, PT, R228, RZ, PT, P3 ;  /* 0x000000ffe400720c */ /* 0x000fe40003f64130 */
[----:B------:R-:W-:Y:S02]  /*86a0*/  ISETP.GT.U32.AND.EX P6, PT, R229, RZ, PT, P6 ;  /* 0x000000ffe500720c */ /* 0x000fe40003fc4160 */
[----:B------:R-:W-:Y:S02]  /*86b0*/  FSEL R176, R172, -INF , !P2 ;  /* 0xff800000acb07808 */ /* 0x000fe40005000000 */
[----:B------:R-:W-:Y:S02]  /*86c0*/  FSEL R172, R173, -INF , !P3 ;  /* 0xff800000adac7808 */ /* 0x000fe40005800000 */
[----:B------:R-:W-:Y:S02]  /*86d0*/  ISETP.GT.U32.AND P2, PT, R227, R216, PT ;  /* 0x000000d8e300720c */ /* 0x000fe40003f44070 */
[----:B------:R-:W-:-:S02]  /*86e0*/  FSEL R173, R186, -INF , !P6 ;  /* 0xff800000baad7808 */ /* 0x000fc40007000000 */
[-C--:B------:R-:W-:Y:S01]  /*86f0*/  ISETP.GT.U32.AND P6, PT, R223, R216.reuse, PT ;  /* 0x000000d8df00720c */ /* 0x080fe20003fc4070 */
[----:B------:R-:W-:Y:S01]  /*8700*/  FMUL R186, R181, UR5 ;  /* 0x00000005b5ba7c20 */ /* 0x000fe20008400000 */
[----:B------:R-:W-:Y:S02]  /*8710*/  ISETP.GT.U32.AND.EX P2, PT, R230, RZ, PT, P2 ;  /* 0x000000ffe600720c */ /* 0x000fe40003f44120 */
[----:B------:R-:W-:Y:S02]  /*8720*/  ISETP.GT.U32.AND.EX P6, PT, R226, RZ, PT, P6 ;  /* 0x000000ffe200720c */ /* 0x000fe40003fc4160 */
[----:B------:R-:W-:Y:S02]  /*8730*/  FSEL R157, R157, -INF , !P4 ;  /* 0xff8000009d9d7808 */ /* 0x000fe40006000000 */
[----:B------:R-:W-:Y:S02]  /*8740*/  FSEL R181, R177, -INF , !P2 ;  /* 0xff800000b1b57808 */ /* 0x000fe40005000000 */
[----:B------:R-:W-:-:S02]  /*8750*/  ISETP.GT.U32.AND P4, PT, R242, R216, PT ;  /* 0x000000d8f200720c */ /* 0x000fc40003f84070 */
[----:B------:R-:W-:Y:S02]  /*8760*/  FSEL R177, R186, -INF , !P6 ;  /* 0xff800000bab17808 */ /* 0x000fe40007000000 */
[----:B------:R-:W-:Y:S02]  /*8770*/  ISETP.GT.U32.AND P5, PT, R242, R2, PT ;  /* 0x00000002f200720c */ /* 0x000fe40003fa4070 */
[C---:B------:R-:W-:Y:S02]  /*8780*/  ISETP.GT.U32.AND.EX P4, PT, R239.reuse, RZ, PT, P4 ;  /* 0x000000ffef00720c */ /* 0x040fe40003f84140 */
[-C--:B------:R-:W-:Y:S02]  /*8790*/  ISETP.GT.U32.AND P0, PT, R238, R216.reuse, PT ;  /* 0x000000d8ee00720c */ /* 0x080fe40003f04070 */
[----:B------:R-:W-:Y:S02]  /*87a0*/  ISETP.GT.U32.AND.EX P5, PT, R239, RZ, PT, P5 ;  /* 0x000000ffef00720c */ /* 0x000fe40003fa4150 */
[----:B------:R-:W-:Y:S01]  /*87b0*/  ISETP.GT.U32.AND P3, PT, R224, R216, PT ;  /* 0x000000d8e000720c */ /* 0x000fe20003f64070 */
[----:B------:R-:W3:Y:S01]  /*87c0*/  LDL.64 R238, [R1+0x320] ;  /* 0x0003200001ee7983 */ /* 0x000ee20000100a00 */
[----:B------:R-:W-:-:S02]  /*87d0*/  FSEL R164, R164, -INF , !P4 ;  /* 0xff800000a4a47808 */ /* 0x000fc40006000000 */
[-C--:B------:R-:W-:Y:S01]  /*87e0*/  ISETP.GT.U32.AND P4, PT, R236, R2.reuse, PT ;  /* 0x00000002ec00720c */ /* 0x080fe20003f84070 */
[----:B------:R-:W3:Y:S01]  /*87f0*/  LDL.64 R216, [R1+0x310] ;  /* 0x0003100001d87983 */ /* 0x000ee20000100a00 */
[----:B------:R-:W-:Y:S02]  /*8800*/  FSEL R166, R166, -INF , !P5 ;  /* 0xff800000a6a67808 */ /* 0x000fe40006800000 */
[-C--:B------:R-:W-:Y:S01]  /*8810*/  ISETP.GT.U32.AND P5, PT, R234, R2.reuse, PT ;  /* 0x00000002ea00720c */ /* 0x080fe20003fa4070 */
[----:B------:R-:W-:Y:S01]  /*8820*/  FMUL R180, R180, UR5 ;  /* 0x00000005b4b47c20 */ /* 0x000fe20008400000 */
[----:B------:R-:W-:Y:S01]  /*8830*/  ISETP.GT.U32.AND.EX P0, PT, R235, RZ, PT, P0 ;  /* 0x000000ffeb00720c */ /* 0x000fe20003f04100 */
[----:B------:R-:W-:Y:S01]  /*8840*/  FMUL R168, R168, UR5 ;  /* 0x00000005a8a87c20 */ /* 0x000fe20008400000 */
[----:B------:R-:W-:Y:S01]  /*8850*/  ISETP.GT.U32.AND P6, PT, R223, R2, PT ;  /* 0x00000002df00720c */ /* 0x000fe20003fc4070 */
[----:B------:R-:W3:Y:S01]  /*8860*/  LDL.64 R234, [R1+0x2f8] ;  /* 0x0002f80001ea7983 */ /* 0x000ee20000100a00 */
[----:B------:R-:W-:-:S03]  /*8870*/  ISETP.GT.U32.AND.EX P4, PT, R222, RZ, PT, P4 ;  /* 0x000000ffde00720c */ /* 0x000fc60003f84140 */
[----:B------:R-:W3:Y:S01]  /*8880*/  LDL.64 R222, [R1+0x2e8] ;  /* 0x0002e80001de7983 */ /* 0x000ee20000100a00 */
[----:B--2---:R-:W-:-:S04]  /*8890*/  IMAD.WIDE R186, R0, 0x2, R4 ;  /* 0x0000000200ba7825 */ /* 0x004fc800078e0204 */
[C---:B----4-:R-:W-:Y:S01]  /*88a0*/  IMAD.WIDE R194, R0.reuse, 0x2, R22 ;  /* 0x0000000200c27825 */ /* 0x050fe200078e0216 */
[----:B------:R3:W2:Y:S04]  /*88b0*/  LDG.E.U16 R207, desc[UR6][R186.64] ;  /* 0x00000006bacf7981 */ /* 0x0006a8000c1e1500 */
[----:B------:R-:W4:Y:S04]  /*88c0*/  LDG.E.U16 R243, desc[UR6][R194.64] ;  /* 0x00000006c2f37981 */ /* 0x000f28000c1e1500 */
[----:B------:R-:W2:Y:S01]  /*88d0*/  LDL.64 R4, [R1+0x2e0] ;  /* 0x0002e00001047983 */ /* 0x000ea20000100a00 */
[----:B---3--:R-:W-:Y:S01]  /*88e0*/  IMAD.WIDE R186, R0, 0x2, R240 ;  /* 0x0000000200ba7825 */ /* 0x008fe200078e02f0 */
[----:B------:R-:W-:-:S02]  /*88f0*/  ISETP.GT.U32.AND.EX P3, PT, R225, RZ, PT, P3 ;  /* 0x000000ffe100720c */ /* 0x000fc40003f64130 */
[----:B------:R-:W3:Y:S04]  /*8900*/  LDL.64 R236, [R1+0x318] ;  /* 0x0003180001ec7983 */ /* 0x000ee80000100a00 */
[----:B------:R0:W4:Y:S01]  /*8910*/  LDG.E.U16 R242, desc[UR6][R186.64] ;  /* 0x00000006baf27981 */ /* 0x000122000c1e1500 */
[----:B------:R-:W-:Y:S02]  /*8920*/  FSEL R180, R180, -INF , !P3 ;  /* 0xff800000b4b47808 */ /* 0x000fe40005800000 */
[-C--:B------:R-:W-:Y:S01]  /*8930*/  ISETP.GT.U32.AND P3, PT, R224, R2.reuse, PT ;  /* 0x00000002e000720c */ /* 0x080fe20003f64070 */
[----:B------:R-:W4:Y:S01]  /*8940*/  LDL.64 R22, [R1+0x2c0] ;  /* 0x0002c00001167983 */ /* 0x000f220000100a00 */
[----:B------:R-:W-:Y:S02]  /*8950*/  FSEL R168, R168, -INF , !P0 ;  /* 0xff800000a8a87808 */ /* 0x000fe40004000000 */
[----:B------:R-:W-:-:S02]  /*8960*/  ISETP.GT.U32.AND P2, PT, R227, R2, PT ;  /* 0x00000002e300720c */ /* 0x000fc40003f44070 */
[----:B------:R-:W-:Y:S02]  /*8970*/  ISETP.GT.U32.AND.EX P6, PT, R226, RZ, PT, P6 ;  /* 0x000000ffe200720c */ /* 0x000fe40003fc4160 */
[----:B------:R-:W-:Y:S01]  /*8980*/  ISETP.GT.U32.AND P0, PT, R232, R2, PT ;  /* 0x00000002e800720c */ /* 0x000fe20003f04070 */
[----:B------:R-:W4:Y:S01]  /*8990*/  LDL.64 R226, [R1+0x2d8] ;  /* 0x0002d80001e27983 */ /* 0x000f220000100a00 */
[----:B------:R-:W-:-:S03]  /*89a0*/  ISETP.GT.U32.AND.EX P3, PT, R225, RZ, PT, P3 ;  /* 0x000000ffe100720c */ /* 0x000fc60003f64130 */
[----:B------:R-:W4:Y:S01]  /*89b0*/  LDL.64 R232, [R1+0x2f0] ;  /* 0x0002f00001e87983 */ /* 0x000f220000100a00 */
[----:B0-----:R-:W-:-:S03]  /*89c0*/  IMAD.WIDE R186, R0, 0x2, R16 ;  /* 0x0000000200ba7825 */ /* 0x001fc600078e0210 */
[----:B------:R-:W4:Y:S01]  /*89d0*/  LDL.64 R224, [R1+0x2c8] ;  /* 0x0002c80001e07983 */ /* 0x000f220000100a00 */
[----:B------:R-:W-:-:S03]  /*89e0*/  ISETP.GT.U32.AND P1, PT, R231, R2, PT ;  /* 0x00000002e700720c */ /* 0x000fc60003f24070 */
[----:B------:R-:W4:Y:S01]  /*89f0*/  LDG.E.U16 R240, desc[UR6][R186.64] ;  /* 0x00000006baf07981 */ /* 0x000f22000c1e1500 */
[----:B------:R-:W-:-:S04]  /*8a00*/  IMAD.WIDE R188, R0, 0x2, R238 ;  /* 0x0000000200bc7825 */ /* 0x000fc800078e02ee */
[C---:B------:R-:W-:Y:S01]  /*8a10*/  IMAD.WIDE R192, R0.reuse, 0x2, R216 ;  /* 0x0000000200c07825 */ /* 0x040fe200078e02d8 */
[----:B------:R0:W4:Y:S04]  /*8a20*/  LDG.E.U16 R219, desc[UR6][R188.64] ;  /* 0x00000006bcdb7981 */ /* 0x000128000c1e1500 */
[----:B------:R-:W4:Y:S04]  /*8a30*/  LDL.64 R216, [R1+0x2d0] ;  /* 0x0002d00001d87983 */ /* 0x000f280000100a00 */
[----:B------:R1:W4:Y:S01]  /*8a40*/  LDG.E.U16 R205, desc[UR6][R192.64] ;  /* 0x00000006c0cd7981 */ /* 0x000322000c1e1500 */
[----:B0-----:R-:W-:-:S04]  /*8a50*/  IMAD.WIDE R188, R0, 0x2, R234 ;  /* 0x0000000200bc7825 */ /* 0x001fc800078e02ea */
[----:B--2---:R-:W-:-:S04]  /*8a60*/  IMAD.WIDE R194, R0, 0x2, R4 ;  /* 0x0000000200c27825 */ /* 0x004fc800078e0204 */
[----:B---3--:R-:W-:Y:S01]  /*8a70*/  IMAD.WIDE R190, R0, 0x2, R236 ;  /* 0x0000000200be7825 */ /* 0x008fe200078e02ec */
[----:B------:R-:W-:Y:S01]  /*8a80*/  ISETP.GT.U32.AND.EX P0, PT, R228, RZ, PT, P0 ;  /* 0x000000ffe400720c */ /* 0x000fe20003f04100 */
[----:B------:R-:W2:Y:S02]  /*8a90*/  LDG.E.U16 R239, desc[UR6][R188.64] ;  /* 0x00000006bcef7981 */ /* 0x000ea4000c1e1500 */
[C---:B-1----:R-:W-:Y:S02]  /*8aa0*/  IMAD.WIDE R192, R0.reuse, 0x2, R222 ;  /* 0x0000000200c07825 */ /* 0x042fe400078e02de */
[----:B----4-:R-:W-:Y:S04]  /*8ab0*/  STL.64 [R1+0x390], R242 ;  /* 0x000390f201007387 */ /* 0x010fe80000100a00 */
[----:B------:R-:W3:Y:S04]  /*8ac0*/  LDL.64 R16, [R1+0x2b8] ;  /* 0x0002b80001107983 */ /* 0x000ee80000100a00 */
[----:B------:R-:W4:Y:S04]  /*8ad0*/  LDL.64 R234, [R1+0x2b0] ;  /* 0x0002b00001ea7983 */ /* 0x000f280000100a00 */
[----:B------:R-:W2:Y:S04]  /*8ae0*/  LDL.64 R222, [R1+0x298] ;  /* 0x0002980001de7983 */ /* 0x000ea80000100a00 */
[----:B------:R-:W2:Y:S01]  /*8af0*/  LDL.64 R4, [R1+0x290] ;  /* 0x0002900001047983 */ /* 0x000ea20000100a00 */
[----:B------:R-:W-:-:S03]  /*8b00*/  IMAD.WIDE R186, R0, 0x2, R226 ;  /* 0x0000000200ba7825 */ /* 0x000fc600078e02e2 */
[----:B------:R0:W2:Y:S01]  /*8b10*/  LDG.E.U16 R2, desc[UR6][R190.64] ;  /* 0x00000006be027981 */ /* 0x0000a2000c1e1500 */
[----:B------:R-:W-:-:S03]  /*8b20*/  ISETP.GT.U32.AND.EX P1, PT, R229, RZ, PT, P1 ;  /* 0x000000ffe500720c */ /* 0x000fc60003f24110 */
[----:B------:R1:W2:Y:S01]  /*8b30*/  LDG.E.U16 R238, desc[UR6][R192.64] ;  /* 0x00000006c0ee7981 */ /* 0x0002a2000c1e1500 */
[----:B------:R-:W-:Y:S02]  /*8b40*/  ISETP.GT.U32.AND.EX P5, PT, R221, RZ, PT, P5 ;  /* 0x000000ffdd00720c */ /* 0x000fe40003fa4150 */
[----:B------:R-:W-:Y:S01]  /*8b50*/  ISETP.GT.U32.AND.EX P2, PT, R230, RZ, PT, P2 ;  /* 0x000000ffe600720c */ /* 0x000fe20003f44120 */
[----:B------:R-:W2:Y:S01]  /*8b60*/  LDL.64 R228, [R1+0x2a0] ;  /* 0x0002a00001e47983 */ /* 0x000ea20000100a00 */
[----:B0-----:R-:W-:-:S03]  /*8b70*/  IMAD.WIDE R190, R0, 0x2, R232 ;  /* 0x0000000200be7825 */ /* 0x001fc600078e02e8 */
[----:B------:R-:W2:Y:S01]  /*8b80*/  LDG.E.U16 R237, desc[UR6][R194.64] ;  /* 0x00000006c2ed7981 */ /* 0x000ea2000c1e1500 */
[----:B-1----:R-:W-:-:S03]  /*8b90*/  IMAD.WIDE R192, R0, 0x2, R22 ;  /* 0x0000000200c07825 */ /* 0x002fc600078e0216 */
[----:B------:R-:W2:Y:S04]  /*8ba0*/  LDG.E.U16 R236, desc[UR6][R186.64] ;  /* 0x00000006baec7981 */ /* 0x000ea8000c1e1500 */
[----:B------:R-:W2:Y:S04]  /*8bb0*/  LDL.64 R230, [R1+0x2a8] ;  /* 0x0002a80001e67983 */ /* 0x000ea80000100a00 */
[----:B------:R0:W2:Y:S04]  /*8bc0*/  LDG.E.U16 R204, desc[UR6][R190.64] ;  /* 0x00000006becc7981 */ /* 0x0000a8000c1e1500 */
[----:B------:R2:W2:Y:S04]  /*8bd0*/  LDG.E.U16 R221, desc[UR6][R192.64] ;  /* 0x00000006c0dd7981 */ /* 0x0004a8000c1e1500 */
[----:B------:R-:W2:Y:S01]  /*8be0*/  LDL.64 R226, [R1+0x280] ;  /* 0x0002800001e27983 */ /* 0x000ea20000100a00 */
[----:B0-----:R-:W-:-:S03]  /*8bf0*/  IMAD.WIDE R190, R0, 0x2, R224 ;  /* 0x0000000200be7825 */ /* 0x001fc600078e02e0 */
[----:B------:R-:W2:Y:S04]  /*8c00*/  LDL.64 R224, [R1+0x278] ;  /* 0x0002780001e07983 */ /* 0x000ea80000100a00 */
[----:B------:R-:W2:Y:S04]  /*8c10*/  LDL.64 R22, [R1+0x270] ;  /* 0x0002700001167983 */ /* 0x000ea80000100a00 */
[----:B------:R-:W2:Y:S01]  /*8c20*/  LDG.E.U16 R245, desc[UR6][R190.64] ;  /* 0x00000006bef57981 */ /* 0x000ea2000c1e1500 */
[----:B------:R-:W-:-:S03]  /*8c30*/  IMAD.WIDE R188, R0, 0x2, R216 ;  /* 0x0000000200bc7825 */ /* 0x000fc600078e02d8 */
[----:B------:R-:W2:Y:S04]  /*8c40*/  LDL.64 R216, [R1+0x288] ;  /* 0x0002880001d87983 */ /* 0x000ea80000100a00 */
[----:B------:R-:W2:Y:S01]  /*8c50*/  LDG.E.U16 R233, desc[UR6][R188.64] ;  /* 0x00000006bce97981 */ /* 0x000ea2000c1e1500 */
[----:B---3--:R-:W-:-:S03]  /*8c60*/  IMAD.WIDE R194, R0, 0x2, R16 ;  /* 0x0000000200c27825 */ /* 0x008fc600078e0210 */
[----:B------:R-:W3:Y:S01]  /*8c70*/  LDL.64 R16, [R1+0x268] ;  /* 0x0002680001107983 */ /* 0x000ee20000100a00 */
[----:B----4-:R-:W-:-:S03]  /*8c80*/  IMAD.WIDE R186, R0, 0x2, R234 ;  /* 0x0000000200ba7825 */ /* 0x010fc600078e02ea */
[----:B------:R0:W-:Y:S01]  /*8c90*/  STL [R1+0x5c], R219 ;  /* 0x00005cdb01007387 */ /* 0x0001e20000100800 */
[----:B--2---:R-:W-:-:S03]  /*8ca0*/  IMAD.WIDE R192, R0, 0x2, R222 ;  /* 0x0000000200c07825 */ /* 0x004fc600078e02de */
[----:B------:R-:W2:Y:S04]  /*8cb0*/  LDG.E.U16 R232, desc[UR6][R186.64] ;  /* 0x00000006bae87981 */ /* 0x000ea8000c1e1500 */
[----:B0-----:R0:W4:Y:S02]  /*8cc0*/  LDG.E.U16 R219, desc[UR6][R194.64] ;  /* 0x00000006c2db7981 */ /* 0x001124000c1e1500 */
[C---:B0-----:R-:W-:Y:S02]  /*8cd0*/  IMAD.WIDE R194, R0.reuse, 0x2, R4 ;  /* 0x0000000200c27825 */ /* 0x041fe400078e0204 */
[----:B------:R-:W3:Y:S02]  /*8ce0*/  LDG.E.U16 R5, desc[UR6][R192.64] ;  /* 0x00000006c0057981 */ /* 0x000ee4000c1e1500 */
[----:B------:R-:W-:-:S02]  /*8cf0*/  IMAD.WIDE R190, R0, 0x2, R228 ;  /* 0x0000000200be7825 */ /* 0x000fc400078e02e4 */
[----:B------:R0:W-:Y:S02]  /*8d00*/  STL [R1+0x60], R2 ;  /* 0x0000600201007387 */ /* 0x0001e40000100800 */
[C---:B------:R-:W-:Y:S02]  /*8d10*/  IMAD.WIDE R188, R0.reuse, 0x2, R230 ;  /* 0x0000000200bc7825 */ /* 0x040fe400078e02e6 */
[----:B------:R-:W4:Y:S04]  /*8d20*/  LDG.E.U16 R230, desc[UR6][R194.64] ;  /* 0x00000006c2e67981 */ /* 0x000f28000c1e1500 */
[----:B0-----:R0:W4:Y:S04]  /*8d30*/  LDG.E.U16 R2, desc[UR6][R190.64] ;  /* 0x00000006be027981 */ /* 0x001128000c1e1500 */
[----:B------:R1:W4:Y:S01]  /*8d40*/  LDG.E.U16 R246, desc[UR6][R188.64] ;  /* 0x00000006bcf67981 */ /* 0x000322000c1e1500 */
[----:B0-----:R-:W-:-:S04]  /*8d50*/  IMAD.WIDE R190, R0, 0x2, R224 ;  /* 0x0000000200be7825 */ /* 0x001fc800078e02e0 */
[C---:B------:R-:W-:Y:S01]  /*8d60*/  IMAD.WIDE R192, R0.reuse, 0x2, R22 ;  /* 0x0000000200c07825 */ /* 0x040fe200078e0216 */
[----:B------:R-:W4:Y:S04]  /*8d70*/  LDG.E.U16 R4, desc[UR6][R190.64] ;  /* 0x00000006be047981 */ /* 0x000f28000c1e1500 */
[----:B------:R-:W4:Y:S01]  /*8d80*/  LDG.E.U16 R228, desc[UR6][R192.64] ;  /* 0x00000006c0e47981 */ /* 0x000f22000c1e1500 */
[----:B------:R-:W-:-:S05]  /*8d90*/  IMAD.WIDE R186, R0, 0x2, R216 ;  /* 0x0000000200ba7825 */ /* 0x000fca00078e02d8 */
[----:B------:R-:W4:Y:S04]  /*8da0*/  LDG.E.U16 R247, desc[UR6][R186.64] ;  /* 0x00000006baf77981 */ /* 0x000f28000c1e1500 */
[----:B--2---:R0:W-:Y:S04]  /*8db0*/  STL.64 [R1+0x398], R232 ;  /* 0x000398e801007387 */ /* 0x0041e80000100a00 */
[----:B---3--:R-:W-:Y:S04]  /*8dc0*/  STL [R1+0x354], R5 ;  /* 0x0003540501007387 */ /* 0x008fe80000100800 */
[----:B------:R-:W-:Y:S04]  /*8dd0*/  STL [R1+0x50], R240 ;  /* 0x000050f001007387 */ /* 0x000fe80000100800 */
[----:B------:R-:W-:Y:S04]  /*8de0*/  STL [R1+0x54], R239 ;  /* 0x000054ef01007387 */ /* 0x000fe80000100800 */
[----:B------:R-:W2:Y:S04]  /*8df0*/  LDL.64 R222, [R1+0x260] ;  /* 0x0002600001de7983 */ /* 0x000ea80000100a00 */
[----:B------:R-:W-:Y:S04]  /*8e00*/  STL [R1+0x40], R238 ;  /* 0x000040ee01007387 */ /* 0x000fe80000100800 */
[----:B------:R-:W3:Y:S01]  /*8e10*/  LDL.64 R216, [R1+0x258] ;  /* 0x0002580001d87983 */ /* 0x000ee20000100a00 */
[----:B-1----:R-:W-:-:S03]  /*8e20*/  IMAD.WIDE R188, R0, 0x2, R226 ;  /* 0x0000000200bc7825 */ /* 0x002fc600078e02e2 */
[----:B------:R-:W-:Y:S01]  /*8e30*/  STL [R1+0x48], R237 ;  /* 0x000048ed01007387 */ /* 0x000fe20000100800 */
[----:B------:R-:W-:-:S03]  /*8e40*/  IMAD.WIDE R194, R0, 0x2, R16 ;  /* 0x0000000200c27825 */ /* 0x000fc600078e0210 */
[----:B0-----:R-:W2:Y:S04]  /*8e50*/  LDL.64 R232, [R1+0x250] ;  /* 0x0002500001e87983 */ /* 0x001ea80000100a00 */
[----:B------:R-:W2:Y:S04]  /*8e60*/  LDL.64 R224, [R1+0x248] ;  /* 0x0002480001e07983 */ /* 0x000ea80000100a00 */
[----:B------:R-:W2:Y:S04]  /*8e70*/  LDL.64 R226, [R1+0x240] ;  /* 0x0002400001e27983 */ /* 0x000ea80000100a00 */
[----:B------:R-:W2:Y:S04]  /*8e80*/  LDL.64 R16, [R1+0x238] ;  /* 0x0002380001107983 */ /* 0x000ea80000100a00 */
[----:B------:R3:W2:Y:S04]  /*8e90*/  LDG.E.U16 R231, desc[UR6][R188.64] ;  /* 0x00000006bce77981 */ /* 0x0006a8000c1e1500 */
[----:B------:R0:W2:Y:S04]  /*8ea0*/  LDG.E.U16 R248, desc[UR6][R194.64] ;  /* 0x00000006c2f87981 */ /* 0x0000a8000c1e1500 */
[----:B----4-:R-:W-:Y:S04]  /*8eb0*/  STL.64 [R1+0x3a0], R246 ;  /* 0x0003a0f601007387 */ /* 0x010fe80000100a00 */
[----:B------:R-:W-:Y:S04]  /*8ec0*/  STL [R1+0x44], R236 ;  /* 0x000044ec01007387 */ /* 0x000fe80000100800 */
[----:B------:R-:W4:Y:S04]  /*8ed0*/  LDL.64 R234, [R1+0x230] ;  /* 0x0002300001ea7983 */ /* 0x000f280000100a00 */
[----:B------:R-:W4:Y:S04]  /*8ee0*/  LDL.64 R22, [R1+0x228] ;  /* 0x0002280001167983 */ /* 0x000f280000100a00 */
[----:B------:R1:W-:Y:S04]  /*8ef0*/  STL [R1+0x3c], R221 ;  /* 0x00003cdd01007387 */ /* 0x0003e80000100800 */
[----:B------:R-:W-:Y:S04]  /*8f00*/  STL [R1+0x358], R4 ;  /* 0x0003580401007387 */ /* 0x000fe80000100800 */
[----:B------:R0:W-:Y:S04]  /*8f10*/  STL [R1+0x38], R219 ;  /* 0x000038db01007387 */ /* 0x0001e80000100800 */
[----:B------:R-:W-:Y:S01]  /*8f20*/  STL [R1+0x3a8], R228 ;  /* 0x0003a8e401007387 */ /* 0x000fe20000100800 */
[----:B---3--:R-:W-:-:S03]  /*8f30*/  IMAD.WIDE R188, R0, 0x2, R216 ;  /* 0x0000000200bc7825 */ /* 0x008fc600078e02d8 */
[----:B------:R-:W3:Y:S01]  /*8f40*/  LDL.64 R216, [R1+0x218] ;  /* 0x0002180001d87983 */ /* 0x000ee20000100a00 */
[----:B--2---:R-:W-:-:S03]  /*8f50*/  IMAD.WIDE R186, R0, 0x2, R222 ;  /* 0x0000000200ba7825 */ /* 0x004fc600078e02de */
[----:B------:R-:W2:Y:S04]  /*8f60*/  LDL.64 R222, [R1+0x220] ;  /* 0x0002200001de7983 */ /* 0x000ea80000100a00 */
[----:B-1----:R1:W2:Y:S01]  /*8f70*/  LDG.E.U16 R221, desc[UR6][R186.64] ;  /* 0x00000006badd7981 */ /* 0x0022a2000c1e1500 */
[----:B0-----:R-:W-:-:S03]  /*8f80*/  IMAD.WIDE R194, R0, 0x2, R226 ;  /* 0x0000000200c27825 */ /* 0x001fc600078e02e2 */
[----:B------:R0:W-:Y:S01]  /*8f90*/  STL [R1+0x34], R2 ;  /* 0x0000340201007387 */ /* 0x0001e20000100800 */
[----:B-1----:R-:W-:-:S03]  /*8fa0*/  IMAD.WIDE R186, R0, 0x2, R16 ;  /* 0x0000000200ba7825 */ /* 0x002fc600078e0210 */
[----:B------:R3:W2:Y:S04]  /*8fb0*/  LDG.E.U16 R219, desc[UR6][R194.64] ;  /* 0x00000006c2db7981 */ /* 0x0006a8000c1e1500 */
[----:B------:R-:W2:Y:S04]  /*8fc0*/  LDL.64 R4, [R1+0x200] ;  /* 0x0002000001047983 */ /* 0x000ea80000100a00 */
[----:B0-----:R-:W2:Y:S01]  /*8fd0*/  LDG.E.U16 R2, desc[UR6][R188.64] ;  /* 0x00000006bc027981 */ /* 0x001ea2000c1e1500 */
[----:B---3--:R-:W-:-:S03]  /*8fe0*/  IMAD.WIDE R194, R0, 0x2, R216 ;  /* 0x0000000200c27825 */ /* 0x008fc600078e02d8 */
[----:B------:R-:W3:Y:S01]  /*8ff0*/  LDG.E.U16 R216, desc[UR6][R186.64] ;  /* 0x00000006bad87981 */ /* 0x000ee2000c1e1500 */
[----:B------:R-:W-:-:S03]  /*9000*/  IMAD.WIDE R190, R0, 0x2, R232 ;  /* 0x0000000200be7825 */ /* 0x000fc600078e02e8 */
[----:B------:R-:W3:Y:S01]  /*9010*/  LDL.64 R232, [R1+0x210] ;  /* 0x0002100001e87983 */ /* 0x000ee20000100a00 */
[----:B------:R-:W-:-:S03]  /*9020*/  IMAD.WIDE R192, R0, 0x2, R224 ;  /* 0x0000000200c07825 */ /* 0x000fc600078e02e0 */
[----:B------:R4:W3:Y:S04]  /*9030*/  LDG.E.U16 R226, desc[UR6][R190.64] ;  /* 0x00000006bee27981 */ /* 0x0008e8000c1e1500 */
[----:B------:R-:W3:Y:S04]  /*9040*/  LDL.64 R224, [R1+0x208] ;  /* 0x0002080001e07983 */ /* 0x000ee80000100a00 */
[----:B------:R0:W3:Y:S01]  /*9050*/  LDG.E.U16 R249, desc[UR6][R192.64] ;  /* 0x00000006c0f97981 */ /* 0x0000e2000c1e1500 */
[----:B----4-:R-:W-:-:S03]  /*9060*/  IMAD.WIDE R190, R0, 0x2, R22 ;  /* 0x0000000200be7825 */ /* 0x010fc600078e0216 */
[----:B------:R-:W4:Y:S04]  /*9070*/  LDG.E.U16 R217, desc[UR6][R194.64] ;  /* 0x00000006c2d97981 */ /* 0x000f28000c1e1500 */
[----:B--2---:R1:W-:Y:S01]  /*9080*/  STL [R1+0x35c], R2 ;  /* 0x00035c0201007387 */ /* 0x0043e20000100800 */
[----:B0-----:R-:W-:-:S03]  /*9090*/  IMAD.WIDE R192, R0, 0x2, R222 ;  /* 0x0000000200c07825 */ /* 0x001fc600078e02de */
[----:B------:R-:W2:Y:S04]  /*90a0*/  LDL.64 R16, [R1+0x1f8] ;  /* 0x0001f80001107983 */ /* 0x000ea80000100a00 */
[----:B------:R-:W2:Y:S04]  /*90b0*/  LDL.64 R228, [R1+0x1f0] ;  /* 0x0001f00001e47983 */ /* 0x000ea80000100a00 */
[----:B------:R-:W2:Y:S04]  /*90c0*/  LDL.64 R22, [R1+0x1e8] ;  /* 0x0001e80001167983 */ /* 0x000ea80000100a00 */
[----:B------:R-:W-:Y:S04]  /*90d0*/  STL [R1+0x28], R231 ;  /* 0x000028e701007387 */ /* 0x000fe80000100800 */
[----:B-1----:R-:W4:Y:S04]  /*90e0*/  LDG.E.U16 R2, desc[UR6][R192.64] ;  /* 0x00000006c0027981 */ /* 0x002f28000c1e1500 */
[----:B---3--:R0:W-:Y:S04]  /*90f0*/  STL [R1+0x360], R216 ;  /* 0x000360d801007387 */ /* 0x0081e80000100800 */
[----:B0-----:R0:W3:Y:S02]  /*9100*/  LDG.E.U16 R216, desc[UR6][R190.64] ;  /* 0x00000006bed87981 */ /* 0x0010e4000c1e1500 */
[----:B0-----:R-:W-:-:S05]  /*9110*/  IMAD.WIDE R190, R0, 0x2, R4 ;  /* 0x0000000200be7825 */ /* 0x001fca00078e0204 */
[----:B------:R-:W3:Y:S01]  /*9120*/  LDG.E.U16 R4, desc[UR6][R190.64] ;  /* 0x00000006be047981 */ /* 0x000ee2000c1e1500 */
[----:B------:R-:W-:-:S05]  /*9130*/  IMAD.WIDE R188, R0, 0x2, R234 ;  /* 0x0000000200bc7825 */ /* 0x000fca00078e02ea */
[----:B------:R0:W3:Y:S02]  /*9140*/  LDG.E.U16 R222, desc[UR6][R188.64] ;  /* 0x00000006bcde7981 */ /* 0x0000e4000c1e1500 */
[C---:B0-----:R-:W-:Y:S02]  /*9150*/  IMAD.WIDE R188, R0.reuse, 0x2, R224 ;  /* 0x0000000200bc7825 */ /* 0x041fe400078e02e0 */
[----:B----4-:R0:W-:Y:S04]  /*9160*/  STL [R1+0x364], R2 ;  /* 0x0003640201007387 */ /* 0x0101e80000100800 */
[----:B------:R-:W-:Y:S04]  /*9170*/  STL [R1+0x368], R217 ;  /* 0x000368d901007387 */ /* 0x000fe80000100800 */
[----:B------:R-:W-:Y:S01]  /*9180*/  STL [R1+0x24], R221 ;  /* 0x000024dd01007387 */ /* 0x000fe20000100800 */
[----:B------:R-:W-:-:S03]  /*9190*/  IMAD.WIDE R186, R0, 0x2, R232 ;  /* 0x0000000200ba7825 */ /* 0x000fc600078e02e8 */
[----:B0-----:R-:W4:Y:S04]  /*91a0*/  LDG.E.U16 R2, desc[UR6][R188.64] ;  /* 0x00000006bc027981 */ /* 0x001f28000c1e1500 */
[----:B------:R2:W4:Y:S02]  /*91b0*/  LDG.E.U16 R236, desc[UR6][R186.64] ;  /* 0x00000006baec7981 */ /* 0x000524000c1e1500 */
[C---:B--2---:R-:W-:Y:S02]  /*91c0*/  IMAD.WIDE R186, R0.reuse, 0x2, R16 ;  /* 0x0000000200ba7825 */ /* 0x044fe400078e0210 */
[----:B---3--:R-:W-:Y:S04]  /*91d0*/  STL [R1+0x36c], R4 ;  /* 0x00036c0401007387 */ /* 0x008fe80000100800 */
[----:B------:R-:W2:Y:S04]  /*91e0*/  LDL.64 R224, [R1+0x1e0] ;  /* 0x0001e00001e07983 */ /* 0x000ea80000100a00 */
[----:B------:R-:W3:Y:S04]  /*91f0*/  LDL.64 R16, [R1+0x1d8] ;  /* 0x0001d80001107983 */ /* 0x000ee80000100a00 */
[----:B------:R0:W-:Y:S04]  /*9200*/  STL [R1+0x20], R219 ;  /* 0x000020db01007387 */ /* 0x0001e80000100800 */
[----:B0-----:R0:W4:Y:S02]  /*9210*/  LDG.E.U16 R219, desc[UR6][R186.64] ;  /* 0x00000006badb7981 */ /* 0x001124000c1e1500 */
[----:B0-----:R-:W-:-:S05]  /*9220*/  IMAD.WIDE R186, R0, 0x2, R22 ;  /* 0x0000000200ba7825 */ /* 0x001fca00078e0216 */
[----:B------:R2:W4:Y:S02]  /*9230*/  LDG.E.U16 R5, desc[UR6][R186.64] ;  /* 0x00000006ba057981 */ /* 0x000524000c1e1500 */
[----:B--2---:R-:W-:-:S05]  /*9240*/  IMAD.WIDE R186, R0, 0x2, R224 ;  /* 0x0000000200ba7825 */ /* 0x004fca00078e02e0 */
[----:B------:R3:W2:Y:S02]  /*9250*/  LDG.E.U16 R227, desc[UR6][R186.64] ;  /* 0x00000006bae37981 */ /* 0x0006a4000c1e1500 */
[----:B---3--:R-:W-:-:S05]  /*9260*/  IMAD.WIDE R186, R0, 0x2, R16 ;  /* 0x0000000200ba7825 */ /* 0x008fca00078e0210 */
[----:B------:R-:W3:Y:S04]  /*9270*/  LDG.E.U16 R224, desc[UR6][R186.64] ;  /* 0x00000006bae07981 */ /* 0x000ee8000c1e1500 */
[----:B----4-:R-:W-:Y:S04]  /*9280*/  STL [R1+0x370], R219 ;  /* 0x000370db01007387 */ /* 0x010fe80000100800 */
[----:B------:R-:W4:Y:S04]  /*9290*/  LDL.64 R240, [R1+0x1d0] ;  /* 0x0001d00001f07983 */ /* 0x000f280000100a00 */
[----:B------:R-:W4:Y:S04]  /*92a0*/  LDL.64 R234, [R1+0x1c0] ;  /* 0x0001c00001ea7983 */ /* 0x000f280000100a00 */
[----:B------:R-:W4:Y:S01]  /*92b0*/  LDL.64 R238, [R1+0x1c8] ;  /* 0x0001c80001ee7983 */ /* 0x000f220000100a00 */
[----:B------:R-:W-:-:S03]  /*92c0*/  IMAD.WIDE R188, R0, 0x2, R228 ;  /* 0x0000000200bc7825 */ /* 0x000fc600078e02e4 */
[----:B------:R-:W4:Y:S04]  /*92d0*/  LDL.64 R228, [R1+0x1b0] ;  /* 0x0001b00001e47983 */ /* 0x000f280000100a00 */
[----:B------:R-:W4:Y:S04]  /*92e0*/  LDL.64 R232, [R1+0x1b8] ;  /* 0x0001b80001e87983 */ /* 0x000f280000100a00 */
[----:B------:R0:W-:Y:S04]  /*92f0*/  STL [R1+0x1c], R216 ;  /* 0x00001cd801007387 */ /* 0x0001e80000100800 */
[----:B------:R-:W4:Y:S01]  /*9300*/  LDL.64 R22, [R1+0x1a0] ;  /* 0x0001a00001167983 */ /* 0x000f220000100a00 */
[----:B------:R-:W-:-:S03]  /*9310*/  FMNMX R192, R220, R251, !PT ;  /* 0x000000fbdcc07209 */ /* 0x000fc60007800000 */
[----:B------:R1:W4:Y:S04]  /*9320*/  LDG.E.U16 R231, desc[UR6][R188.64] ;  /* 0x00000006bce77981 */ /* 0x000328000c1e1500 */
[----:B0-----:R-:W4:Y:S04]  /*9330*/  LDL.64 R216, [R1+0x1a8] ;  /* 0x0001a80001d87983 */ /* 0x001f280000100a00 */
[----:B------:R0:W-:Y:S04]  /*9340*/  STL [R1+0x378], R5 ;  /* 0x0003780501007387 */ /* 0x0001e80000100800 */
[----:B--2---:R-:W-:Y:S04]  /*9350*/  STL [R1+0x374], R227 ;  /* 0x000374e301007387 */ /* 0x004fe80000100800 */
[----:B------:R-:W-:Y:S04]  /*9360*/  STL [R1+0x18], R2 ;  /* 0x0000180201007387 */ /* 0x000fe80000100800 */
[----:B------:R-:W2:Y:S04]  /*9370*/  LDL.64 R16, [R1+0x198] ;  /* 0x0001980001107983 */ /* 0x000ea80000100a00 */
[----:B---3--:R3:W-:Y:S04]  /*9380*/  STL [R1+0x37c], R224 ;  /* 0x00037ce001007387 */ /* 0x0087e80000100800 */
[----:B0-----:R-:W2:Y:S01]  /*9390*/  LDL.64 R4, [R1+0x190] ;  /* 0x0001900001047983 */ /* 0x001ea20000100a00 */
[----:B------:R-:W-:-:S04]  /*93a0*/  FMNMX R192, R250, R192, !PT ;  /* 0x000000c0fac07209 */ /* 0x000fc80007800000 */
[----:B------:R-:W-:-:S04]  /*93b0*/  FMNMX R192, R244, R192, !PT ;  /* 0x000000c0f4c07209 */ /* 0x000fc80007800000 */
[----:B------:R-:W-:-:S04]  /*93c0*/  FMNMX R190, R218, R192, !PT ;  /* 0x000000c0dabe7209 */ /* 0x000fc80007800000 */
[----:B------:R-:W-:-:S04]  /*93d0*/  FMNMX R190, R6, R190, !PT ;  /* 0x000000be06be7209 */ /* 0x000fc80007800000 */
[----:B-1----:R-:W-:-:S04]  /*93e0*/  FMNMX R188, R7, R190, !PT ;  /* 0x000000be07bc7209 */ /* 0x002fc80007800000 */
[----:B------:R-:W-:-:S04]  /*93f0*/  FMNMX R188, R8, R188, !PT ;  /* 0x000000bc08bc7209 */ /* 0x000fc80007800000 */
[----:B------:R-:W-:-:S04]  /*9400*/  FMNMX R188, R10, R188, !PT ;  /* 0x000000bc0abc7209 */ /* 0x000fc80007800000 */
[----:B------:R-:W-:-:S04]  /*9410*/  FMNMX R188, R13, R188, !PT ;  /* 0x000000bc0dbc7209 */ /* 0x000fc80007800000 */
[----:B------:R-:W-:-:S04]  /*9420*/  FMNMX R188, R15, R188, !PT ;  /* 0x000000bc0fbc7209 */ /* 0x000fc80007800000 */
[----:B------:R-:W-:Y:S01]  /*9430*/  FMNMX R188, R14, R188, !PT ;  /* 0x000000bc0ebc7209 */ /* 0x000fe20007800000 */
[----:B----4-:R-:W-:-:S03]  /*9440*/  IMAD.WIDE R186, R0, 0x2, R240 ;  /* 0x0000000200ba7825 */ /* 0x010fc600078e02f0 */
[----:B------:R-:W-:Y:S02]  /*9450*/  FMNMX R188, R19, R188, !PT ;  /* 0x000000bc13bc7209 */ /* 0x000fe40007800000 */
[----:B------:R0:W4:Y:S02]  /*9460*/  LDG.E.U16 R192, desc[UR6][R186.64] ;  /* 0x00000006bac07981 */ /* 0x000124000c1e1500 */
[----:B------:R-:W-:Y:S01]  /*9470*/  FMNMX R200, R18, R188, !PT ;  /* 0x000000bc12c87209 */ /* 0x000fe20007800000 */
[C---:B------:R-:W-:Y:S02]  /*9480*/  IMAD.WIDE R188, R0.reuse, 0x2, R234 ;  /* 0x0000000200bc7825 */ /* 0x040fe400078e02ea */
[----:B------:R-:W4:Y:S04]  /*9490*/  LDL.LU R234, [R1+0x10] ;  /* 0x0000100001ea7983 */ /* 0x000f280000300800 */
[----:B------:R1:W4:Y:S01]  /*94a0*/  LDG.E.U16 R194, desc[UR6][R188.64] ;  /* 0x00000006bcc27981 */ /* 0x000322000c1e1500 */
[----:B0-----:R-:W-:-:S03]  /*94b0*/  IMAD.WIDE R186, R0, 0x2, R238 ;  /* 0x0000000200ba7825 */ /* 0x001fc600078e02ee */
[----:B------:R-:W4:Y:S04]  /*94c0*/  LDL.LU R239, [R1+0x14] ;  /* 0x0000140001ef7983 */ /* 0x000f280000300800 */
[----:B------:R0:W4:Y:S01]  /*94d0*/  LDG.E.U16 R193, desc[UR6][R186.64] ;  /* 0x00000006bac17981 */ /* 0x000122000c1e1500 */
[----:B-1----:R-:W-:-:S03]  /*94e0*/  IMAD.WIDE R188, R0, 0x2, R228 ;  /* 0x0000000200bc7825 */ /* 0x002fc600078e02e4 */
[----:B------:R-:W4:Y:S04]  /*94f0*/  LDL.LU R237, [R1+0x8] ;  /* 0x0000080001ed7983 */ /* 0x000f280000300800 */
[----:B------:R-:W4:Y:S01]  /*9500*/  LDL.64 R228, [R1+0x188] ;  /* 0x0001880001e47983 */ /* 0x000f220000100a00 */
[----:B0-----:R-:W-:-:S03]  /*9510*/  IMAD.WIDE R186, R0, 0x2, R232 ;  /* 0x0000000200ba7825 */ /* 0x001fc600078e02e8 */
[----:B------:R-:W4:Y:S04]  /*9520*/  LDL.64 R246, [R1+0x180] ;  /* 0x0001800001f67983 */ /* 0x000f280000100a00 */
[----:B------:R-:W4:Y:S04]  /*9530*/  LDL.64 R232, [R1+0x178] ;  /* 0x0001780001e87983 */ /* 0x000f280000100a00 */
[----:B------:R0:W4:Y:S04]  /*9540*/  LDG.E.U16 R195, desc[UR6][R186.64] ;  /* 0x00000006bac37981 */ /* 0x000128000c1e1500 */
[----:B------:R-:W4:Y:S04]  /*9550*/  LDL.LU R238, [R1+0xc] ;  /* 0x00000c0001ee7983 */ /* 0x000f280000300800 */
[----:B------:R2:W4:Y:S01]  /*9560*/  LDG.E.U16 R196, desc[UR6][R188.64] ;  /* 0x00000006bcc47981 */ /* 0x000522000c1e1500 */
[----:B0-----:R-:W-:-:S03]  /*9570*/  IMAD.WIDE R186, R0, 0x2, R22 ;  /* 0x0000000200ba7825 */ /* 0x001fc600078e0216 */
[----:B------:R-:W4:Y:S04]  /*9580*/  LDL.64 R242, [R1+0x170] ;  /* 0x0001700001f27983 */ /* 0x000f280000100a00 */
[----:B------:R-:W4:Y:S01]  /*9590*/  LDL.64 R22, [R1+0x168] ;  /* 0x0001680001167983 */ /* 0x000f220000100a00 */
[----:B------:R-:W-:-:S03]  /*95a0*/  IMAD.WIDE R190, R0, 0x2, R216 ;  /* 0x0000000200be7825 */ /* 0x000fc600078e02d8 */
[----:B------:R-:W4:Y:S04]  /*95b0*/  LDL.64 R216, [R1+0x150] ;  /* 0x0001500001d87983 */ /* 0x000f280000100a00 */
[----:B------:R0:W4:Y:S04]  /*95c0*/  LDG.E.U16 R197, desc[UR6][R190.64] ;  /* 0x00000006bec57981 */ /* 0x000128000c1e1500 */
[----:B---3--:R-:W3:Y:S01]  /*95d0*/  LDL.64 R224, [R1+0x158] ;  /* 0x0001580001e07983 */ /* 0x008ee20000100a00 */
[----:B------:R-:W-:-:S03]  /*95e0*/  FMNMX R200, R20, R200, !PT ;  /* 0x000000c814c87209 */ /* 0x000fc60007800000 */
[----:B------:R4:W3:Y:S01]  /*95f0*/  LDG.E.U16 R198, desc[UR6][R186.64] ;  /* 0x00000006bac67981 */ /* 0x0008e2000c1e1500 */
[----:B--2---:R-:W-:-:S03]  /*9600*/  IMAD.WIDE R188, R0, 0x2, R16 ;  /* 0x0000000200bc7825 */ /* 0x004fc600078e0210 */
[----:B------:R-:W2:Y:S01]  /*9610*/  LDL.64 R16, [R1+0x160] ;  /* 0x0001600001107983 */ /* 0x000ea20000100a00 */
[----:B0-----:R-:W-:Y:S01]  /*9620*/  IMAD.WIDE R190, R0, 0x2, R4 ;  /* 0x0000000200be7825 */ /* 0x001fe200078e0204 */
[----:B------:R-:W-:Y:S02]  /*9630*/  FMNMX R200, R185, R200, !PT ;  /* 0x000000c8b9c87209 */ /* 0x000fe40007800000 */
[----:B------:R-:W3:Y:S04]  /*9640*/  LDL.64 R4, [R1+0x148] ;  /* 0x0001480001047983 */ /* 0x000ee80000100a00 */
[----:B------:R-:W0:Y:S04]  /*9650*/  SHFL.BFLY PT, R202, R200, 0x2, 0x1f ;  /* 0x0c401f00c8ca7f89 */ /* 0x000e2800000e0000 */
[----:B------:R-:W3:Y:S04]  /*9660*/  LDL.LU R240, [R1+0x4] ;  /* 0x0000040001f07983 */ /* 0x000ee80000300800 */
[----:B------:R-:W3:Y:S04]  /*9670*/  LDL.LU R241, [R1] ;  /* 0x0000000001f17983 */ /* 0x000ee80000300800 */
[----:B------:R1:W3:Y:S04]  /*9680*/  LDG.E.U16 R199, desc[UR6][R188.64] ;  /* 0x00000006bcc77981 */ /* 0x0002e8000c1e1500 */
[----:B------:R1:W3:Y:S01]  /*9690*/  LDG.E.U16 R201, desc[UR6][R190.64] ;  /* 0x00000006bec97981 */ /* 0x0002e2000c1e1500 */
[----:B0-----:R-:W-:Y:S01]  /*96a0*/  FMNMX R200, R200, R202, !PT ;  /* 0x000000cac8c87209 */ /* 0x001fe20007800000 */
[----:B----4-:R-:W-:-:S02]  /*96b0*/  IMAD.WIDE R186, R0, 0x2, R228 ;  /* 0x0000000200ba7825 */ /* 0x010fc400078e02e4 */
[----:B------:R-:W4:Y:S02]  /*96c0*/  LDL.LU R228, [R1+0x3a8] ;  /* 0x0003a80001e47983 */ /* 0x000f240000300800 */
[C---:B-1----:R-:W-:Y:S02]  /*96d0*/  IMAD.WIDE R188, R0.reuse, 0x2, R246 ;  /* 0x0000000200bc7825 */ /* 0x042fe400078e02f6 */
[----:B------:R-:W4:Y:S02]  /*96e0*/  LDL.LU.64 R246, [R1+0x3a0] ;  /* 0x0003a00001f67983 */ /* 0x000f240000300a00 */
[C---:B------:R-:W-:Y:S02]  /*96f0*/  IMAD.WIDE R190, R0.reuse, 0x2, R232 ;  /* 0x0000000200be7825 */ /* 0x040fe400078e02e8 */
[----:B------:R-:W4:Y:S04]  /*9700*/  LDL.LU.64 R232, [R1+0x398] ;  /* 0x0003980001e87983 */ /* 0x000f280000300a00 */
[----:B------:R0:W4:Y:S04]  /*9710*/  LDG.E.U16 R202, desc[UR6][R186.64] ;  /* 0x00000006baca7981 */ /* 0x000128000c1e1500 */
[----:B------:R-:W4:Y:S04]  /*9720*/  LDL.LU R2, [R1+0x2c] ;  /* 0x00002c0001027983 */ /* 0x000f280000300800 */
[----:B------:R1:W4:Y:S01]  /*9730*/  LDG.E.U16 R203, desc[UR6][R188.64] ;  /* 0x00000006bccb7981 */ /* 0x000322000c1e1500 */
[----:B0-----:R-:W-:-:S03]  /*9740*/  IMAD.WIDE R186, R0, 0x2, R242 ;  /* 0x0000000200ba7825 */ /* 0x001fc600078e02f2 */
[----:B------:R-:W4:Y:S04]  /*9750*/  LDG.E.U16 R210, desc[UR6][R190.64] ;  /* 0x00000006bed27981 */ /* 0x000f28000c1e1500 */
[----:B------:R-:W4:Y:S01]  /*9760*/  LDL.LU.64 R242, [R1+0x390] ;  /* 0x0003900001f27983 */ /* 0x000f220000300a00 */
[----:B-1----:R-:W-:-:S03]  /*9770*/  IMAD.WIDE R188, R0, 0x2, R22 ;  /* 0x0000000200bc7825 */ /* 0x002fc600078e0216 */
[----:B------:R-:W4:Y:S04]  /*9780*/  LDL.LU.64 R22, [R1+0x388] ;  /* 0x0003880001167983 */ /* 0x000f280000300a00 */
[----:B------:R0:W4:Y:S04]  /*9790*/  LDG.E.U16 R213, desc[UR6][R188.64] ;  /* 0x00000006bcd57981 */ /* 0x000128000c1e1500 */
[----:B------:R-:W4:Y:S01]  /*97a0*/  LDG.E.U16 R212, desc[UR6][R186.64] ;  /* 0x00000006bad47981 */ /* 0x000f22000c1e1500 */
[----:B0-----:R-:W-:-:S04]  /*97b0*/  IMAD.WIDE R188, R0, 0x2, R216 ;  /* 0x0000000200bc7825 */ /* 0x001fc800078e02d8 */
[C---:B--2---:R-:W-:Y:S01]  /*97c0*/  IMAD.WIDE R190, R0.reuse, 0x2, R16 ;  /* 0x0000000200be7825 */ /* 0x044fe200078e0210 */
[----:B------:R-:W2:Y:S04]  /*97d0*/  LDG.E.U16 R221, desc[UR6][R188.64] ;  /* 0x00000006bcdd7981 */ /* 0x000ea8000c1e1500 */
[----:B------:R-:W2:Y:S04]  /*97e0*/  LDL.LU.64 R16, [R1+0x380] ;  /* 0x0003800001107983 */ /* 0x000ea80000300a00 */
[----:B------:R-:W2:Y:S04]  /*97f0*/  LDL.64 R216, [R1+0x140] ;  /* 0x0001400001d87983 */ /* 0x000ea80000100a00 */
[----:B------:R3:W2:Y:S02]  /*9800*/  LDG.E.U16 R214, desc[UR6][R190.64] ;  /* 0x00000006bed67981 */ /* 0x0006a4000c1e1500 */
[----:B---3--:R-:W-:-:S02]  /*9810*/  IMAD.WIDE R190, R0, 0x2, R4 ;  /* 0x0000000200be7825 */ /* 0x008fc400078e0204 */
[----:B------:R-:W3:Y:S02]  /*9820*/  LDL.64 R4, [R1+0x138] ;  /* 0x0001380001047983 */ /* 0x000ee40000100a00 */
[----:B------:R-:W-:Y:S02]  /*9830*/  IMAD.WIDE R186, R0, 0x2, R224 ;  /* 0x0000000200ba7825 */ /* 0x000fe400078e02e0 */
[----:B------:R-:W0:Y:S04]  /*9840*/  SHFL.BFLY PT, R206, R200, 0x1, 0x1f ;  /* 0x0c201f00c8ce7f89 */ /* 0x000e2800000e0000 */
[----:B------:R1:W3:Y:S04]  /*9850*/  LDG.E.U16 R215, desc[UR6][R186.64] ;  /* 0x00000006bad77981 */ /* 0x0002e8000c1e1500 */
[----:B------:R0:W3:Y:S01]  /*9860*/  LDG.E.U16 R223, desc[UR6][R190.64] ;  /* 0x00000006bedf7981 */ /* 0x0000e2000c1e1500 */
[----:B-1----:R-:W-:-:S04]  /*9870*/  FMNMX R187, R234, R239, !PT ;  /* 0x000000efeabb7209 */ /* 0x002fc80007800000 */
[----:B------:R-:W-:-:S04]  /*9880*/  FMNMX R187, R237, R187, !PT ;  /* 0x000000bbedbb7209 */ /* 0x000fc80007800000 */
[----:B------:R-:W-:-:S04]  /*9890*/  FMNMX R187, R238, R187, !PT ;  /* 0x000000bbeebb7209 */ /* 0x000fc80007800000 */
[----:B------:R-:W-:-:S04]  /*98a0*/  FMNMX R188, R240, R187, !PT ;  /* 0x000000bbf0bc7209 */ /* 0x000fc80007800000 */
[----:B------:R-:W-:-:S04]  /*98b0*/  FMNMX R188, R241, R188, !PT ;  /* 0x000000bcf1bc7209 */ /* 0x000fc80007800000 */
[----:B------:R-:W-:-:S04]  /*98c0*/  FMNMX R189, R9, R188, !PT ;  /* 0x000000bc09bd7209 */ /* 0x000fc80007800000 */
[----:B------:R-:W-:-:S04]  /*98d0*/  FMNMX R189, R252, R189, !PT ;  /* 0x000000bdfcbd7209 */ /* 0x000fc80007800000 */
[----:B0-----:R-:W-:-:S04]  /*98e0*/  FMNMX R190, R11, R189, !PT ;  /* 0x000000bd0bbe7209 */ /* 0x001fc80007800000 */
[----:B------:R-:W-:Y:S02]  /*98f0*/  FMNMX R190, R12, R190, !PT ;  /* 0x000000be0cbe7209 */ /* 0x000fe40007800000 */
[----:B------:R-:W-:-:S04]  /*9900*/  FMNMX R186, R200, R206, !PT ;  /* 0x000000cec8ba7209 */ /* 0x000fc80007800000 */
[----:B----4-:R-:W-:-:S05]  /*9910*/  FMNMX R186, R186, R2, !PT ;  /* 0x00000002baba7209 */ /* 0x010fca0007800000 */
[----:B------:R-:W-:-:S04]  /*9920*/  FADD R6, R6, -R186 ;  /* 0x800000ba06067221 */ /* 0x000fc80000000000 */
[----:B------:R-:W-:Y:S01]  /*9930*/  FMUL R6, R6, 1.4426950216293334961 ;  /* 0x3fb8aa3b06067820 */ /* 0x000fe20000400000 */
[--C-:B------:R-:W-:Y:S01]  /*9940*/  FADD R211, R7, -R186.reuse ;  /* 0x800000ba07d37221 */ /* 0x100fe20000000000 */
[--C-:B------:R-:W-:Y:S01]  /*9950*/  FADD R15, R15, -R186.reuse ;  /* 0x800000ba0f0f7221 */ /* 0x100fe20000000000 */
[----:B------:R-:W-:Y:S01]  /*9960*/  FADD R19, R19, -R186 ;  /* 0x800000ba13137221 */ /* 0x000fe20000000000 */
[----:B--2---:R-:W-:-:S04]  /*9970*/  FMNMX R191, R16, R190, !PT ;  /* 0x000000be10bf7209 */ /* 0x004fc80007800000 */
[----:B------:R-:W-:-:S04]  /*9980*/  FMNMX R191, R17, R191, !PT ;  /* 0x000000bf11bf7209 */ /* 0x000fc80007800000 */
[----:B------:R-:W-:-:S04]  /*9990*/  FMNMX R200, R21, R191, !PT ;  /* 0x000000bf15c87209 */ /* 0x000fc80007800000 */
[----:B------:R-:W-:-:S04]  /*99a0*/  FMNMX R200, R22, R200, !PT ;  /* 0x000000c816c87209 */ /* 0x000fc80007800000 */
[----:B------:R-:W-:-:S04]  /*99b0*/  FMNMX R200, R184, R200, !PT ;  /* 0x000000c8b8c87209 */ /* 0x000fc80007800000 */
[----:B------:R-:W-:Y:S02]  /*99c0*/  FMNMX R206, R23, R200, !PT ;  /* 0x000000c817ce7209 */ /* 0x000fe40007800000 */
[----:B------:R0:W-:Y:S02]  /*99d0*/  MUFU.EX2 R200, R6 ;  /* 0x0000000600c87308 */ /* 0x0001e40000000800 */
[----:B0-----:R-:W-:-:S05]  /*99e0*/  IMAD.WIDE R6, R0, 0x2, R216 ;  /* 0x0000000200067825 */ /* 0x001fca00078e02d8 */
[----:B------:R3:W2:Y:S02]  /*99f0*/  LDG.E.U16 R225, desc[UR6][R6.64] ;  /* 0x0000000606e17981 */ /* 0x0006a4000c1e1500 */
[----:B---3--:R-:W-:Y:S02]  /*9a00*/  IMAD.WIDE R6, R0, 0x2, R4 ;  /* 0x0000000200067825 */ /* 0x008fe400078e0204 */
[----:B------:R-:W3:Y:S04]  /*9a10*/  LDL.LU R4, [R1+0x30] ;  /* 0x0000300001047983 */ /* 0x000ee80000300800 */
[----:B------:R0:W4:Y:S01]  /*9a20*/  LDG.E.U16 R229, desc[UR6][R6.64] ;  /* 0x0000000606e57981 */ /* 0x000122000c1e1500 */
[----:B------:R-:W-:-:S03]  /*9a30*/  FADD R250, R250, -R186 ;  /* 0x800000bafafa7221 */ /* 0x000fc60000000000 */
[----:B------:R-:W1:Y:S01]  /*9a40*/  SHFL.BFLY PT, R208, R206, 0x2, 0x1f ;  /* 0x0c401f00ced07f89 */ /* 0x000e6200000e0000 */
[----:B0-----:R-:W-:Y:S01]  /*9a50*/  FMUL R7, R15, 1.4426950216293334961 ;  /* 0x3fb8aa3b0f077820 */ /* 0x001fe20000400000 */
[----:B------:R-:W-:Y:S01]  /*9a60*/  FMUL R15, R19, 1.4426950216293334961 ;  /* 0x3fb8aa3b130f7820 */ /* 0x000fe20000400000 */
[----:B------:R-:W-:Y:S01]  /*9a70*/  FADD R19, -R186, R2 ;  /* 0x00000002ba137221 */ /* 0x000fe20000000100 */
[----:B------:R-:W-:Y:S06]  /*9a80*/  BAR.SYNC.DEFER_BLOCKING 0x0 ;  /* 0x0000000000007b1d */ /* 0x000fec0000010000 */
[----:B------:R-:W2:Y:S04]  /*9a90*/  LDL.LU R2, [R1+0x4c] ;  /* 0x00004c0001027983 */ /* 0x000ea80000300800 */
[----:B------:R-:W4:Y:S01]  /*9aa0*/  LDL.LU R216, [R1+0x40] ;  /* 0x0000400001d87983 */ /* 0x000f220000300800 */
[----:B------:R-:W-:-:S03]  /*9ab0*/  FMUL R189, R250, 1.4426950216293334961 ;  /* 0x3fb8aa3bfabd7820 */ /* 0x000fc60000400000 */
[----:B------:R-:W4:Y:S04]  /*9ac0*/  LDL.LU R250, [R1+0x58] ;  /* 0x0000580001fa7983 */ /* 0x000f280000300800 */
[----:B------:R-:W4:Y:S04]  /*9ad0*/  LDL.LU R224, [R1+0x1c] ;  /* 0x00001c0001e07983 */ /* 0x000f280000300800 */
[----:B------:R-:W4:Y:S01]  /*9ae0*/  LDL.LU R5, [R1+0x18] ;  /* 0x0000180001057983 */ /* 0x000f220000300800 */
[----:B-1----:R-:W-:-:S05]  /*9af0*/  FMNMX R208, R206, R208, !PT ;  /* 0x000000d0ced07209 */ /* 0x002fca0007800000 */
[----:B------:R-:W0:Y:S01]  /*9b00*/  SHFL.BFLY PT, R206, R208, 0x1, 0x1f ;  /* 0x0c201f00d0ce7f89 */ /* 0x000e2200000e0000 */
[----:B------:R-:W-:-:S03]  /*9b10*/  FADD R20, R20, -R186 ;  /* 0x800000ba14147221 */ /* 0x000fc60000000000 */
[----:B------:R1:W-:Y:S01]  /*9b20*/  STS.U16 [R3+UR4+0x8000], R207 ;  /* 0x008000cf03007988 */ /* 0x0003e20008000404 */
[--C-:B------:R-:W-:Y:S01]  /*9b30*/  FADD R209, R8, -R186.reuse ;  /* 0x800000ba08d17221 */ /* 0x100fe20000000000 */
[----:B------:R-:W-:Y:S01]  /*9b40*/  FMUL R211, R211, 1.4426950216293334961 ;  /* 0x3fb8aa3bd3d37820 */ /* 0x000fe20000400000 */
[----:B-1----:R-:W-:Y:S02]  /*9b50*/  FMUL R207, R20, 1.4426950216293334961 ;  /* 0x3fb8aa3b14cf7820 */ /* 0x002fe40000400000 */
[----:B------:R-:W-:Y:S01]  /*9b60*/  FMUL R209, R209, 1.4426950216293334961 ;  /* 0x3fb8aa3bd1d17820 */ /* 0x000fe20000400000 */
[----:B------:R1:W-:Y:S01]  /*9b70*/  MUFU.EX2 R8, R211 ;  /* 0x000000d300087308 */ /* 0x0003e20000000800 */
[----:B0-----:R-:W-:Y:S01]  /*9b80*/  FMNMX R20, R208, R206, !PT ;  /* 0x000000ced0147209 */ /* 0x001fe20007800000 */
[--C-:B------:R-:W-:Y:S01]  /*9b90*/  FADD R208, R185, -R186.reuse ;  /* 0x800000bab9d07221 */ /* 0x100fe20000000000 */
[----:B------:R-:W-:Y:S01]  /*9ba0*/  FMNMX R185, R154, R153, !PT ;  /* 0x000000999ab97209 */ /* 0x000fe20007800000 */
[----:B-1----:R-:W-:-:S03]  /*9bb0*/  FADD R211, R10, -R186 ;  /* 0x800000ba0ad37221 */ /* 0x002fc60000000000 */
[----:B------:R-:W-:Y:S01]  /*9bc0*/  FMNMX R185, R158, R185, !PT ;  /* 0x000000b99eb97209 */ /* 0x000fe20007800000 */
[----:B------:R0:W-:Y:S03]  /*9bd0*/  MUFU.EX2 R10, R209 ;  /* 0x000000d1000a7308 */ /* 0x0001e60000000800 */
[----:B------:R-:W-:Y:S01]  /*9be0*/  FMNMX R185, R157, R185, !PT ;  /* 0x000000b99db97209 */ /* 0x000fe20007800000 */
[----:B------:R-:W-:Y:S01]  /*9bf0*/  FMUL R19, R19, 1.4426950216293334961 ;  /* 0x3fb8aa3b13137820 */ /* 0x000fe20000400000 */
[----:B0-----:R-:W-:Y:S02]  /*9c00*/  FADD R209, R13, -R186 ;  /* 0x800000ba0dd17221 */ /* 0x001fe40000000000 */
[----:B------:R-:W-:Y:S02]  /*9c10*/  FMNMX R185, R162, R185, !PT ;  /* 0x000000b9a2b97209 */ /* 0x000fe40007800000 */
[----:B------:R-:W-:-:S02]  /*9c20*/  FMUL R6, R209, 1.4426950216293334961 ;  /* 0x3fb8aa3bd1067820 */ /* 0x000fc40000400000 */
[----:B------:R0:W1:Y:S01]  /*9c30*/  MUFU.EX2 R209, R19 ;  /* 0x0000001300d17308 */ /* 0x0000620000000800 */
[----:B------:R-:W-:Y:S01]  /*9c40*/  STS.U16 [R3+UR4+0x8800], R204 ;  /* 0x008800cc03007988 */ /* 0x000fe20008000404 */
[----:B0-----:R-:W-:-:S03]  /*9c50*/  FMNMX R19, R160, R185, !PT ;  /* 0x000000b9a0137209 */ /* 0x001fc60007800000 */
[----:B------:R0:W-:Y:S01]  /*9c60*/  STS.U16 [R3+UR4+0x8400], R205 ;  /* 0x008400cd03007988 */ /* 0x0001e20008000404 */
[----:B------:R-:W-:-:S04]  /*9c70*/  FMNMX R19, R164, R19, !PT ;  /* 0x00000013a4137209 */ /* 0x000fc80007800000 */
[----:B0-----:R-:W-:Y:S01]  /*9c80*/  FMNMX R205, R165, R19, !PT ;  /* 0x00000013a5cd7209 */ /* 0x001fe20007800000 */
[----:B------:R-:W-:-:S04]  /*9c90*/  FMUL R211, R211, 1.4426950216293334961 ;  /* 0x3fb8aa3bd3d37820 */ /* 0x000fc80000400000 */
[----:B------:R0:W-:Y:S01]  /*9ca0*/  MUFU.EX2 R13, R211 ;  /* 0x000000d3000d7308 */ /* 0x0001e20000000800 */
[--C-:B------:R-:W-:Y:S01]  /*9cb0*/  FADD R218, R218, -R186.reuse ;  /* 0x800000badada7221 */ /* 0x100fe20000000000 */
[----:B------:R-:W-:-:S03]  /*9cc0*/  FADD R220, R220, -R186 ;  /* 0x800000badcdc7221 */ /* 0x000fc60000000000 */
[----:B------:R-:W-:Y:S01]  /*9cd0*/  FMUL R191, R218, 1.4426950216293334961 ;  /* 0x3fb8aa3bdabf7820 */ /* 0x000fe20000400000 */
[----:B------:R-:W-:Y:S01]  /*9ce0*/  FMUL R187, R220, 1.4426950216293334961 ;  /* 0x3fb8aa3bdcbb7820 */ /* 0x000fe20000400000 */
[----:B------:R1:W-:Y:S04]  /*9cf0*/  STS.U16 [R3+UR4+0x9400], R230 ;  /* 0x009400e603007988 */ /* 0x0003e80008000404 */
[----:B------:R1:W-:Y:S04]  /*9d00*/  STS.U16 [R3+UR4+0x9800], R228 ;  /* 0x009800e403007988 */ /* 0x0003e80008000404 */
[----:B------:R-:W-:Y:S04]  /*9d10*/  STS.U16 [R3+UR4+0x9c00], R226 ;  /* 0x009c00e203007988 */ /* 0x000fe80008000404 */
[----:B------:R-:W-:Y:S01]  /*9d20*/  STS.U16 [R3+UR4+0x9000], R232 ;  /* 0x009000e803007988 */ /* 0x000fe20008000404 */
[----:B------:R-:W-:Y:S01]  /*9d30*/  FMUL R171, R171, UR5 ;  /* 0x00000005abab7c20 */ /* 0x000fe20008400000 */
[----:B------:R-:W-:Y:S01]  /*9d40*/  FMUL R175, R175, UR5 ;  /* 0x00000005afaf7c20 */ /* 0x000fe20008400000 */
[----:B------:R-:W-:Y:S01]  /*9d50*/  FMUL R178, R178, UR5 ;  /* 0x00000005b2b27c20 */ /* 0x000fe20008400000 */
[----:B------:R-:W-:Y:S01]  /*9d60*/  FMUL R182, R182, UR5 ;  /* 0x00000005b6b67c20 */ /* 0x000fe20008400000 */
[----:B------:R-:W-:Y:S01]  /*9d70*/  FMUL R183, R183, UR5 ;  /* 0x00000005b7b77c20 */ /* 0x000fe20008400000 */
[----:B---3--:R-:W-:-:S05]  /*9d80*/  FMNMX R20, R20, R4, !PT ;  /* 0x0000000414147209 */ /* 0x008fca0007800000 */
[----:B------:R-:W-:-:S04]  /*9d90*/  FADD R204, R234, -R20 ;  /* 0x80000014eacc7221 */ /* 0x000fc80000000000 */
[----:B------:R-:W-:Y:S01]  /*9da0*/  FMUL R185, R204, 1.4426950216293334961 ;  /* 0x3fb8aa3bccb97820 */ /* 0x000fe20000400000 */
[----:B------:R-:W-:-:S04]  /*9db0*/  FADD R204, R239, -R20 ;  /* 0x80000014efcc7221 */ /* 0x000fc80000000000 */
[----:B------:R-:W-:Y:S01]  /*9dc0*/  FMUL R19, R204, 1.4426950216293334961 ;  /* 0x3fb8aa3bcc137820 */ /* 0x000fe20000400000 */
[----:B------:R-:W-:Y:S01]  /*9dd0*/  FMNMX R204, R168, R205, !PT ;  /* 0x000000cda8cc7209 */ /* 0x000fe20007800000 */
[----:B------:R-:W-:-:S03]  /*9de0*/  FADD R205, R237, -R20 ;  /* 0x80000014edcd7221 */ /* 0x000fc60000000000 */
[----:B------:R-:W-:Y:S01]  /*9df0*/  FMNMX R206, R170, R204, !PT ;  /* 0x000000ccaace7209 */ /* 0x000fe20007800000 */
[----:B------:R-:W-:-:S03]  /*9e00*/  FMUL R204, R205, 1.4426950216293334961 ;  /* 0x3fb8aa3bcdcc7820 */ /* 0x000fc60000400000 */
[----:B------:R-:W-:Y:S01]  /*9e10*/  FMNMX R205, R176, R206, !PT ;  /* 0x000000ceb0cd7209 */ /* 0x000fe20007800000 */
[----:B------:R-:W-:-:S03]  /*9e20*/  FADD R206, R238, -R20 ;  /* 0x80000014eece7221 */ /* 0x000fc60000000000 */
[----:B0-----:R-:W-:Y:S01]  /*9e30*/  FMNMX R211, R172, R205, !PT ;  /* 0x000000cdacd37209 */ /* 0x001fe20007800000 */
[----:B------:R-:W-:-:S03]  /*9e40*/  FMUL R205, R206, 1.4426950216293334961 ;  /* 0x3fb8aa3bcecd7820 */ /* 0x000fc60000400000 */
[----:B------:R-:W-:Y:S01]  /*9e50*/  FMNMX R206, R173, R211, !PT ;  /* 0x000000d3adce7209 */ /* 0x000fe20007800000 */
[----:B------:R-:W-:-:S03]  /*9e60*/  FADD R211, R240, -R20 ;  /* 0x80000014f0d37221 */ /* 0x000fc60000000000 */
[----:B------:R-:W-:Y:S01]  /*9e70*/  FMNMX R218, R181, R206, !PT ;  /* 0x000000ceb5da7209 */ /* 0x000fe20007800000 */
[----:B------:R-:W-:Y:S01]  /*9e80*/  FMUL R206, R211, 1.4426950216293334961 ;  /* 0x3fb8aa3bd3ce7820 */ /* 0x000fe20000400000 */
[--C-:B------:R-:W-:Y:S02]  /*9e90*/  FADD R211, R241, -R20.reuse ;  /* 0x80000014f1d37221 */ /* 0x100fe40000000000 */
[----:B------:R-:W-:Y:S01]  /*9ea0*/  FMNMX R218, R180, R218, !PT ;  /* 0x000000dab4da7209 */ /* 0x000fe20007800000 */
[----:B------:R-:W-:Y:S01]  /*9eb0*/  FADD R220, R9, -R20 ;  /* 0x8000001409dc7221 */ /* 0x000fe20000000000 */
[----:B------:R-:W-:Y:S02]  /*9ec0*/  FMUL R211, R211, 1.4426950216293334961 ;  /* 0x3fb8aa3bd3d37820 */ /* 0x000fe40000400000 */
[----:B------:R-:W-:Y:S02]  /*9ed0*/  FMNMX R218, R177, R218, !PT ;  /* 0x000000dab1da7209 */ /* 0x000fe40007800000 */
[----:B------:R0:W-:Y:S02]  /*9ee0*/  MUFU.EX2 R9, R211 ;  /* 0x000000d300097308 */ /* 0x0001e40000000800 */
[----:B0-----:R-:W-:-:S02]  /*9ef0*/  FMUL R211, R220, 1.4426950216293334961 ;  /* 0x3fb8aa3bdcd37820 */ /* 0x001fc40000400000 */
[----:B------:R-:W0:Y:S01]  /*9f00*/  SHFL.BFLY PT, R220, R218, 0x2, 0x1f ;  /* 0x0c401f00dadc7f89 */ /* 0x000e2200000e0000 */
[--C-:B-1----:R-:W-:Y:S01]  /*9f10*/  FADD R230, R16, -R20.reuse ;  /* 0x8000001410e67221 */ /* 0x102fe20000000000 */
[--C-:B------:R-:W-:Y:S01]  /*9f20*/  FADD R228, R22, -R20.reuse ;  /* 0x8000001416e47221 */ /* 0x100fe20000000000 */
[----:B0-----:R-:W-:Y:S02]  /*9f30*/  FMNMX R220, R218, R220, !PT ;  /* 0x000000dcdadc7209 */ /* 0x001fe40007800000 */
[----:B------:R-:W-:Y:S01]  /*9f40*/  FMUL R218, R230, 1.4426950216293334961 ;  /* 0x3fb8aa3be6da7820 */ /* 0x000fe20000400000 */
[----:B------:R-:W-:-:S03]  /*9f50*/  FADD R230, R17, -R20 ;  /* 0x8000001411e67221 */ /* 0x000fc60000000000 */
[----:B------:R0:W-:Y:S02]  /*9f60*/  MUFU.EX2 R17, R218 ;  /* 0x000000da00117308 */ /* 0x0001e40000000800 */
[----:B0-----:R-:W0:Y:S01]  /*9f70*/  SHFL.BFLY PT, R218, R220, 0x1, 0x1f ;  /* 0x0c201f00dcda7f89 */ /* 0x001e2200000e0000 */
[----:B------:R-:W-:Y:S01]  /*9f80*/  FMUL R228, R228, 1.4426950216293334961 ;  /* 0x3fb8aa3be4e47820 */ /* 0x000fe20000400000 */
[----:B------:R-:W-:-:S04]  /*9f90*/  FADD R226, R184, -R20 ;  /* 0x80000014b8e27221 */ /* 0x000fc80000000000 */
[----:B------:R1:W-:Y:S02]  /*9fa0*/  MUFU.EX2 R184, R228 ;  /* 0x000000e400b87308 */ /* 0x0003e40000000800 */
[----:B-1----:R-:W-:-:S04]  /*9fb0*/  FMNMX R228, R152, R155, !PT ;  /* 0x0000009b98e47209 */ /* 0x002fc80007800000 */
[----:B------:R-:W-:Y:S01]  /*9fc0*/  FMNMX R228, R156, R228, !PT ;  /* 0x000000e49ce47209 */ /* 0x000fe20007800000 */
[----:B------:R-:W-:-:S03]  /*9fd0*/  FMUL R226, R226, 1.4426950216293334961 ;  /* 0x3fb8aa3be2e27820 */ /* 0x000fc60000400000 */
[----:B------:R-:W-:Y:S02]  /*9fe0*/  FMNMX R228, R159, R228, !PT ;  /* 0x000000e49fe47209 */ /* 0x000fe40007800000 */
[----:B0-----:R-:W-:Y:S01]  /*9ff0*/  FMNMX R220, R220, R218, !PT ;  /* 0x000000dadcdc7209 */ /* 0x001fe20007800000 */
[--C-:B------:R-:W-:Y:S01]  /*a000*/  FADD R232, R12, -R20.reuse ;  /* 0x800000140ce87221 */ /* 0x100fe20000000000 */
[----:B------:R-:W-:Y:S02]  /*a010*/  FMNMX R228, R161, R228, !PT ;  /* 0x000000e4a1e47209 */ /* 0x000fe40007800000 */
[----:B--2---:R-:W-:Y:S01]  /*a020*/  FMNMX R220, R220, R2, !PT ;  /* 0x00000002dcdc7209 */ /* 0x004fe20007800000 */
[----:B------:R-:W-:Y:S02]  /*a030*/  FADD R218, R23, -R20 ;  /* 0x8000001417da7221 */ /* 0x000fe40000000000 */
[----:B------:R0:W-:Y:S01]  /*a040*/  MUFU.EX2 R23, R226 ;  /* 0x000000e200177308 */ /* 0x0001e20000000800 */
[----:B------:R-:W-:Y:S01]  /*a050*/  FMUL R232, R232, 1.4426950216293334961 ;  /* 0x3fb8aa3be8e87820 */ /* 0x000fe20000400000 */
[----:B------:R-:W-:Y:S01]  /*a060*/  FMUL R230, R230, 1.4426950216293334961 ;  /* 0x3fb8aa3be6e67820 */ /* 0x000fe20000400000 */
[----:B0-----:R-:W-:Y:S01]  /*a070*/  FADD R226, R154, -R220 ;  /* 0x800000dc9ae27221 */ /* 0x001fe20000000000 */
[----:B------:R-:W-:-:S04]  /*a080*/  FMNMX R154, R163, R228, !PT ;  /* 0x000000e4a39a7209 */ /* 0x000fc80007800000 */
[----:B------:R0:W-:Y:S01]  /*a090*/  MUFU.EX2 R16, R232 ;  /* 0x000000e800107308 */ /* 0x0001e20000000800 */
[----:B------:R-:W-:Y:S01]  /*a0a0*/  FMNMX R154, R166, R154, !PT ;  /* 0x0000009aa69a7209 */ /* 0x000fe20007800000 */
[----:B------:R-:W-:Y:S01]  /*a0b0*/  FMUL R228, R174, UR5 ;  /* 0x00000005aee47c20 */ /* 0x000fe20008400000 */
[----:B0-----:R-:W-:-:S05]  /*a0c0*/  FADD R232, R21, -R20 ;  /* 0x8000001415e87221 */ /* 0x001fca0000000000 */
[----:B------:R0:W-:Y:S01]  /*a0d0*/  MUFU.EX2 R21, R230 ;  /* 0x000000e600157308 */ /* 0x0001e20000000800 */
[----:B------:R-:W-:Y:S01]  /*a0e0*/  FMUL R174, R179, UR5 ;  /* 0x00000005b3ae7c20 */ /* 0x000fe20008400000 */
[--C-:B0-----:R-:W-:Y:S01]  /*a0f0*/  FADD R230, R153, -R220.reuse ;  /* 0x800000dc99e67221 */ /* 0x101fe20000000000 */
[----:B------:R-:W-:Y:S02]  /*a100*/  FMNMX R153, R167, R154, !PT ;  /* 0x0000009aa7997209 */ /* 0x000fe40007800000 */
[----:B------:R-:W-:Y:S01]  /*a110*/  FSEL R154, R171, -INF , !P4 ;  /* 0xff800000ab9a7808 */ /* 0x000fe20006000000 */
[----:B------:R-:W-:Y:S01]  /*a120*/  FMUL R179, R230, 1.4426950216293334961 ;  /* 0x3fb8aa3be6b37820 */ /* 0x000fe20000400000 */
[----:B------:R-:W-:Y:S02]  /*a130*/  FMNMX R171, R169, R153, !PT ;  /* 0x00000099a9ab7209 */ /* 0x000fe40007800000 */
[----:B------:R-:W-:Y:S02]  /*a140*/  FSEL R153, R228, -INF , !P5 ;  /* 0xff800000e4997808 */ /* 0x000fe40006800000 */
[----:B------:R0:W-:Y:S01]  /*a150*/  MUFU.EX2 R228, R179 ;  /* 0x000000b300e47308 */ /* 0x0001e20000000800 */
[----:B------:R-:W-:Y:S01]  /*a160*/  FADD R158, R158, -R220 ;  /* 0x800000dc9e9e7221 */ /* 0x000fe20000000000 */
[----:B0-----:R-:W-:-:S02]  /*a170*/  FMNMX R179, R154, R171, !PT ;  /* 0x000000ab9ab37209 */ /* 0x001fc40007800000 */
[----:B------:R-:W-:Y:S02]  /*a180*/  FSEL R171, R175, -INF , !P0 ;  /* 0xff800000afab7808 */ /* 0x000fe40004000000 */
[----:B------:R-:W-:Y:S01]  /*a190*/  FMNMX R179, R153, R179, !PT ;  /* 0x000000b399b37209 */ /* 0x000fe20007800000 */
[----:B------:R-:W-:Y:S01]  /*a1a0*/  FMUL R230, R158, 1.4426950216293334961 ;  /* 0x3fb8aa3b9ee67820 */ /* 0x000fe20000400000 */
[----:B------:R-:W-:Y:S02]  /*a1b0*/  FSEL R158, R178, -INF , !P1 ;  /* 0xff800000b29e7808 */ /* 0x000fe40004800000 */
[----:B------:R-:W-:Y:S01]  /*a1c0*/  FMNMX R179, R171, R179, !PT ;  /* 0x000000b3abb37209 */ /* 0x000fe20007800000 */
[----:B------:R-:W-:Y:S01]  /*a1d0*/  FMUL R232, R232, 1.4426950216293334961 ;  /* 0x3fb8aa3be8e87820 */ /* 0x000fe20000400000 */
[--C-:B------:R-:W-:Y:S01]  /*a1e0*/  FADD R157, R157, -R220.reuse ;  /* 0x800000dc9d9d7221 */ /* 0x100fe20000000000 */
[----:B------:R-:W-:Y:S02]  /*a1f0*/  FSEL R174, R174, -INF , !P2 ;  /* 0xff800000aeae7808 */ /* 0x000fe40005000000 */
[----:B------:R-:W-:Y:S01]  /*a200*/  FMNMX R179, R158, R179, !PT ;  /* 0x000000b39eb37209 */ /* 0x000fe20007800000 */
[----:B------:R0:W-:Y:S03]  /*a210*/  MUFU.EX2 R22, R232 ;  /* 0x000000e800167308 */ /* 0x0001e60000000800 */
[----:B------:R-:W-:Y:S01]  /*a220*/  FMNMX R179, R174, R179, !PT ;  /* 0x000000b3aeb37209 */ /* 0x000fe20007800000 */
[----:B------:R-:W-:Y:S01]  /*a230*/  FADD R175, R162, -R220 ;  /* 0x800000dca2af7221 */ /* 0x000fe20000000000 */
[----:B0-----:R-:W-:Y:S01]  /*a240*/  FMUL R232, R157, 1.4426950216293334961 ;  /* 0x3fb8aa3b9de87820 */ /* 0x001fe20000400000 */
[----:B------:R-:W-:-:S02]  /*a250*/  FSEL R157, R182, -INF , !P3 ;  /* 0xff800000b69d7808 */ /* 0x000fc40005800000 */
[----:B------:R-:W-:Y:S02]  /*a260*/  FSEL R162, R183, -INF , !P6 ;  /* 0xff800000b7a27808 */ /* 0x000fe40007000000 */
[----:B------:R-:W-:Y:S01]  /*a270*/  FMNMX R179, R157, R179, !PT ;  /* 0x000000b39db37209 */ /* 0x000fe20007800000 */
[----:B------:R-:W-:-:S03]  /*a280*/  FADD R178, R160, -R220 ;  /* 0x800000dca0b27221 */ /* 0x000fc60000000000 */
[----:B------:R-:W-:Y:S01]  /*a290*/  FMNMX R160, R162, R179, !PT ;  /* 0x000000b3a2a07209 */ /* 0x000fe20007800000 */
[----:B------:R-:W-:-:S04]  /*a2a0*/  FADD R235, R164, -R220 ;  /* 0x800000dca4eb7221 */ /* 0x000fc80000000000 */
[----:B------:R-:W0:Y:S01]  /*a2b0*/  SHFL.BFLY PT, R164, R160, 0x2, 0x1f ;  /* 0x0c401f00a0a47f89 */ /* 0x000e2200000e0000 */
[----:B------:R-:W-:-:S04]  /*a2c0*/  FADD R252, R252, -R20 ;  /* 0x80000014fcfc7221 */ /* 0x000fc80000000000 */
[----:B------:R-:W-:Y:S01]  /*a2d0*/  FMUL R252, R252, 1.4426950216293334961 ;  /* 0x3fb8aa3bfcfc7820 */ /* 0x000fe20000400000 */
[----:B------:R1:W-:Y:S01]  /*a2e0*/  STS.U16 [R3+UR4+0x8c00], R233 ;  /* 0x008c00e903007988 */ /* 0x0003e20008000404 */
[----:B0-----:R-:W-:-:S05]  /*a2f0*/  FMNMX R164, R160, R164, !PT ;  /* 0x000000a4a0a47209 */ /* 0x001fca0007800000 */
[----:B------:R-:W0:Y:S01]  /*a300*/  SHFL.BFLY PT, R160, R164, 0x1, 0x1f ;  /* 0x0c201f00a4a07f89 */ /* 0x000e2200000e0000 */
[----:B-1----:R-:W-:Y:S02]  /*a310*/  FADD R233, R11, -R20 ;  /* 0x800000140be97221 */ /* 0x002fe40000000000 */
[----:B------:R1:W-:Y:S01]  /*a320*/  MUFU.EX2 R11, R252 ;  /* 0x000000fc000b7308 */ /* 0x0003e20000000800 */
[----:B------:R-:W-:Y:S01]  /*a330*/  FADD R251, R251, -R186 ;  /* 0x800000bafbfb7221 */ /* 0x000fe20000000000 */
[----:B------:R2:W-:Y:S01]  /*a340*/  STS.U16 [R3+UR4+0xa000], R222 ;  /* 0x00a000de03007988 */ /* 0x0005e20008000404 */
[----:B-1----:R-:W-:-:S03]  /*a350*/  LOP3.LUT R252, R3, 0x20, RZ, 0x3c, !PT ;  /* 0x0000002003fc7812 */ /* 0x002fc600078e3cff */
[----:B------:R-:W-:Y:S01]  /*a360*/  STS.U16 [R3+UR4+0xa400], R236 ;  /* 0x00a400ec03007988 */ /* 0x000fe20008000404 */
[----:B------:R-:W-:-:S03]  /*a370*/  FMUL R188, R251, 1.4426950216293334961 ;  /* 0x3fb8aa3bfbbc7820 */ /* 0x000fc60000400000 */
[----:B------:R-:W-:Y:S04]  /*a380*/  STS.U16 [R3+UR4+0xa800], R231 ;  /* 0x00a800e703007988 */ /* 0x000fe80008000404 */
[----:B------:R-:W-:Y:S04]  /*a390*/  STS.U16 [R3+UR4+0xac00], R192 ;  /* 0x00ac00c003007988 */ /* 0x000fe80008000404 */
[----:B------:R-:W-:Y:S04]  /*a3a0*/  STS.U16 [R3+UR4+0xb000], R196 ;  /* 0x00b000c403007988 */ /* 0x000fe80008000404 */
[----:B------:R-:W-:Y:S04]  /*a3b0*/  STS.U16 [R3+UR4+0xb400], R201 ;  /* 0x00b400c903007988 */ /* 0x000fe80008000404 */
[----:B------:R-:W-:Y:S04]  /*a3c0*/  STS.U16 [R3+UR4+0xb800], R212 ;  /* 0x00b800d403007988 */ /* 0x000fe80008000404 */
[----:B------:R-:W-:Y:S04]  /*a3d0*/  STS.U16 [R3+UR4+0xbc00], R221 ;  /* 0x00bc00dd03007988 */ /* 0x000fe80008000404 */
[----:B------:R-:W-:Y:S01]  /*a3e0*/  STS.U16 [R252+UR4+0x8100], R242 ;  /* 0x008100f2fc007988 */ /* 0x000fe20008000404 */
[----:B--2---:R-:W-:-:S03]  /*a3f0*/  FADD R222, -R20, R4 ;  /* 0x0000000414de7221 */ /* 0x004fc60000000100 */
[----:B------:R-:W-:Y:S01]  /*a400*/  STS.U16 [R252+UR4+0x8500], R243 ;  /* 0x008500f3fc007988 */ /* 0x000fe20008000404 */
[----:B0-----:R-:W-:-:S03]  /*a410*/  FMNMX R160, R164, R160, !PT ;  /* 0x000000a0a4a07209 */ /* 0x001fc60007800000 */
[----:B----4-:R0:W-:Y:S04]  /*a420*/  STS.U16 [R252+UR4+0x8900], R216 ;  /* 0x008900d8fc007988 */ /* 0x0101e80008000404 */
[----:B------:R-:W2:Y:S01]  /*a430*/  LDL.LU R251, [R1+0x5c] ;  /* 0x00005c0001fb7983 */ /* 0x000ea20000300800 */
[----:B------:R-:W-:-:S03]  /*a440*/  FADD R164, -R220, R2 ;  /* 0x00000002dca47221 */ /* 0x000fc60000000100 */
[----:B------:R-:W3:Y:S04]  /*a450*/  LDL.LU R227, [R1+0x50] ;  /* 0x0000500001e37983 */ /* 0x000ee80000300800 */
[----:B------:R-:W-:Y:S04]  /*a460*/  STS.U16 [R252+UR4+0x8d00], R245 ;  /* 0x008d00f5fc007988 */ /* 0x000fe80008000404 */
[----:B------:R-:W4:Y:S04]  /*a470*/  LDL.LU R219, [R1+0x48] ;  /* 0x0000480001db7983 */ /* 0x000f280000300800 */
[----:B------:R-:W-:Y:S04]  /*a480*/  STS.U16 [R252+UR4+0x9100], R246 ;  /* 0x009100f6fc007988 */ /* 0x000fe80008000404 */
[----:B------:R-:W4:Y:S04]  /*a490*/  LDL.LU R4, [R1+0x3c] ;  /* 0x00003c0001047983 */ /* 0x000f280000300800 */
[----:B------:R-:W-:Y:S04]  /*a4a0*/  STS.U16 [R252+UR4+0x9500], R247 ;  /* 0x009500f7fc007988 */ /* 0x000fe80008000404 */
[----:B------:R-:W4:Y:S04]  /*a4b0*/  LDL.LU R217, [R1+0x34] ;  /* 0x0000340001d97983 */ /* 0x000f280000300800 */
[----:B------:R-:W-:Y:S04]  /*a4c0*/  STS.U16 [R252+UR4+0x9900], R248 ;  /* 0x009900f8fc007988 */ /* 0x000fe80008000404 */
[----:B------:R-:W4:Y:S04]  /*a4d0*/  LDL.LU R2, [R1+0x28] ;  /* 0x0000280001027983 */ /* 0x000f280000300800 */
[----:B------:R-:W-:Y:S04]  /*a4e0*/  STS.U16 [R252+UR4+0x9d00], R249 ;  /* 0x009d00f9fc007988 */ /* 0x000fe80008000404 */
[----:B0-----:R-:W4:Y:S04]  /*a4f0*/  LDL.LU R216, [R1+0x24] ;  /* 0x0000240001d87983 */ /* 0x001f280000300800 */
[----:B------:R0:W-:Y:S04]  /*a500*/  STS.U16 [R252+UR4+0xa100], R224 ;  /* 0x00a100e0fc007988 */ /* 0x0001e80008000404 */
[----:B------:R1:W-:Y:S04]  /*a510*/  STS.U16 [R252+UR4+0xa500], R5 ;  /* 0x00a50005fc007988 */ /* 0x0003e80008000404 */
[----:B0-----:R-:W4:Y:S04]  /*a520*/  LDL.LU R224, [R1+0x37c] ;  /* 0x00037c0001e07983 */ /* 0x001f280000300800 */
[----:B-1----:R-:W2:Y:S04]  /*a530*/  LDL.LU R5, [R1+0x378] ;  /* 0x0003780001057983 */ /* 0x002ea80000300800 */
[----:B--2---:R0:W-:Y:S04]  /*a540*/  STS.U16 [R252+UR4+0xa900], R5 ;  /* 0x00a90005fc007988 */ /* 0x0041e80008000404 */
[----:B------:R-:W-:Y:S04]  /*a550*/  STS.U16 [R252+UR4+0xad00], R193 ;  /* 0x00ad00c1fc007988 */ /* 0x000fe80008000404 */
[----:B------:R-:W-:Y:S01]  /*a560*/  STS.U16 [R252+UR4+0xb100], R197 ;  /* 0x00b100c5fc007988 */ /* 0x000fe20008000404 */
[----:B0-----:R-:W-:-:S03]  /*a570*/  LOP3.LUT R5, R3, 0x40, RZ, 0x3c, !PT ;  /* 0x0000004003057812 */ /* 0x001fc600078e3cff */
[----:B------:R-:W-:Y:S04]  /*a580*/  STS.U16 [R252+UR4+0xb500], R202 ;  /* 0x00b500cafc007988 */ /* 0x000fe80008000404 */
[----:B------:R-:W-:Y:S04]  /*a590*/  STS.U16 [R252+UR4+0xb900], R213 ;  /* 0x00b900d5fc007988 */ /* 0x000fe80008000404 */
[----:B------:R0:W-:Y:S04]  /*a5a0*/  STS.U16 [R252+UR4+0xbd00], R223 ;  /* 0x00bd00dffc007988 */ /* 0x0001e80008000404 */
[----:B------:R1:W-:Y:S04]  /*a5b0*/  STS.U16 [R5+UR4+0x8200], R251 ;  /* 0x008200fb05007988 */ /* 0x0003e80008000404 */
[----:B---3--:R2:W-:Y:S04]  /*a5c0*/  STS.U16 [R5+UR4+0x8600], R227 ;  /* 0x008600e305007988 */ /* 0x0085e80008000404 */
[----:B0-----:R-:W3:Y:S04]  /*a5d0*/  LDL.LU R223, [R1+0x20] ;  /* 0x0000200001df7983 */ /* 0x001ee80000300800 */
[----:B------:R-:W3:Y:S04]  /*a5e0*/  LDL.LU R252, [R1+0x44] ;  /* 0x0000440001fc7983 */ /* 0x000ee80000300800 */
[----:B-1----:R-:W3:Y:S04]  /*a5f0*/  LDL.LU R251, [R1+0x38] ;  /* 0x0000380001fb7983 */ /* 0x002ee80000300800 */
[----:B--2---:R-:W2:Y:S04]  /*a600*/  LDL.LU R227, [R1+0x374] ;  /* 0x0003740001e37983 */ /* 0x004ea80000300800 */
[----:B----4-:R0:W-:Y:S04]  /*a610*/  STS.U16 [R5+UR4+0x8a00], R219 ;  /* 0x008a00db05007988 */ /* 0x0101e80008000404 */
[----:B------:R1:W-:Y:S04]  /*a620*/  STS.U16 [R5+UR4+0x8e00], R4 ;  /* 0x008e000405007988 */ /* 0x0003e80008000404 */
[----:B------:R4:W-:Y:S04]  /*a630*/  STS.U16 [R5+UR4+0x9200], R217 ;  /* 0x009200d905007988 */ /* 0x0009e80008000404 */
[----:B0-----:R-:W2:Y:S04]  /*a640*/  LDL.LU R219, [R1+0x370] ;  /* 0x0003700001db7983 */ /* 0x001ea80000300800 */
[----:B-1----:R-:W2:Y:S04]  /*a650*/  LDL.LU R4, [R1+0x36c] ;  /* 0x00036c0001047983 */ /* 0x002ea80000300800 */
[----:B----4-:R-:W4:Y:S04]  /*a660*/  LDL.LU R217, [R1+0x368] ;  /* 0x0003680001d97983 */ /* 0x010f280000300800 */
[----:B------:R0:W-:Y:S04]  /*a670*/  STS.U16 [R5+UR4+0x9600], R2 ;  /* 0x0096000205007988 */ /* 0x0001e80008000404 */
[----:B0-----:R-:W2:Y:S04]  /*a680*/  LDL.LU R2, [R1+0x364] ;  /* 0x0003640001027983 */ /* 0x001ea80000300800 */
[----:B------:R0:W-:Y:S04]  /*a690*/  STS.U16 [R5+UR4+0x9a00], R216 ;  /* 0x009a00d805007988 */ /* 0x0001e80008000404 */
[----:B0-----:R-:W4:Y:S04]  /*a6a0*/  LDL.LU R216, [R1+0x360] ;  /* 0x0003600001d87983 */ /* 0x001f280000300800 */
[----:B---3--:R-:W-:Y:S04]  /*a6b0*/  STS.U16 [R5+UR4+0x9e00], R223 ;  /* 0x009e00df05007988 */ /* 0x008fe80008000404 */
[----:B--2---:R0:W-:Y:S04]  /*a6c0*/  STS.U16 [R5+UR4+0xa200], R2 ;  /* 0x00a2000205007988 */ /* 0x0041e80008000404 */
[----:B------:R1:W-:Y:S04]  /*a6d0*/  STS.U16 [R5+UR4+0xa600], R4 ;  /* 0x00a6000405007988 */ /* 0x0003e80008000404 */
[----:B------:R2:W-:Y:S04]  /*a6e0*/  STS.U16 [R5+UR4+0xaa00], R227 ;  /* 0x00aa00e305007988 */ /* 0x0005e80008000404 */
[----:B------:R-:W-:Y:S04]  /*a6f0*/  STS.U16 [R5+UR4+0xae00], R194 ;  /* 0x00ae00c205007988 */ /* 0x000fe80008000404 */
[----:B------:R-:W-:Y:S04]  /*a700*/  STS.U16 [R5+UR4+0xb200], R198 ;  /* 0x00b200c605007988 */ /* 0x000fe80008000404 */
[----:B0-----:R-:W3:Y:S04]  /*a710*/  LDL.LU R2, [R1+0x35c] ;  /* 0x00035c0001027983 */ /* 0x001ee80000300800 */
[----:B------:R-:W-:Y:S04]  /*a720*/  STS.U16 [R5+UR4+0xb600], R203 ;  /* 0x00b600cb05007988 */ /* 0x000fe80008000404 */
[----:B-1----:R-:W4:Y:S04]  /*a730*/  LDL.LU R4, [R1+0x358] ;  /* 0x0003580001047983 */ /* 0x002f280000300800 */
[----:B------:R-:W-:Y:S04]  /*a740*/  STS.U16 [R5+UR4+0xba00], R214 ;  /* 0x00ba00d605007988 */ /* 0x000fe80008000404 */
[----:B--2---:R-:W2:Y:S04]  /*a750*/  LDL.LU R227, [R1+0x54] ;  /* 0x0000540001e37983 */ /* 0x004ea80000300800 */
[----:B------:R0:W-:Y:S04]  /*a760*/  STS.U16 [R5+UR4+0xbe00], R225 ;  /* 0x00be00e105007988 */ /* 0x0001e80008000404 */
[----:B0-----:R-:W3:Y:S04]  /*a770*/  LDL.LU R5, [R1+0x354] ;  /* 0x0003540001057983 */ /* 0x001ee80000300800 */
[----:B------:R-:W4:Y:S01]  /*a780*/  LDL.LU R225, [R1+0x60] ;  /* 0x0000600001e17983 */ /* 0x000f220000300800 */
[----:B------:R-:W-:-:S02]  /*a790*/  LOP3.LUT R223, R3, 0x60, RZ, 0x3c, !PT ;  /* 0x0000006003df7812 */ /* 0x000fc400078e3cff */
[----:B------:R-:W-:-:S05]  /*a7a0*/  FMNMX R212, R160, R250, !PT ;  /* 0x000000faa0d47209 */ /* 0x000fca0007800000 */
[----:B------:R-:W-:-:S04]  /*a7b0*/  FADD R152, R152, -R212 ;  /* 0x800000d498987221 */ /* 0x000fc80000000000 */
[----:B------:R-:W-:Y:S01]  /*a7c0*/  FMUL R152, R152, 1.4426950216293334961 ;  /* 0x3fb8aa3b98987820 */ /* 0x000fe20000400000 */
[--C-:B------:R-:W-:Y:S01]  /*a7d0*/  FADD R244, R244, -R186.reuse ;  /* 0x800000baf4f47221 */ /* 0x100fe20000000000 */
[--C-:B------:R-:W-:Y:S01]  /*a7e0*/  FADD R14, R14, -R186.reuse ;  /* 0x800000ba0e0e7221 */ /* 0x100fe20000000000 */
[----:B------:R-:W-:Y:S01]  /*a7f0*/  FADD R18, R18, -R186 ;  /* 0x800000ba12127221 */ /* 0x000fe20000000000 */
[----:B------:R0:W-:Y:S01]  /*a800*/  MUFU.EX2 R221, R152 ;  /* 0x0000009800dd7308 */ /* 0x0001e20000000800 */
[--C-:B------:R-:W-:Y:S01]  /*a810*/  FADD R238, R172, -R220.reuse ;  /* 0x800000dcacee7221 */ /* 0x100fe20000000000 */
[----:B------:R-:W-:Y:S01]  /*a820*/  FMUL R222, R222, 1.4426950216293334961 ;  /* 0x3fb8aa3bdede7820 */ /* 0x000fe20000400000 */
[--C-:B------:R-:W-:Y:S01]  /*a830*/  FADD R165, R165, -R220.reuse ;  /* 0x800000dca5a57221 */ /* 0x100fe20000000000 */
[--C-:B------:R-:W-:Y:S01]  /*a840*/  FADD R168, R168, -R220.reuse ;  /* 0x800000dca8a87221 */ /* 0x100fe20000000000 */
[--C-:B------:R-:W-:Y:S01]  /*a850*/  FADD R170, R170, -R220.reuse ;  /* 0x800000dcaaaa7221 */ /* 0x100fe20000000000 */
[--C-:B------:R-:W-:Y:S01]  /*a860*/  FADD R176, R176, -R220.reuse ;  /* 0x800000dcb0b07221 */ /* 0x100fe20000000000 */
[----:B------:R-:W-:Y:S01]  /*a870*/  FADD R173, R173, -R220 ;  /* 0x800000dcadad7221 */ /* 0x000fe20000000000 */
[----:B0-----:R-:W-:Y:S01]  /*a880*/  FADD R152, -R212, R250 ;  /* 0x000000fad4987221 */ /* 0x001fe20000000100 */
[--C-:B------:R-:W-:Y:S01]  /*a890*/  FADD R181, R181, -R220.reuse ;  /* 0x800000dcb5b57221 */ /* 0x100fe20000000000 */
[--C-:B------:R-:W-:Y:S01]  /*a8a0*/  FADD R180, R180, -R220.reuse ;  /* 0x800000dcb4b47221 */ /* 0x100fe20000000000 */
[----:B------:R-:W-:Y:S01]  /*a8b0*/  FADD R177, R177, -R220 ;  /* 0x800000dcb1b17221 */ /* 0x000fe20000000000 */
[--C-:B------:R-:W-:Y:S01]  /*a8c0*/  FADD R155, R155, -R212.reuse ;  /* 0x800000d49b9b7221 */ /* 0x100fe20000000000 */
        /* <DEDUP_REMOVED lines=13> */
[----:B------:R-:W-:Y:S01]  /*a9a0*/  FADD R162, R162, -R212 ;  /* 0x800000d4a2a27221 */ /* 0x000fe20000000000 */
[----:B------:R-:W-:Y:S01]  /*a9b0*/  FMUL R190, R244, 1.4426950216293334961 ;  /* 0x3fb8aa3bf4be7820 */ /* 0x000fe20000400000 */
        /* <DEDUP_REMOVED lines=35> */
[----:B------:R-:W0:Y:S08]  /*abf0*/  MUFU.EX2 R222, R222 ;  /* 0x000000de00de7308 */ /* 0x000e300000000800 */
[----:B------:R-:W1:Y:S08]  /*ac00*/  MUFU.EX2 R241, R164 ;  /* 0x000000a400f17308 */ /* 0x000e700000000800 */
[----:B------:R-:W-:Y:S08]  /*ac10*/  MUFU.EX2 R12, R233 ;  /* 0x000000e9000c7308 */ /* 0x000ff00000000800 */
        /* <DEDUP_REMOVED lines=19> */
[----:B------:R-:W-:Y:S01]  /*ad50*/  MUFU.EX2 R226, R226 ;  /* 0x000000e200e27308 */ /* 0x000fe20000000800 */
[----:B----4-:R-:W-:Y:S04]  /*ad60*/  STS.U16 [R223+UR4+0x8300], R225 ;  /* 0x008300e1df007988 */ /* 0x010fe80008000404 */
[----:B--2---:R-:W-:Y:S04]  /*ad70*/  STS.U16 [R223+UR4+0x8700], R227 ;  /* 0x008700e3df007988 */ /* 0x004fe80008000404 */
[----:B------:R-:W-:Y:S04]  /*ad80*/  STS.U16 [R223+UR4+0x8b00], R252 ;  /* 0x008b00fcdf007988 */ /* 0x000fe80008000404 */
[----:B------:R-:W-:Y:S04]  /*ad90*/  STS.U16 [R223+UR4+0x8f00], R251 ;  /* 0x008f00fbdf007988 */ /* 0x000fe80008000404 */
[----:B---3--:R-:W-:Y:S04]  /*ada0*/  STS.U16 [R223+UR4+0x9300], R5 ;  /* 0x00930005df007988 */ /* 0x008fe80008000404 */
        /* <DEDUP_REMOVED lines=8> */
[----:B------:R-:W-:Y:S04]  /*ae30*/  STS.U16 [R223+UR4+0xb700], R210 ;  /* 0x00b700d2df007988 */ /* 0x000fe80008000404 */
[----:B------:R-:W-:Y:S04]  /*ae40*/  STS.U16 [R223+UR4+0xbb00], R215 ;  /* 0x00bb00d7df007988 */ /* 0x000fe80008000404 */
[----:B------:R3:W-:Y:S01]  /*ae50*/  STS.U16 [R223+UR4+0xbf00], R229 ;  /* 0x00bf00e5df007988 */ /* 0x0007e20008000404 */
[----:B------:R4:W-:Y:S06]  /*ae60*/  MEMBAR.ALL.CTA ;  /* 0x0000000000007992 */ /* 0x0009ec0000008000 */
[----:B----4-:R-:W4:Y:S01]  /*ae70*/  FENCE.VIEW.ASYNC.S ;  /* 0x00000000000073c6 */ /* 0x010f220000000000 */
[----:B--2---:R-:W2:Y:S08]  /*ae80*/  MUFU.EX2 R195, R152 ;  /* 0x0000009800c37308 */ /* 0x004eb00000000800 */
[----:B------:R-:W-:Y:S08]  /*ae90*/  MUFU.EX2 R230, R230 ;  /* 0x000000e600e67308 */ /* 0x000ff00000000800 */
[----:B------:R-:W3:Y:S08]  /*aea0*/  MUFU.EX2 R232, R232 ;  /* 0x000000e800e87308 */ /* 0x000ef00000000800 */
[----:B------:R-:W-:Y:S08]  /*aeb0*/  MUFU.EX2 R233, R175 ;  /* 0x000000af00e97308 */ /* 0x000ff00000000800 */
[----:B------:R-:W4:Y:S08]  /*aec0*/  MUFU.EX2 R234, R178 ;  /* 0x000000b200ea7308 */ /* 0x000f300000000800 */
        /* <DEDUP_REMOVED lines=10> */
[----:B------:R-:W4:Y:S08]  /*af70*/  MUFU.EX2 R242, R155 ;  /* 0x0000009b00f27308 */ /* 0x000f300000000800 */
        /* <DEDUP_REMOVED lines=8> */
[----:B------:R3:W-:Y:S08]  /*b000*/  MUFU.EX2 R197, R153 ;  /* 0x0000009900c57308 */ /* 0x0007f00000000800 */
[----:B------:R-:W4:Y:S08]  /*b010*/  MUFU.EX2 R202, R171 ;  /* 0x000000ab00ca7308 */ /* 0x000f300000000800 */
[----:B------:R-:W-:Y:S08]  /*b020*/  MUFU.EX2 R213, R158 ;  /* 0x0000009e00d57308 */ /* 0x000ff00000000800 */
[----:B------:R-:W4:Y:S08]  /*b030*/  MUFU.EX2 R194, R174 ;  /* 0x000000ae00c27308 */ /* 0x000f300000000800 */
[----:B------:R4:W-:Y:S08]  /*b040*/  MUFU.EX2 R198, R157 ;  /* 0x0000009d00c67308 */ /* 0x0009f00000000800 */
[----:B------:R4:W4:Y:S01]  /*b050*/  MUFU.EX2 R203, R162 ;  /* 0x000000a200cb7308 */ /* 0x0009220000000800 */
[-C--:B------:R-:W-:Y:S01]  /*b060*/  FMUL R88, R88, R209.reuse ;  /* 0x000000d158587220 */ /* 0x080fe20000400000 */
        /* <DEDUP_REMOVED lines=30> */
[----:B------:R-:W-:Y:S01]  /*b250*/  FMUL R149, R149, R209 ;  /* 0x000000d195957220 */ /* 0x000fe20000400000 */
[-C--:B0-----:R-:W-:Y:S01]  /*b260*/  FMUL R90, R90, R222.reuse ;  /* 0x000000de5a5a7220 */ /* 0x081fe20000400000 */
        /* <DEDUP_REMOVED lines=31> */
[-C--:B-1----:R-:W-:Y:S01]  /*b460*/  FMUL R24, R24, R241.reuse ;  /* 0x000000f118187220 */ /* 0x082fe20000400000 */
        /* <DEDUP_REMOVED lines=31> */
[-C--:B--2---:R-:W-:Y:S01]  /*b660*/  FMUL R26, R26, R195.reuse ;  /* 0x000000c31a1a7220 */ /* 0x084fe20000400000 */
        /* <DEDUP_REMOVED lines=31> */
[----:B------:R-:W-:Y:S01]  /*b860*/  F2FP.F16.F32.PACK_AB R152, R188, R187 ;  /* 0x000000bbbc98723e */ /* 0x000fe200000000ff */
[----:B------:R0:W5:Y:S01]  /*b870*/  LDL.LU R5, [R1+0x350] ;  /* 0x0003500001057983 */ /* 0x0001620000300800 */
[----:B---3--:R-:W-:-:S02]  /*b880*/  F2FP.F16.F32.PACK_AB R153, R19, R185 ;  /* 0x000000b91399723e */ /* 0x008fc400000000ff */
[----:B------:R-:W-:Y:S01]  /*b890*/  F2FP.F16.F32.PACK_AB R154, R190, R189 ;  /* 0x000000bdbe9a723e */ /* 0x000fe200000000ff */
[----:B------:R0:W5:Y:S01]  /*b8a0*/  LDL.LU R4, [R1+0x34c] ;  /* 0x00034c0001047983 */ /* 0x0001620000300800 */
[----:B------:R-:W-:Y:S02]  /*b8b0*/  F2FP.F16.F32.PACK_AB R155, R205, R204 ;  /* 0x000000cccd9b723e */ /* 0x000fe400000000ff */
[----:B------:R-:W-:Y:S01]  /*b8c0*/  F2FP.F16.F32.PACK_AB R156, R200, R191 ;  /* 0x000000bfc89c723e */ /* 0x000fe200000000ff */
[----:B------:R-:W2:Y:S01]  /*b8d0*/  LDL.LU R2, [R1+0x348] ;  /* 0x0003480001027983 */ /* 0x000ea20000300800 */
[----:B----4-:R-:W-:Y:S02]  /*b8e0*/  F2FP.F16.F32.PACK_AB R157, R9, R206 ;  /* 0x000000ce099d723e */ /* 0x010fe400000000ff */
[----:B------:R-:W-:Y:S01]  /*b8f0*/  F2FP.F16.F32.PACK_AB R158, R10, R8 ;  /* 0x000000080a9e723e */ /* 0x000fe200000000ff */
[----:B------:R0:W5:Y:S01]  /*b900*/  LDL.LU R216, [R1+0x344] ;  /* 0x0003440001d87983 */ /* 0x0001620000300800 */
[----:B------:R-:W-:-:S02]  /*b910*/  F2FP.F16.F32.PACK_AB R159, R11, R211 ;  /* 0x000000d30b9f723e */ /* 0x000fc400000000ff */
[----:B------:R-:W-:Y:S01]  /*b920*/  F2FP.F16.F32.PACK_AB R160, R6, R13 ;  /* 0x0000000d06a0723e */ /* 0x000fe200000000ff */
[----:B------:R0:W5:Y:S01]  /*b930*/  LDL.LU R217, [R1+0x340] ;  /* 0x0003400001d97983 */ /* 0x0001620000300800 */
[----:B------:R-:W-:Y:S02]  /*b940*/  F2FP.F16.F32.PACK_AB R161, R16, R12 ;  /* 0x0000000c10a1723e */ /* 0x000fe400000000ff */
[----:B------:R-:W-:Y:S01]  /*b950*/  F2FP.F16.F32.PACK_AB R162, R14, R7 ;  /* 0x000000070ea2723e */ /* 0x000fe200000000ff */
[----:B------:R-:W2:Y:S01]  /*b960*/  LDL.LU R219, [R1+0x33c] ;  /* 0x00033c0001db7983 */ /* 0x000ea20000300800 */
[----:B------:R-:W-:Y:S02]  /*b970*/  F2FP.F16.F32.PACK_AB R163, R21, R17 ;  /* 0x0000001115a3723e */ /* 0x000fe400000000ff */
[----:B------:R-:W-:Y:S01]  /*b980*/  F2FP.F16.F32.PACK_AB R164, R18, R15 ;  /* 0x0000000f12a4723e */ /* 0x000fe200000000ff */
[----:B------:R-:W3:Y:S01]  /*b990*/  LDL.LU R250, [R1+0x134] ;  /* 0x0001340001fa7983 */ /* 0x000ee20000300800 */
[----:B------:R-:W-:-:S02]  /*b9a0*/  F2FP.F16.F32.PACK_AB R165, R184, R22 ;  /* 0x00000016b8a5723e */ /* 0x000fc400000000ff */
[----:B------:R-:W-:Y:S01]  /*b9b0*/  F2FP.F16.F32.PACK_AB R166, R208, R207 ;  /* 0x000000cfd0a6723e */ /* 0x000fe200000000ff */
[----:B------:R-:W4:Y:S01]  /*b9c0*/  LDL.LU R227, [R1+0x130] ;  /* 0x0001300001e37983 */ /* 0x000f220000300800 */
[----:B------:R-:W-:Y:S02]  /*b9d0*/  F2FP.F16.F32.PACK_AB R167, R218, R23 ;  /* 0x00000017daa7723e */ /* 0x000fe400000000ff */
[----:B------:R-:W-:Y:S01]  /*b9e0*/  F2FP.F16.F32.PACK_AB R168, R228, R226 ;  /* 0x000000e2e4a8723e */ /* 0x000fe200000000ff */
[----:B------:R-:W2:Y:S01]  /*b9f0*/  LDL.LU R225, [R1+0x12c] ;  /* 0x00012c0001e17983 */ /* 0x000ea20000300800 */
[----:B------:R-:W-:Y:S02]  /*ba00*/  F2FP.F16.F32.PACK_AB R170, R232, R230 ;  /* 0x000000e6e8aa723e */ /* 0x000fe400000000ff */
[----:B------:R-:W-:Y:S01]  /*ba10*/  F2FP.F16.F32.PACK_AB R172, R234, R233 ;  /* 0x000000e9eaac723e */ /* 0x000fe200000000ff */
[----:B------:R-:W2:Y:S01]  /*ba20*/  LDL.LU R224, [R1+0x128] ;  /* 0x0001280001e07983 */ /* 0x000ea20000300800 */
[----:B------:R-:W-:-:S02]  /*ba30*/  F2FP.F16.F32.PACK_AB R169, R242, R221 ;  /* 0x000000ddf2a9723e */ /* 0x000fc400000000ff */
[----:B------:R-:W-:Y:S01]  /*ba40*/  F2FP.F16.F32.PACK_AB R171, R244, R243 ;  /* 0x000000f3f4ab723e */ /* 0x000fe200000000ff */
[----:B------:R-:W2:Y:S01]  /*ba50*/  LDL R223, [R1+0x338] ;  /* 0x0003380001df7983 */ /* 0x000ea20000100800 */
[----:B------:R-:W-:Y:S02]  /*ba60*/  F2FP.F16.F32.PACK_AB R173, R246, R245 ;  /* 0x000000f5f6ad723e */ /* 0x000fe400000000ff */
[----:B------:R-:W-:Y:S02]  /*ba70*/  F2FP.F16.F32.PACK_AB R174, R236, R235 ;  /* 0x000000ebecae723e */ /* 0x000fe400000000ff */
[----:B------:R-:W-:Y:S02]  /*ba80*/  F2FP.F16.F32.PACK_AB R175, R248, R247 ;  /* 0x000000f7f8af723e */ /* 0x000fe400000000ff */
[----:B------:R-:W-:Y:S02]  /*ba90*/  F2FP.F16.F32.PACK_AB R176, R192, R231 ;  /* 0x000000e7c0b0723e */ /* 0x000fe400000000ff */
[----:B------:R-:W-:-:S02]  /*baa0*/  F2FP.F16.F32.PACK_AB R177, R193, R249 ;  /* 0x000000f9c1b1723e */ /* 0x000fc400000000ff */
[----:B------:R-:W-:Y:S02]  /*bab0*/  F2FP.F16.F32.PACK_AB R178, R238, R237 ;  /* 0x000000edeeb2723e */ /* 0x000fe400000000ff */
[----:B------:R-:W-:Y:S02]  /*bac0*/  F2FP.F16.F32.PACK_AB R179, R202, R197 ;  /* 0x000000c5cab3723e */ /* 0x000fe400000000ff */
[----:B------:R-:W-:Y:S02]  /*bad0*/  F2FP.F16.F32.PACK_AB R180, R201, R196 ;  /* 0x000000c4c9b4723e */ /* 0x000fe400000000ff */
[----:B------:R-:W-:Y:S02]  /*bae0*/  F2FP.F16.F32.PACK_AB R181, R194, R213 ;  /* 0x000000d5c2b5723e */ /* 0x000fe400000000ff */
[----:B------:R-:W-:Y:S02]  /*baf0*/  F2FP.F16.F32.PACK_AB R182, R240, R239 ;  /* 0x000000eff0b6723e */ /* 0x000fe400000000ff */
[----:B------:R-:W-:Y:S01]  /*bb00*/  F2FP.F16.F32.PACK_AB R183, R203, R198 ;  /* 0x000000c6cbb7723e */ /* 0x000fe200000000ff */
[----:B------:R-:W-:Y:S06]  /*bb10*/  BAR.SYNC.DEFER_BLOCKING 0x0 ;  /* 0x0000000000007b1d */ /* 0x000fec0000010000 */
[----:B------:R-:W-:-:S06]  /*bb20*/  WARPGROUP.ARRIVE ;  /* 0x00000000000079c5 */ /* 0x000fcc0000000000 */
[----:B------:R-:W-:-:S12]  /*bb30*/  HGMMA.64x128x16.F32 R88, R152, gdesc[UR36], R88 ;  /* 0x01e0002498587df0 */ /* 0x000fd80008700858 */
[----:B------:R-:W-:-:S12]  /*bb40*/  HGMMA.64x128x16.F32 R88, R156, gdesc[UR32], R88 ;  /* 0x01e000209c587df0 */ /* 0x000fd80008700858 */
[----:B------:R-:W-:-:S12]  /*bb50*/  HGMMA.64x128x16.F32 R88, R160, gdesc[UR28], R88 ;  /* 0x01e0001ca0587df0 */ /* 0x000fd80008700858 */
[----:B------:R-:W-:-:S12]  /*bb60*/  HGMMA.64x128x16.F32 R88, R164, gdesc[UR24], R88 ;  /* 0x01e00018a4587df0 */ /* 0x000fd80008700858 */
[----:B------:R-:W-:-:S12]  /*bb70*/  HGMMA.64x128x16.F32 R24, R168, gdesc[UR36], R24 ;  /* 0x01e00024a8187df0 */ /* 0x000fd80008700818 */
[----:B------:R-:W-:Y:S01]  /*bb80*/  HGMMA.64x128x16.F32 R24, R172, gdesc[UR32], R24 ;  /* 0x01e00020ac187df0 */ /* 0x000fe20008700818 */
[----:B------:R-:W-:Y:S01]  /*bb90*/  FADD R187, R187, R188 ;  /* 0x000000bcbbbb7221 */ /* 0x000fe20000000000 */
        /* <DEDUP_REMOVED lines=59> */
[----:B------:R-:W-:-:S02]  /*bf50*/  FADD R221, R203, R221 ;  /* 0x000000ddcbdd7221 */ /* 0x000fc40000000000 */
[----:B------:R-:W1:Y:S04]  /*bf60*/  SHFL.BFLY PT, R6, R187, 0x2, 0x1f ;  /* 0x0c401f00bb067f89 */ /* 0x000e6800000e0000 */
[----:B------:R-:W0:Y:S04]  /*bf70*/  SHFL.BFLY PT, R7, R19, 0x2, 0x1f ;  /* 0x0c401f0013077f89 */ /* 0x000e2800000e0000 */
[----:B------:R-:W0:Y:S04]  /*bf80*/  SHFL.BFLY PT, R8, R226, 0x2, 0x1f ;  /* 0x0c401f00e2087f89 */ /* 0x000e2800000e0000 */
[----:B------:R-:W0:Y:S01]  /*bf90*/  SHFL.BFLY PT, R9, R221, 0x2, 0x1f ;  /* 0x0c401f00dd097f89 */ /* 0x000e2200000e0000 */
[----:B------:R-:W0:Y:S01]  /*bfa0*/  S2R R251, SR_CTAID.X ;  /* 0x0000000000fb7919 */ /* 0x000e220000002500 */
[----:B-1----:R-:W-:Y:S01]  /*bfb0*/  FADD R6, R187, R6 ;  /* 0x00000006bb067221 */ /* 0x002fe20000000000 */
[----:B------:R-:W-:Y:S01]  /*bfc0*/  HGMMA.64x128x16.F32 R24, R180, gdesc[UR24], R24, gsb0 ;  /* 0x01e00018b4187df0 */ /* 0x000fe20008000818 */
[----:B0-----:R-:W-:Y:S01]  /*bfd0*/  FADD R7, R19, R7 ;  /* 0x0000000713077221 */ /* 0x001fe20000000000 */
[----:B------:R-:W-:Y:S01]  /*bfe0*/  FADD R8, R226, R8 ;  /* 0x00000008e2087221 */ /* 0x000fe20000000000 */
[----:B------:R-:W-:Y:S01]  /*bff0*/  FADD R9, R221, R9 ;  /* 0x00000009dd097221 */ /* 0x000fe20000000000 */
[----:B------:R-:W0:Y:S04]  /*c000*/  SHFL.BFLY PT, R10, R6, 0x1, 0x1f ;  /* 0x0c201f00060a7f89 */ /* 0x000e2800000e0000 */
[----:B------:R-:W1:Y:S04]  /*c010*/  SHFL.BFLY PT, R11, R7, 0x1, 0x1f ;  /* 0x0c201f00070b7f89 */ /* 0x000e6800000e0000 */
[----:B------:R-:W3:Y:S04]  /*c020*/  SHFL.BFLY PT, R12, R8, 0x1, 0x1f ;  /* 0x0c201f00080c7f89 */ /* 0x000ee800000e0000 */
[----:B------:R-:W4:Y:S01]  /*c030*/  SHFL.BFLY PT, R13, R9, 0x1, 0x1f ;  /* 0x0c201f00090d7f89 */ /* 0x000f2200000e0000 */
[----:B------:R-:W-:Y:S01]  /*c040*/  UIADD3 UR61, UP0, UR61, 0x40, URZ ;  /* 0x000000403d3d7890 */ /* 0x000fe2000ff1e03f */
[----:B------:R-:W-:Y:S01]  /*c050*/  SHF.L.U32 R251, R251, 0x7, RZ ;  /* 0x00000007fbfb7819 */ /* 0x000fe200000006ff */
[----:B0-----:R-:W-:Y:S01]  /*c060*/  FADD R10, R6, R10 ;  /* 0x0000000a060a7221 */ /* 0x001fe20000000000 */
[----:B-1----:R-:W-:-:S03]  /*c070*/  FADD R11, R7, R11 ;  /* 0x0000000b070b7221 */ /* 0x002fc60000000000 */
[----:B---3--:R-:W-:Y:S01]  /*c080*/  FFMA R250, R209, R250, R10 ;  /* 0x000000fad1fa7223 */ /* 0x008fe2000000000a */
[----:B------:R-:W-:Y:S01]  /*c090*/  FADD R12, R8, R12 ;  /* 0x0000000c080c7221 */ /* 0x000fe20000000000 */
[----:B----4-:R-:W-:Y:S01]  /*c0a0*/  FFMA R227, R222, R227, R11 ;  /* 0x000000e3dee37223 */ /* 0x010fe2000000000b */
[----:B------:R-:W-:Y:S02]  /*c0b0*/  FADD R13, R9, R13 ;  /* 0x0000000d090d7221 */ /* 0x000fe40000000000 */
[----:B--2---:R-:W-:Y:S01]  /*c0c0*/  FFMA R225, R241, R225, R12 ;  /* 0x000000e1f1e17223 */ /* 0x004fe2000000000c */
[----:B------:R0:W-:Y:S01]  /*c0d0*/  STL [R1+0x134], R250 ;  /* 0x000134fa01007387 */ /* 0x0001e20000100800 */
[----:B------:R-:W-:Y:S01]  /*c0e0*/  FFMA R224, R195, R224, R13 ;  /* 0x000000e0c3e07223 */ /* 0x000fe2000000000d */
[----:B------:R-:W-:Y:S02]  /*c0f0*/  UIADD3.X UR60, URZ, UR60, URZ, UP0, !UPT ;  /* 0x0000003c3f3c7290 */ /* 0x000fe400087fe43f */
[----:B------:R0:W-:Y:S01]  /*c100*/  STL [R1+0x130], R227 ;  /* 0x000130e301007387 */ /* 0x0001e20000100800 */
[----:B------:R-:W-:-:S03]  /*c110*/  VIADD R251, R251, 0x80 ;  /* 0x00000080fbfb7836 */ /* 0x000fc60000000000 */
[----:B------:R0:W-:Y:S04]  /*c120*/  STL [R1+0x12c], R225 ;  /* 0x00012ce101007387 */ /* 0x0001e80000100800 */
[----:B------:R0:W-:Y:S01]  /*c130*/  STL [R1+0x128], R224 ;  /* 0x000128e001007387 */ /* 0x0001e20000100800 */
[----:B------:R-:W-:-:S03]  /*c140*/  IMAD.U32 R14, RZ, RZ, UR60 ;  /* 0x0000003cff0e7e24 */ /* 0x000fc6000f8e00ff */
[----:B------:R0:W-:Y:S01]  /*c150*/  STL [R1+0x58], R212 ;  /* 0x000058d401007387 */ /* 0x0001e20000100800 */
[----:B------:R-:W-:-:S03]  /*c160*/  ISETP.LE.U32.AND P0, PT, R251, UR61, PT ;  /* 0x0000003dfb007c0c */ /* 0x000fc6000bf03070 */
[----:B------:R0:W-:Y:S04]  /*c170*/  STL [R1+0x4c], R220 ;  /* 0x00004cdc01007387 */ /* 0x0001e80000100800 */
[----:B------:R0:W-:Y:S04]  /*c180*/  STL [R1+0x30], R20 ;  /* 0x0000301401007387 */ /* 0x0001e80000100800 */
[----:B------:R0:W-:Y:S01]  /*c190*/  STL [R1+0x2c], R186 ;  /* 0x00002cba01007387 */ /* 0x0001e20000100800 */
[----:B------:R-:W-:Y:S01]  /*c1a0*/  ISETP.GE.U32.AND.EX P0, PT, R14, RZ, PT, P0 ;  /* 0x000000ff0e00720c */ /* 0x000fe20003f06100 */
[----:B------:R-:W-:Y:S01]  /*c1b0*/  IMAD R2, R219, 0x40, R2 ;  /* 0x00000040db027824 */ /* 0x000fe200078e0202 */
[----:B------:R-:W-:Y:S01]  /*c1c0*/  LEA R0, R223, R0, 0x6 ;  /* 0x00000000df007211 */ /* 0x000fe200078e30ff */
[----:B------:R-:W-:Y:S01]  /*c1d0*/  IMAD.MOV.U32 R6, RZ, RZ, R212 ;  /* 0x000000ffff067224 */ /* 0x000fe200078e00d4 */
[----:B------:R-:W-:Y:S01]  /*c1e0*/  MOV R7, R220 ;  /* 0x000000dc00077202 */ /* 0x000fe20000000f00 */
[----:B------:R-:W-:-:S02]  /*c1f0*/  IMAD.MOV.U32 R8, RZ, RZ, R20 ;  /* 0x000000ffff087224 */ /* 0x000fc400078e0014 */
[----:B------:R-:W-:Y:S01]  /*c200*/  IMAD.MOV.U32 R9, RZ, RZ, R186 ;  /* 0x000000ffff097224 */ /* 0x000fe200078e00ba */
[----:B------:R-:W-:-:S05]  /*c210*/  WARPGROUP.DEPBAR.LE gsb0, 0x0 ;  /* 0x00008000000079c5 */ /* 0x000fca0000010000 */
[----:B0-----:R-:W-:Y:S05]  /*c220*/  @!P0 BRA `(.L_x_1) ;  /* 0xffffff90008c8947 */ /* 0x001fea000383ffff */
.L_x_0:
[----:B------:R-:W2:Y:S01]  /*c230*/  LDL.LU R14, [R1+0x128] ;  /* 0x00012800010e7983 */ /* 0x000ea20000300800 */
[----:B------:R-:W0:Y:S01]  /*c240*/  S2R R218, SR_TID.X ;  /* 0x0000000000da7919 */ /* 0x000e220000002100 */
[----:B------:R-:W-:Y:S01]  /*c250*/  FMUL R15, R62, 0.25 ;  /* 0x3e8000003e0f7820 */ /* 0x000fe20000400000 */
[----:B------:R-:W-:Y:S01]  /*c260*/  FMUL R16, R71, 0.25 ;  /* 0x3e80000047107820 */ /* 0x000fe20000400000 */
[----:B------:R-:W-:Y:S01]  /*c270*/  FMUL R157, R88, 0.25 ;  /* 0x3e800000589d7820 */ /* 0x000fe20000400000 */
[----:B------:R-:W3:Y:S01]  /*c280*/  LDL.LU R12, [R1+0x130] ;  /* 0x00013000010c7983 */ /* 0x000ee20000300800 */
[----:B------:R-:W-:-:S03]  /*c290*/  ULDC.64 UR8, c[0x0][0x270] ;  /* 0x00009c0000087ab9 */ /* 0x000fc60000000a00 */
[----:B------:R-:W4:Y:S04]  /*c2a0*/  LDL.LU R11, [R1+0x134] ;  /* 0x00013400010b7983 */ /* 0x000f280000300800 */
[----:B------:R-:W4:Y:S01]  /*c2b0*/  LDL.LU R10, [R1+0x12c] ;  /* 0x00012c00010a7983 */ /* 0x000f220000300800 */
[----:B------:R-:W1:Y:S01]  /*c2c0*/  S2UR UR10, SR_CTAID.Y ;  /* 0x00000000000a79c3 */ /* 0x000e620000002600 */
[----:B-----5:R-:W1:Y:S01]  /*c2d0*/  S2R R216, SR_CTAID.X ;  /* 0x0000000000d87919 */ /* 0x020e620000002500 */
[C---:B0-----:R-:W-:Y:S01]  /*c2e0*/  IMAD.SHL.U32 R2, R218.reuse, 0x40, RZ ;  /* 0x00000040da027824 */ /* 0x041fe200078e00ff */
[C---:B------:R-:W-:Y:S01]  /*c2f0*/  SHF.L.U32 R0, R218.reuse, 0x4, RZ ;  /* 0x00000004da007819 */ /* 0x040fe200000006ff */
[C---:B------:R-:W-:Y:S01]  /*c300*/  IMAD.SHL.U32 R4, R218.reuse, 0x8, RZ ;  /* 0x00000008da047824 */ /* 0x040fe200078e00ff */
[----:B------:R-:W-:-:S02]  /*c310*/  SHF.L.U32 R5, R218, 0x2, RZ ;  /* 0x00000002da057819 */ /* 0x000fc400000006ff */
[----:B------:R-:W-:Y:S01]  /*c320*/  LOP3.LUT R0, R0, 0xf0, RZ, 0xc0, !PT ;  /* 0x000000f000007812 */ /* 0x000fe200078ec0ff */
[----:B-1----:R-:W-:Y:S01]  /*c330*/  UIMAD UR8, UR10, UR8, URZ ;  /* 0x000000080a0872a4 */ /* 0x002fe2000f8e023f */
[----:B------:R-:W-:Y:S02]  /*c340*/  LOP3.LUT R3, R2, 0x400, RZ, 0xc0, !PT ;  /* 0x0000040002037812 */ /* 0x000fe400078ec0ff */
[----:B------:R-:W-:Y:S02]  /*c350*/  LOP3.LUT R4, R4, 0x38, RZ, 0xc0, !PT ;  /* 0x0000003804047812 */ /* 0x000fe400078ec0ff */
[----:B------:R-:W-:Y:S02]  /*c360*/  IADD3 R0, R3, UR4, R0 ;  /* 0x0000000403007c10 */ /* 0x000fe4000fffe000 */
[----:B------:R-:W-:Y:S02]  /*c370*/  LOP3.LUT R3, R218, 0x60, RZ, 0xc0, !PT ;  /* 0x00000060da037812 */ /* 0x000fe400078ec0ff */
[----:B------:R-:W-:Y:S01]  /*c380*/  LOP3.LUT R5, R5, 0x1c0, RZ, 0xc0, !PT ;  /* 0x000001c005057812 */ /* 0x000fe200078ec0ff */
[----:B------:R-:W-:Y:S01]  /*c390*/  IMAD.SHL.U32 R216, R216, 0x80, RZ ;  /* 0x00000080d8d87824 */ /* 0x000fe200078e00ff */
[----:B------:R-:W-:Y:S01]  /*c3a0*/  SHF.R.U32.HI R2, RZ, 0x1, R218 ;  /* 0x00000001ff027819 */ /* 0x000fe200000116da */
[----:B------:R-:W-:Y:S01]  /*c3b0*/  IMAD R0, R3, 0x8, R0 ;  /* 0x0000000803007824 */ /* 0x000fe200078e0200 */
[----:B------:R-:W-:Y:S01]  /*c3c0*/  IADD3 R13, R5, UR4, R4 ;  /* 0x00000004050d7c10 */ /* 0x000fe2000fffe004 */
[----:B------:R-:W-:Y:S01]  /*c3d0*/  FMUL R4, R87, 0.25 ;  /* 0x3e80000057047820 */ /* 0x000fe20000400000 */
[----:B------:R-:W-:Y:S01]  /*c3e0*/  FMUL R5, R86, 0.25 ;  /* 0x3e80000056057820 */ /* 0x000fe20000400000 */
[----:B------:R-:W-:-:S02]  /*c3f0*/  LOP3.LUT R2, R2, 0x4, RZ, 0xc0, !PT ;  /* 0x0000000402027812 */ /* 0x000fc400078ec0ff */
[----:B------:R-:W-:Y:S02]  /*c400*/  LOP3.LUT R216, R216, 0x7f, R218, 0xf8, !PT ;  /* 0x0000007fd8d87812 */ /* 0x000fe400078ef8da */
[----:B------:R-:W-:Y:S01]  /*c410*/  IADD3 R2, R2, R13, RZ ;  /* 0x0000000d02027210 */ /* 0x000fe20007ffe0ff */
[----:B------:R-:W-:Y:S01]  /*c420*/  FMUL R13, R74, 0.25 ;  /* 0x3e8000004a0d7820 */ /* 0x000fe20000400000 */
[----:B------:R-:W-:Y:S01]  /*c430*/  BAR.SYNC.DEFER_BLOCKING 0x0 ;  /* 0x0000000000007b1d */ /* 0x000fe20000010000 */
[----:B--2---:R-:W-:Y:S02]  /*c440*/  IMAD.MOV.U32 R3, RZ, RZ, R14 ;  /* 0x000000ffff037224 */ /* 0x004fe400078e000e */
[----:B------:R-:W-:-:S03]  /*c450*/  FMUL R14, R75, 0.25 ;  /* 0x3e8000004b0e7820 */ /* 0x000fc60000400000 */
[----:B------:R-:W-:Y:S02]  /*c460*/  FSETP.GT.AND P3, PT, |R3|, 8.50705917302346158658e+37, PT ;  /* 0x7e8000000300780b */ /* 0x000fe40003f64200 */
[----:B---3--:R-:W-:Y:S01]  /*c470*/  MOV R17, R12 ;  /* 0x0000000c00117202 */ /* 0x008fe20000000f00 */
[----:B------:R-:W-:Y:S01]  /*c480*/  FMUL R12, R79, 0.25 ;  /* 0x3e8000004f0c7820 */ /* 0x000fe20000400000 */
[----:B------:R-:W-:Y:S01]  /*c490*/  FSEL R87, R4, R87, P3 ;  /* 0x0000005704577208 */ /* 0x000fe20001800000 */
[----:B----4-:R-:W-:Y:S02]  /*c4a0*/  IMAD.MOV.U32 R18, RZ, RZ, R11 ;  /* 0x000000ffff127224 */ /* 0x010fe400078e000b */
[----:B------:R-:W-:Y:S01]  /*c4b0*/  FMUL R11, R82, 0.25 ;  /* 0x3e800000520b7820 */ /* 0x000fe20000400000 */
[----:B------:R-:W-:Y:S01]  /*c4c0*/  FSEL R4, R5, R86, P3 ;  /* 0x0000005605047208 */ /* 0x000fe20001800000 */
[----:B------:R-:W-:Y:S02]  /*c4d0*/  IMAD.MOV.U32 R19, RZ, RZ, R10 ;  /* 0x000000ffff137224 */ /* 0x000fe400078e000a */
[----:B------:R-:W-:Y:S01]  /*c4e0*/  FMUL R10, R83, 0.25 ;  /* 0x3e800000530a7820 */ /* 0x000fe20000400000 */
[----:B------:R-:W-:Y:S01]  /*c4f0*/  FSEL R79, R12, R79, P3 ;  /* 0x0000004f0c4f7208 */ /* 0x000fe20001800000 */
[----:B------:R-:W-:Y:S01]  /*c500*/  FMUL R12, R67, 0.25 ;  /* 0x3e800000430c7820 */ /* 0x000fe20000400000 */
[----:B------:R-:W-:Y:S01]  /*c510*/  FSEL R74, R13, R74, P3 ;  /* 0x0000004a0d4a7208 */ /* 0x000fe20001800000 */
[----:B------:R-:W-:Y:S01]  /*c520*/  FMUL R13, R66, 0.25 ;  /* 0x3e800000420d7820 */ /* 0x000fe20000400000 */
[----:B------:R-:W-:-:S02]  /*c530*/  FSEL R5, R10, R83, P3 ;  /* 0x000000530a057208 */ /* 0x000fc40001800000 */
[----:B------:R-:W-:Y:S01]  /*c540*/  FSEL R10, R11, R82, P3 ;  /* 0x000000520b0a7208 */ /* 0x000fe20001800000 */
[----:B------:R-:W-:Y:S01]  /*c550*/  FMUL R11, R78, 0.25 ;  /* 0x3e8000004e0b7820 */ /* 0x000fe20000400000 */
        /* <DEDUP_REMOVED lines=29> */
[----:B------:R-:W-:Y:S01]  /*c730*/  IMAD.MOV.U32 R11, RZ, RZ, R19 ;  /* 0x000000ffff0b7224 */ /* 0x000fe200078e0013 */
[----:B------:R-:W-:Y:S01]  /*c740*/  FSEL R43, R14, R43, P3 ;  /* 0x0000002b0e2b7208 */ /* 0x000fe20001800000 */
[----:B------:R-:W-:Y:S01]  /*c750*/  FMUL R14, R35, 0.25 ;  /* 0x3e800000230e7820 */ /* 0x000fe20000400000 */
[----:B------:R-:W-:Y:S01]  /*c760*/  FSEL R34, R13, R34, P3 ;  /* 0x000000220d227208 */ /* 0x000fe20001800000 */
[----:B------:R-:W-:Y:S01]  /*c770*/  FMUL R13, R30, 0.25 ;  /* 0x3e8000001e0d7820 */ /* 0x000fe20000400000 */
[----:B------:R-:W-:Y:S01]  /*c780*/  FSETP.GT.AND P2, PT, |R11|, 8.50705917302346158658e+37, PT ;  /* 0x7e8000000b00780b */ /* 0x000fe20003f44200 */
[----:B------:R-:W-:Y:S01]  /*c790*/  IMAD.MOV.U32 R19, RZ, RZ, R17 ;  /* 0x000000ffff137224 */ /* 0x000fe200078e0011 */
        /* <DEDUP_REMOVED lines=60> */
[----:B------:R-:W-:Y:S01]  /*cb60*/  MOV R12, R19 ;  /* 0x00000013000c7202 */ /* 0x000fe20000000f00 */
        /* <DEDUP_REMOVED lines=9> */
[----:B------:R-:W-:Y:S01]  /*cc00*/  FSETP.GT.AND P0, PT, |R12|, 8.50705917302346158658e+37, PT ;  /* 0x7e8000000c00780b */ /* 0x000fe20003f04200 */
        /* <DEDUP_REMOVED lines=128> */
[----:B------:R-:W-:Y:S01]  /*d410*/  FMUL R16, R13, 8388608 ;  /* 0x4b0000000d107820 */ /* 0x000fe20000400000 */
[----:B------:R-:W-:Y:S01]  /*d420*/  FSEL R89, R18, R89, P1 ;  /* 0x0000005912597208 */ /* 0x000fe20000800000 */
[----:B------:R-:W-:Y:S01]  /*d430*/  FMUL R18, R11, 8388608 ;  /* 0x4b0000000b127820 */ /* 0x000fe20000400000 */
[----:B------:R-:W-:-:S02]  /*d440*/  FSETP.GEU.AND P4, PT, R13, 1.175494350822287508e-38, PT ;  /* 0x008000000d00780b */ /* 0x000fc40003f8e000 */
[----:B------:R-:W-:Y:S01]  /*d450*/  FSEL R104, R17, R104, P1 ;  /* 0x0000006811687208 */ /* 0x000fe20000800000 */
[----:B------:R-:W-:Y:S01]  /*d460*/  FMUL R17, R92, 0.25 ;  /* 0x3e8000005c117820 */ /* 0x000fe20000400000 */
[----:B------:R-:W-:Y:S02]  /*d470*/  FSETP.GEU.AND P5, PT, R11, 1.175494350822287508e-38, PT ;  /* 0x008000000b00780b */ /* 0x000fe40003fae000 */
[----:B------:R-:W-:Y:S01]  /*d480*/  FSEL R100, R19, R100, P1 ;  /* 0x0000006413647208 */ /* 0x000fe20000800000 */
[----:B------:R-:W-:Y:S01]  /*d490*/  FMUL R19, R12, 8388608 ;  /* 0x4b0000000c137820 */ /* 0x000fe20000400000 */
[----:B------:R-:W-:Y:S01]  /*d4a0*/  FSEL R97, R14, R97, P1 ;  /* 0x000000610e617208 */ /* 0x000fe20000800000 */
[----:B------:R-:W-:Y:S01]  /*d4b0*/  FMUL R14, R3, 8388608 ;  /* 0x4b000000030e7820 */ /* 0x000fe20000400000 */
[----:B------:R-:W-:Y:S01]  /*d4c0*/  FSEL R108, R15, R108, P1 ;  /* 0x0000006c0f6c7208 */ /* 0x000fe20000800000 */
[----:B------:R-:W-:Y:S01]  /*d4d0*/  FMUL R15, R96, 0.25 ;  /* 0x3e800000600f7820 */ /* 0x000fe20000400000 */
[----:B------:R-:W-:-:S02]  /*d4e0*/  FSEL R16, R16, R13, !P4 ;  /* 0x0000000d10107208 */ /* 0x000fc40006000000 */
[----:B------:R-:W-:Y:S02]  /*d4f0*/  FSEL R86, RZ, -23, P4 ;  /* 0xc1b80000ff567808 */ /* 0x000fe40002000000 */
[----:B------:R-:W-:Y:S02]  /*d500*/  FSETP.GEU.AND P6, PT, R12, 1.175494350822287508e-38, PT ;  /* 0x008000000c00780b */ /* 0x000fe40003fce000 */
[----:B------:R-:W-:Y:S02]  /*d510*/  FSETP.GEU.AND P4, PT, R3, 1.175494350822287508e-38, PT ;  /* 0x008000000300780b */ /* 0x000fe40003f8e000 */
[----:B------:R-:W-:Y:S02]  /*d520*/  FSEL R18, R18, R11, !P5 ;  /* 0x0000000b12127208 */ /* 0x000fe40006800000 */
[----:B------:R-:W-:Y:S02]  /*d530*/  FSEL R92, R17, R92, P1 ;  /* 0x0000005c115c7208 */ /* 0x000fe40000800000 */
[----:B------:R-:W-:Y:S01]  /*d540*/  FSEL R19, R19, R12, !P6 ;  /* 0x0000000c13137208 */ /* 0x000fe20007000000 */
[----:B------:R-:W-:Y:S01]  /*d550*/  VIADD R83, R18, 0xc0cafb0d ;  /* 0xc0cafb0d12537836 */ /* 0x000fe20000000000 */
[----:B------:R-:W-:-:S02]  /*d560*/  FSEL R23, RZ, -23, P6 ;  /* 0xc1b80000ff177808 */ /* 0x000fc40003000000 */
[----:B------:R-:W-:Y:S01]  /*d570*/  FSEL R17, R14, R3, !P4 ;  /* 0x000000030e117208 */ /* 0x000fe20006000000 */
[----:B------:R-:W-:Y:S01]  /*d580*/  VIADD R22, R19, 0xc0cafb0d ;  /* 0xc0cafb0d13167836 */ /* 0x000fe20000000000 */
[----:B------:R-:W-:Y:S02]  /*d590*/  FSEL R96, R15, R96, P1 ;  /* 0x000000600f607208 */ /* 0x000fe40000800000 */
[C---:B------:R-:W-:Y:S01]  /*d5a0*/  FSETP.GEU.AND P6, PT, |R3|.reuse, 1.175494350822287508e-38, PT ;  /* 0x008000000300780b */ /* 0x040fe20003fce200 */
[----:B------:R-:W-:Y:S01]  /*d5b0*/  @P3 FMUL R3, R3, 0.25 ;  /* 0x3e80000003033820 */ /* 0x000fe20000400000 */
[----:B------:R-:W-:Y:S02]  /*d5c0*/  FSEL R152, RZ, -23, P4 ;  /* 0xc1b80000ff987808 */ /* 0x000fe40002000000 */
[----:B------:R-:W-:Y:S02]  /*d5d0*/  IADD3 R15, R16, -0x3f3504f3, RZ ;  /* 0xc0cafb0d100f7810 */ /* 0x000fe40007ffe0ff */
[C---:B------:R-:W-:Y:S01]  /*d5e0*/  FSETP.GEU.AND P4, PT, |R11|.reuse, 1.175494350822287508e-38, PT ;  /* 0x008000000b00780b */ /* 0x040fe20003f8e200 */
[----:B------:R-:W-:Y:S01]  /*d5f0*/  @P2 FMUL R11, R11, 0.25 ;  /* 0x3e8000000b0b2820 */ /* 0x000fe20000400000 */
[C---:B------:R-:W-:Y:S01]  /*d600*/  FSETP.GEU.AND P3, PT, |R12|.reuse, 1.175494350822287508e-38, PT ;  /* 0x008000000c00780b */ /* 0x040fe20003f6e200 */
[----:B------:R-:W-:Y:S01]  /*d610*/  @P0 FMUL R12, R12, 0.25 ;  /* 0x3e8000000c0c0820 */ /* 0x000fe20000400000 */
[----:B------:R-:W-:-:S02]  /*d620*/  IADD3 R82, R17, -0x3f3504f3, RZ ;  /* 0xc0cafb0d11527810 */ /* 0x000fc40007ffe0ff */
[C---:B------:R-:W-:Y:S01]  /*d630*/  FSETP.GEU.AND P2, PT, |R13|.reuse, 1.175494350822287508e-38, PT ;  /* 0x008000000d00780b */ /* 0x040fe20003f4e200 */
[----:B------:R-:W-:Y:S01]  /*d640*/  @P1 FMUL R13, R13, 0.25 ;  /* 0x3e8000000d0d1820 */ /* 0x000fe20000400000 */
[----:B------:R-:W-:Y:S01]  /*d650*/  LOP3.LUT R15, R15, 0xff800000, RZ, 0xc0, !PT ;  /* 0xff8000000f0f7812 */ /* 0x000fe200078ec0ff */
[----:B------:R-:W-:Y:S01]  /*d660*/  @!P6 FMUL R3, R3, 16777216 ;  /* 0x4b8000000303e820 */ /* 0x000fe20000400000 */
[----:B------:R-:W-:Y:S01]  /*d670*/  LOP3.LUT R83, R83, 0xff800000, RZ, 0xc0, !PT ;  /* 0xff80000053537812 */ /* 0x000fe200078ec0ff */
[----:B------:R-:W-:Y:S01]  /*d680*/  @!P6 FMUL R87, R87, 16777216 ;  /* 0x4b8000005757e820 */ /* 0x000fe20000400000 */
[----:B------:R-:W-:Y:S01]  /*d690*/  LOP3.LUT R82, R82, 0xff800000, RZ, 0xc0, !PT ;  /* 0xff80000052527812 */ /* 0x000fe200078ec0ff */
[----:B------:R-:W-:Y:S01]  /*d6a0*/  @!P4 FMUL R11, R11, 16777216 ;  /* 0x4b8000000b0bc820 */ /* 0x000fe20000400000 */
[----:B------:R-:W-:Y:S01]  /*d6b0*/  I2FP.F32.S32 R21, R15 ;  /* 0x0000000f00157245 */ /* 0x000fe20000201400 */
[----:B------:R-:W-:Y:S01]  /*d6c0*/  @!P3 FMUL R12, R12, 16777216 ;  /* 0x4b8000000c0cb820 */ /* 0x000fe20000400000 */
[----:B------:R-:W-:Y:S01]  /*d6d0*/  FSEL R20, RZ, -23, P5 ;  /* 0xc1b80000ff147808 */ /* 0x000fe20002800000 */
[----:B------:R-:W-:Y:S01]  /*d6e0*/  @!P6 FMUL R4, R4, 16777216 ;  /* 0x4b8000000404e820 */ /* 0x000fe20000400000 */
[----:B------:R-:W-:Y:S01]  /*d6f0*/  I2FP.F32.S32 R153, R83 ;  /* 0x0000005300997245 */ /* 0x000fe20000201400 */
[----:B------:R-:W-:Y:S01]  /*d700*/  FFMA.FTZ R86, R21, 1.1920928955078125e-07, R86 ;  /* 0x3400000015567823 */ /* 0x000fe20000010056 */
[----:B------:R-:W-:Y:S01]  /*d710*/  I2FP.F32.S32 R155, R82 ;  /* 0x00000052009b7245 */ /* 0x000fe20000201400 */
[----:B------:R-:W-:Y:S01]  /*d720*/  @!P2 FMUL R13, R13, 16777216 ;  /* 0x4b8000000d0da820 */ /* 0x000fe20000400000 */
[----:B------:R-:W-:Y:S01]  /*d730*/  MUFU.RCP R11, R11 ;  /* 0x0000000b000b7308 */ /* 0x000fe20000001000 */
[----:B------:R-:W-:Y:S01]  /*d740*/  FFMA.FTZ R21, R153, 1.1920928955078125e-07, R20 ;  /* 0x3400000099157823 */ /* 0x000fe20000010014 */
[----:B------:R-:W-:Y:S01]  /*d750*/  LOP3.LUT R22, R22, 0xff800000, RZ, 0xc0, !PT ;  /* 0xff80000016167812 */ /* 0x000fe200078ec0ff */
[----:B------:R-:W-:Y:S01]  /*d760*/  FFMA.FTZ R20, R155, 1.1920928955078125e-07, R152 ;  /* 0x340000009b147823 */ /* 0x000fe20000010098 */
[----:B------:R-:W-:Y:S01]  /*d770*/  FSEL R88, R157, R88, P1 ;  /* 0x000000589d587208 */ /* 0x000fe20000800000 */
[----:B------:R-:W-:Y:S01]  /*d780*/  @!P6 FMUL R5, R5, 16777216 ;  /* 0x4b8000000505e820 */ /* 0x000fe20000400000 */
[----:B------:R-:W-:Y:S01]  /*d790*/  I2FP.F32.S32 R14, R22 ;  /* 0x00000016000e7245 */ /* 0x000fe20000201400 */
[----:B------:R-:W-:Y:S01]  /*d7a0*/  @!P6 FMUL R10, R10, 16777216 ;  /* 0x4b8000000a0ae820 */ /* 0x000fe20000400000 */
[----:B------:R-:W0:Y:S01]  /*d7b0*/  MUFU.RCP R152, R3 ;  /* 0x0000000300987308 */ /* 0x000e220000001000 */
[----:B------:R-:W-:Y:S01]  /*d7c0*/  @!P6 FMUL R79, R79, 16777216 ;  /* 0x4b8000004f4fe820 */ /* 0x000fe20000400000 */
[----:B------:R-:W-:Y:S01]  /*d7d0*/  @!P6 FMUL R78, R78, 16777216 ;  /* 0x4b8000004e4ee820 */ /* 0x000fe20000400000 */
[----:B------:R-:W-:Y:S01]  /*d7e0*/  @!P6 FMUL R75, R75, 16777216 ;  /* 0x4b8000004b4be820 */ /* 0x000fe20000400000 */
[----:B------:R-:W-:Y:S01]  /*d7f0*/  @!P6 FMUL R74, R74, 16777216 ;  /* 0x4b8000004a4ae820 */ /* 0x000fe20000400000 */
[----:B------:R-:W-:Y:S01]  /*d800*/  @!P6 FMUL R71, R71, 16777216 ;  /* 0x4b8000004747e820 */ /* 0x000fe20000400000 */
[----:B------:R-:W-:Y:S01]  /*d810*/  @!P6 FMUL R70, R70, 16777216 ;  /* 0x4b8000004646e820 */ /* 0x000fe20000400000 */
[----:B------:R-:W-:Y:S01]  /*d820*/  @!P6 FMUL R67, R67, 16777216 ;  /* 0x4b8000004343e820 */ /* 0x000fe20000400000 */
[----:B------:R-:W1:Y:S01]  /*d830*/  MUFU.RCP R12, R12 ;  /* 0x0000000c000c7308 */ /* 0x000e620000001000 */
[----:B------:R-:W-:Y:S01]  /*d840*/  @!P6 FMUL R66, R66, 16777216 ;  /* 0x4b8000004242e820 */ /* 0x000fe20000400000 */
[----:B------:R-:W-:Y:S01]  /*d850*/  @!P6 FMUL R63, R63, 16777216 ;  /* 0x4b8000003f3fe820 */ /* 0x000fe20000400000 */
[----:B------:R-:W-:Y:S01]  /*d860*/  @!P6 FMUL R62, R62, 16777216 ;  /* 0x4b8000003e3ee820 */ /* 0x000fe20000400000 */
[----:B------:R-:W-:Y:S01]  /*d870*/  @!P6 FMUL R59, R59, 16777216 ;  /* 0x4b8000003b3be820 */ /* 0x000fe20000400000 */
[----:B------:R-:W-:Y:S01]  /*d880*/  @!P6 FMUL R58, R58, 16777216 ;  /* 0x4b8000003a3ae820 */ /* 0x000fe20000400000 */
[----:B------:R-:W-:Y:S01]  /*d890*/  @!P6 FMUL R55, R55, 16777216 ;  /* 0x4b8000003737e820 */ /* 0x000fe20000400000 */
[----:B------:R-:W-:Y:S01]  /*d8a0*/  @!P6 FMUL R54, R54, 16777216 ;  /* 0x4b8000003636e820 */ /* 0x000fe20000400000 */
[----:B------:R-:W2:Y:S01]  /*d8b0*/  MUFU.RCP R13, R13 ;  /* 0x0000000d000d7308 */ /* 0x000ea20000001000 */
[----:B------:R-:W-:Y:S01]  /*d8c0*/  @!P6 FMUL R51, R51, 16777216 ;  /* 0x4b8000003333e820 */ /* 0x000fe20000400000 */
        /* <DEDUP_REMOVED lines=45> */
[----:B0-----:R-:W-:Y:S01]  /*dba0*/  FMUL R3, R152, R87 ;  /* 0x0000005798037220 */ /* 0x001fe20000400000 */
        /* <DEDUP_REMOVED lines=32> */
[----:B------:R-:W-:-:S02]  /*ddb0*/  IMAD.IADD R15, R16, 0x1, -R15 ;  /* 0x00000001100f7824 */ /* 0x000fc400078e0a0f */
[C---:B------:R-:W-:Y:S01]  /*ddc0*/  FMUL R4, R152.reuse, R4 ;  /* 0x0000000498047220 */ /* 0x040fe20000400000 */
        /* <DEDUP_REMOVED lines=28> */
[----:B------:R-:W-:Y:S01]  /*df90*/  FMUL R87, R152, R27 ;  /* 0x0000001b98577220 */ /* 0x000fe20000400000 */
[----:B------:R-:W-:Y:S01]  /*dfa0*/  @!P2 FMUL R89, R89, 16777216 ;  /* 0x4b8000005959a820 */ /* 0x000fe20000400000 */
[----:B------:R-:W-:Y:S01]  /*dfb0*/  @!P2 FMUL R88, R88, 16777216 ;  /* 0x4b8000005858a820 */ /* 0x000fe20000400000 */
[----:B------:R-:W-:Y:S01]  /*dfc0*/  FFMA.FTZ R23, R14, 1.1920928955078125e-07, R23 ;  /* 0x340000000e177823 */ /* 0x000fe20000010017 */
[----:B------:R-:W-:Y:S01]  /*dfd0*/  FMUL R152, R152, R26 ;  /* 0x0000001a98987220 */ /* 0x000fe20000400000 */
        /* <DEDUP_REMOVED lines=32> */
[C---:B-1----:R-:W-:Y:S01]  /*e1e0*/  FMUL R151, R12.reuse, R151 ;  /* 0x000000970c977220 */ /* 0x042fe20000400000 */
        /* <DEDUP_REMOVED lines=31> */
[----:B------:R-:W-:Y:S01]  /*e3e0*/  FADD R11, R15, -1 ;  /* 0xbf8000000f0b7421 */ /* 0x000fe20000000000 */
[----:B------:R-:W-:-:S02]  /*e3f0*/  IMAD.IADD R83, R18, 0x1, -R83 ;  /* 0x0000000112537824 */ /* 0x000fc400078e0a53 */
[C---:B--2---:R-:W-:Y:S01]  /*e400*/  FMUL R12, R13.reuse, R89 ;  /* 0x000000590d0c7220 */ /* 0x044fe20000400000 */
[----:B------:R-:W-:Y:S01]  /*e410*/  FMUL R15, R13, R88 ;  /* 0x000000580d0f7220 */ /* 0x000fe20000400000 */
[----:B------:R-:W-:Y:S01]  /*e420*/  IMAD.MOV.U32 R99, RZ, RZ, 0x3dc6b27f ;  /* 0x3dc6b27fff637424 */ /* 0x000fe200078e00ff */
[----:B------:R-:W-:Y:S01]  /*e430*/  IADD3 R22, R19, -R22, RZ ;  /* 0x8000001613167210 */ /* 0x000fe20007ffe0ff */
[----:B------:R-:W-:Y:S02]  /*e440*/  IMAD.IADD R82, R17, 0x1, -R82 ;  /* 0x0000000111527824 */ /* 0x000fe400078e0a52 */
[----:B------:R-:W-:Y:S01]  /*e450*/  FADD R32, R83, -1 ;  /* 0xbf80000053207421 */ /* 0x000fe20000000000 */
[----:B------:R-:W-:Y:S01]  /*e460*/  F2FP.F16.F32.PACK_AB R12, R12, R15 ;  /* 0x0000000f0c0c723e */ /* 0x000fe200000000ff */
[-C--:B------:R-:W-:Y:S01]  /*e470*/  FFMA.FTZ R24, R11, R99.reuse, -0.16845393180847167969 ;  /* 0xbe2c7f300b187423 */ /* 0x080fe20000010063 */
[----:B------:R-:W-:Y:S01]  /*e480*/  F2FP.F16.F32.PACK_AB R15, R87, R152 ;  /* 0x00000098570f723e */ /* 0x000fe200000000ff */
[----:B------:R-:W-:Y:S01]  /*e490*/  FADD R22, R22, -1 ;  /* 0xbf80000016167421 */ /* 0x000fe20000000000 */
[----:B------:R-:W-:Y:S01]  /*e4a0*/  FADD R82, R82, -1 ;  /* 0xbf80000052527421 */ /* 0x000fe20000000000 */
[-C--:B------:R-:W-:Y:S01]  /*e4b0*/  FFMA.FTZ R87, R32, R99.reuse, -0.16845393180847167969 ;  /* 0xbe2c7f3020577423 */ /* 0x080fe20000010063 */
[C---:B------:R-:W-:Y:S01]  /*e4c0*/  FFMA.FTZ R24, R11.reuse, R24, 0.1716887056827545166 ;  /* 0x3e2fcf2a0b187423 */ /* 0x040fe20000010018 */
[-C--:B------:R-:W-:Y:S01]  /*e4d0*/  FFMA.FTZ R83, R22, R99.reuse, -0.16845393180847167969 ;  /* 0xbe2c7f3016537423 */ /* 0x080fe20000010063 */
[----:B------:R-:W-:Y:S01]  /*e4e0*/  FFMA.FTZ R89, R82, R99, -0.16845393180847167969 ;  /* 0xbe2c7f3052597423 */ /* 0x000fe20000010063 */
[----:B------:R-:W-:Y:S01]  /*e4f0*/  FFMA.FTZ R87, R32, R87, 0.1716887056827545166 ;  /* 0x3e2fcf2a20577423 */ /* 0x000fe20000010057 */
[C---:B------:R-:W-:Y:S01]  /*e500*/  FFMA.FTZ R24, R11.reuse, R24, -0.17900948226451873779 ;  /* 0xbe374e430b187423 */ /* 0x040fe20000010018 */
[----:B------:R-:W-:Y:S01]  /*e510*/  FFMA.FTZ R83, R22, R83, 0.1716887056827545166 ;  /* 0x3e2fcf2a16537423 */ /* 0x000fe20000010053 */
[----:B------:R-:W-:Y:S01]  /*e520*/  FFMA.FTZ R89, R82, R89, 0.1716887056827545166 ;  /* 0x3e2fcf2a52597423 */ /* 0x000fe20000010059 */
[----:B------:R-:W-:Y:S01]  /*e530*/  FFMA.FTZ R87, R32, R87, -0.17900948226451873779 ;  /* 0xbe374e4320577423 */ /* 0x000fe20000010057 */
[C---:B------:R-:W-:Y:S01]  /*e540*/  FFMA.FTZ R24, R11.reuse, R24, 0.20512372255325317383 ;  /* 0x3e520bf40b187423 */ /* 0x040fe20000010018 */
[----:B------:R-:W-:Y:S01]  /*e550*/  FFMA.FTZ R83, R22, R83, -0.17900948226451873779 ;  /* 0xbe374e4316537423 */ /* 0x000fe20000010053 */
[----:B------:R-:W-:Y:S01]  /*e560*/  FFMA.FTZ R89, R82, R89, -0.17900948226451873779 ;  /* 0xbe374e4352597423 */ /* 0x000fe20000010059 */
[----:B------:R-:W-:Y:S01]  /*e570*/  FFMA.FTZ R87, R32, R87, 0.20512372255325317383 ;  /* 0x3e520bf420577423 */ /* 0x000fe20000010057 */
[C---:B------:R-:W-:Y:S01]  /*e580*/  FFMA.FTZ R24, R11.reuse, R24, -0.24046532809734344482 ;  /* 0xbe763c8b0b187423 */ /* 0x040fe20000010018 */
[----:B------:R-:W-:Y:S01]  /*e590*/  FFMA.FTZ R83, R22, R83, 0.20512372255325317383 ;  /* 0x3e520bf416537423 */ /* 0x000fe20000010053 */
[----:B------:R-:W-:Y:S01]  /*e5a0*/  FFMA.FTZ R89, R82, R89, 0.20512372255325317383 ;  /* 0x3e520bf452597423 */ /* 0x000fe20000010059 */
[----:B------:R-:W-:Y:S01]  /*e5b0*/  FFMA.FTZ R87, R32, R87, -0.24046532809734344482 ;  /* 0xbe763c8b20577423 */ /* 0x000fe20000010057 */
[----:B------:R-:W-:Y:S01]  /*e5c0*/  FFMA.FTZ R24, R11, R24, 0.28857114911079406738 ;  /* 0x3e93bf990b187423 */ /* 0x000fe20000010018 */
        /* <DEDUP_REMOVED lines=30> */
[----:B------:R-:W-:Y:S01]  /*e7b0*/  FFMA.FTZ R83, R22, R83, -0.24046532809734344482 ;  /* 0xbe763c8b16537423 */ /* 0x000fe20000010053 */
[----:B------:R-:W-:Y:S01]  /*e7c0*/  FFMA.FTZ R89, R82, R89, -0.24046532809734344482 ;  /* 0xbe763c8b52597423 */ /* 0x000fe20000010059 */
[----:B------:R-:W-:Y:S01]  /*e7d0*/  FFMA.FTZ R87, R32, R87, 0.28857114911079406738 ;  /* 0x3e93bf9920577423 */ /* 0x000fe20000010057 */
[----:B------:R-:W-:Y:S01]  /*e7e0*/  FFMA.FTZ R24, R11, R24, -0.36067417263984680176 ;  /* 0xbeb8aa490b187423 */ /* 0x000fe20000010018 */
        /* <DEDUP_REMOVED lines=30> */
[----:B------:R-:W-:Y:S01]  /*e9d0*/  F2FP.F16.F32.PACK_AB R13, R91, R90 ;  /* 0x0000005a5b0d723e */ /* 0x000fe200000000ff */
[----:B------:R-:W-:Y:S01]  /*e9e0*/  FFMA.FTZ R83, R22, R83, 0.28857114911079406738 ;  /* 0x3e93bf9916537423 */ /* 0x000fe20000010053 */
[----:B------:R-:W-:Y:S01]  /*e9f0*/  F2FP.F16.F32.PACK_AB R14, R14, R153 ;  /* 0x000000990e0e723e */ /* 0x000fe200000000ff */
[----:B------:R-:W-:Y:S01]  /*ea00*/  FFMA.FTZ R89, R82, R89, 0.28857114911079406738 ;  /* 0x3e93bf9952597423 */ /* 0x000fe20000010059 */
[----:B------:R-:W-:Y:S01]  /*ea10*/  FFMA.FTZ R87, R32, R87, -0.36067417263984680176 ;  /* 0xbeb8aa4920577423 */ /* 0x000fe20000010057 */
[C---:B------:R-:W-:Y:S01]  /*ea20*/  FFMA.FTZ R24, R11.reuse, R24, 0.48089820146560668945 ;  /* 0x3ef6384a0b187423 */ /* 0x040fe20000010018 */
[----:B------:R-:W-:Y:S01]  /*ea30*/  FFMA.FTZ R83, R22, R83, -0.36067417263984680176 ;  /* 0xbeb8aa4916537423 */ /* 0x000fe20000010053 */
[----:B------:R-:W-:Y:S01]  /*ea40*/  FFMA.FTZ R89, R82, R89, -0.36067417263984680176 ;  /* 0xbeb8aa4952597423 */ /* 0x000fe20000010059 */
[----:B------:R-:W-:Y:S01]  /*ea50*/  FFMA.FTZ R87, R32, R87, 0.48089820146560668945 ;  /* 0x3ef6384a20577423 */ /* 0x000fe20000010057 */
[----:B------:R0:W-:Y:S01]  /*ea60*/  STSM.16.M88.4 [R0], R12 ;  /* 0x0000000c00007844 */ /* 0x0001e20000000200 */
[----:B------:R-:W-:Y:S01]  /*ea70*/  ISETP.GE.U32.AND P0, PT, R16, 0x7f800000, PT ;  /* 0x7f8000001000780c */ /* 0x000fe20003f06070 */
[C---:B------:R-:W-:Y:S01]  /*ea80*/  FFMA.FTZ R24, R11.reuse, R24, -0.72134751081466674805 ;  /* 0xbf38aa3b0b187423 */ /* 0x040fe20000010018 */
[----:B------:R-:W-:Y:S01]  /*ea90*/  FFMA.FTZ R83, R22, R83, 0.48089820146560668945 ;  /* 0x3ef6384a16537423 */ /* 0x000fe20000010053 */
[----:B------:R-:W-:Y:S01]  /*eaa0*/  FFMA.FTZ R89, R82, R89, 0.48089820146560668945 ;  /* 0x3ef6384a52597423 */ /* 0x000fe20000010059 */
[----:B------:R-:W-:Y:S01]  /*eab0*/  FFMA.FTZ R87, R32, R87, -0.72134751081466674805 ;  /* 0xbf38aa3b20577423 */ /* 0x000fe20000010057 */
[----:B------:R-:W-:Y:S01]  /*eac0*/  FMUL R24, R11, R24 ;  /* 0x000000180b187220 */ /* 0x000fe20000400000 */
[----:B------:R-:W-:Y:S01]  /*ead0*/  ISETP.GE.U32.AND P1, PT, R19, 0x7f800000, PT ;  /* 0x7f8000001300780c */ /* 0x000fe20003f26070 */
[----:B------:R-:W-:Y:S01]  /*eae0*/  FFMA.FTZ R83, R22, R83, -0.72134751081466674805 ;  /* 0xbf38aa3b16537423 */ /* 0x000fe20000010053 */
[----:B------:R-:W-:Y:S01]  /*eaf0*/  ISETP.GE.U32.AND P5, PT, R18, 0x7f800000, PT ;  /* 0x7f8000001200780c */ /* 0x000fe20003fa6070 */
[----:B------:R-:W-:Y:S01]  /*eb00*/  FFMA.FTZ R89, R82, R89, -0.72134751081466674805 ;  /* 0xbf38aa3b52597423 */ /* 0x000fe20000010059 */
[----:B------:R-:W-:Y:S01]  /*eb10*/  ISETP.GE.U32.AND P4, PT, R17, 0x7f800000, PT ;  /* 0x7f8000001100780c */ /* 0x000fe20003f86070 */
[----:B------:R-:W-:Y:S01]  /*eb20*/  FMUL R87, R32, R87 ;  /* 0x0000005720577220 */ /* 0x000fe20000400000 */
[C---:B------:R-:W-:Y:S01]  /*eb30*/  FMUL R24, R11.reuse, R24 ;  /* 0x000000180b187220 */ /* 0x040fe20000400000 */
[----:B------:R-:W-:Y:S01]  /*eb40*/  FMUL R83, R22, R83 ;  /* 0x0000005316537220 */ /* 0x000fe20000400000 */
[----:B------:R-:W-:Y:S01]  /*eb50*/  FMUL R89, R82, R89 ;  /* 0x0000005952597220 */ /* 0x000fe20000400000 */
[----:B------:R-:W-:Y:S01]  /*eb60*/  FMUL R87, R32, R87 ;  /* 0x0000005720577220 */ /* 0x000fe20000400000 */
[----:B------:R-:W-:Y:S01]  /*eb70*/  FFMA.FTZ R11, R11, 1.4426950216293334961, R24 ;  /* 0x3fb8aa3b0b0b7823 */ /* 0x000fe20000010018 */
[----:B0-----:R-:W-:Y:S01]  /*eb80*/  @P0 MOV R13, 0x7f800000 ;  /* 0x7f800000000d0802 */ /* 0x001fe20000000f00 */
[----:B------:R-:W-:Y:S01]  /*eb90*/  FMUL R83, R22, R83 ;  /* 0x0000005316537220 */ /* 0x000fe20000400000 */
[----:B------:R-:W-:Y:S01]  /*eba0*/  FMUL R89, R82, R89 ;  /* 0x0000005952597220 */ /* 0x000fe20000400000 */
[----:B------:R-:W-:Y:S01]  /*ebb0*/  FFMA.FTZ R32, R32, 1.4426950216293334961, R87 ;  /* 0x3fb8aa3b20207823 */ /* 0x000fe20000010057 */
[----:B------:R-:W-:Y:S01]  /*ebc0*/  LOP3.LUT R87, R218, 0x7f, RZ, 0xc0, !PT ;  /* 0x0000007fda577812 */ /* 0x000fe200078ec0ff */
[----:B------:R-:W-:Y:S01]  /*ebd0*/  FADD R86, R86, R11 ;  /* 0x0000000b56567221 */ /* 0x000fe20000000000 */
[----:B------:R-:W-:Y:S01]  /*ebe0*/  @P0 FFMA.FTZ R86, R16, R13, +INF ;  /* 0x7f80000010560423 */ /* 0x000fe2000001000d */
[----:B------:R-:W-:Y:S01]  /*ebf0*/  FFMA.FTZ R22, R22, 1.4426950216293334961, R83 ;  /* 0x3fb8aa3b16167823 */ /* 0x000fe20000010053 */
[----:B------:R-:W-:Y:S01]  /*ec00*/  FFMA.FTZ R89, R82, 1.4426950216293334961, R89 ;  /* 0x3fb8aa3b52597823 */ /* 0x000fe20000010059 */
[----:B------:R-:W-:Y:S01]  /*ec10*/  @P1 IMAD.MOV.U32 R12, RZ, RZ, 0x7f800000 ;  /* 0x7f800000ff0c1424 */ /* 0x000fe200078e00ff */
[----:B------:R-:W-:Y:S01]  /*ec20*/  @P4 MOV R14, 0x7f800000 ;  /* 0x7f800000000e4802 */ /* 0x000fe20000000f00 */
[----:B------:R-:W-:Y:S01]  /*ec30*/  @P5 IMAD.MOV.U32 R13, RZ, RZ, 0x7f800000 ;  /* 0x7f800000ff0d5424 */ /* 0x000fe200078e00ff */
[----:B------:R-:W-:Y:S01]  /*ec40*/  LEA R87, R87, UR4, 0x4 ;  /* 0x0000000457577c11 */ /* 0x000fe2000f8e20ff */
[----:B------:R-:W-:Y:S01]  /*ec50*/  FADD R11, R23, R22 ;  /* 0x00000016170b7221 */ /* 0x000fe20000000000 */
[----:B------:R-:W-:Y:S01]  /*ec60*/  FADD R82, R21, R32 ;  /* 0x0000002015527221 */ /* 0x000fe20000000000 */
[----:B------:R-:W-:Y:S01]  /*ec70*/  FADD R83, R20, R89 ;  /* 0x0000005914537221 */ /* 0x000fe20000000000 */
[----:B------:R-:W-:Y:S01]  /*ec80*/  @P1 FFMA.FTZ R11, R19, R12, +INF ;  /* 0x7f800000130b1423 */ /* 0x000fe2000001000c */
[----:B------:R-:W-:Y:S01]  /*ec90*/  @P5 FFMA.FTZ R82, R18, R13, +INF ;  /* 0x7f80000012525423 */ /* 0x000fe2000001000d */
[----:B------:R-:W-:Y:S01]  /*eca0*/  @P4 FFMA.FTZ R83, R17, R14, +INF ;  /* 0x7f80000011534423 */ /* 0x000fe2000001000e */
[----:B------:R-:W-:Y:S01]  /*ecb0*/  BAR.SYNC.DEFER_BLOCKING 0x0 ;  /* 0x0000000000007b1d */ /* 0x000fe20000010000 */
[----:B------:R-:W-:-:S02]  /*ecc0*/  F2FP.F16.F32.PACK_AB R20, R93, R92 ;  /* 0x0000005c5d14723e */ /* 0x000fc400000000ff */
[----:B------:R-:W-:Y:S02]  /*ecd0*/  F2FP.F16.F32.PACK_AB R21, R95, R94 ;  /* 0x0000005e5f15723e */ /* 0x000fe400000000ff */
[----:B------:R-:W-:Y:S02]  /*ece0*/  F2FP.F16.F32.PACK_AB R22, R29, R28 ;  /* 0x0000001c1d16723e */ /* 0x000fe400000000ff */
[----:B------:R-:W-:Y:S02]  /*ecf0*/  F2FP.F16.F32.PACK_AB R23, R31, R30 ;  /* 0x0000001e1f17723e */ /* 0x000fe400000000ff */
[----:B------:R-:W-:Y:S02]  /*ed00*/  FSETP.NEU.AND P3, PT, R16, RZ, PT ;  /* 0x000000ff1000720b */ /* 0x000fe40003f6d000 */
[----:B------:R-:W-:Y:S02]  /*ed10*/  FSETP.NEU.AND P2, PT, R19, RZ, PT ;  /* 0x000000ff1300720b */ /* 0x000fe40003f4d000 */
[----:B------:R-:W-:-:S02]  /*ed20*/  FSETP.NEU.AND P1, PT, R18, RZ, PT ;  /* 0x000000ff1200720b */ /* 0x000fc40003f2d000 */
[----:B------:R-:W-:Y:S02]  /*ed30*/  FSETP.NEU.AND P0, PT, R17, RZ, PT ;  /* 0x000000ff1100720b */ /* 0x000fe40003f0d000 */
[----:B------:R-:W-:Y:S02]  /*ed40*/  F2FP.F16.F32.PACK_AB R26, R26, R27 ;  /* 0x0000001b1a1a723e */ /* 0x000fe400000000ff */
[----:B------:R-:W-:Y:S02]  /*ed50*/  F2FP.F16.F32.PACK_AB R24, R97, R96 ;  /* 0x000000606118723e */ /* 0x000fe400000000ff */
[----:B------:R-:W-:Y:S02]  /*ed60*/  F2FP.F16.F32.PACK_AB R25, R25, R98 ;  /* 0x000000621919723e */ /* 0x000fe400000000ff */
[----:B------:R-:W-:Y:S01]  /*ed70*/  F2FP.F16.F32.PACK_AB R27, R35, R34 ;  /* 0x00000022231b723e */ /* 0x000fe200000000ff */
[----:B------:R-:W0:Y:S01]  /*ed80*/  LDS.128 R12, [R87] ;  /* 0x00000000570c7984 */ /* 0x000e220000000c00 */
[----:B------:R-:W-:-:S02]  /*ed90*/  F2FP.F16.F32.PACK_AB R28, R101, R100 ;  /* 0x00000064651c723e */ /* 0x000fc400000000ff */
[----:B------:R-:W-:Y:S01]  /*eda0*/  F2FP.F16.F32.PACK_AB R29, R103, R102 ;  /* 0x00000066671d723e */ /* 0x000fe200000000ff */
[----:B------:R-:W-:Y:S01]  /*edb0*/  BAR.SYNC.DEFER_BLOCKING 0x0 ;  /* 0x0000000000007b1d */ /* 0x000fe20000010000 */
[----:B------:R-:W-:Y:S02]  /*edc0*/  F2FP.F16.F32.PACK_AB R30, R37, R36 ;  /* 0x00000024251e723e */ /* 0x000fe400000000ff */
[----:B------:R-:W-:Y:S02]  /*edd0*/  F2FP.F16.F32.PACK_AB R31, R39, R38 ;  /* 0x00000026271f723e */ /* 0x000fe400000000ff */
[----:B------:R-:W-:-:S03]  /*ede0*/  F2FP.F16.F32.PACK_AB R32, R105, R104 ;  /* 0x000000686920723e */ /* 0x000fc600000000ff */
[----:B------:R-:W1:Y:S01]  /*edf0*/  LDC R101, c[0x0][0x278] ;  /* 0x00009e00ff657b82 */ /* 0x000e620000000800 */
[----:B------:R-:W-:Y:S02]  /*ee00*/  F2FP.F16.F32.PACK_AB R33, R33, R106 ;  /* 0x0000006a2121723e */ /* 0x000fe400000000ff */
[----:B------:R-:W-:Y:S02]  /*ee10*/  F2FP.F16.F32.PACK_AB R34, R41, R40 ;  /* 0x000000282922723e */ /* 0x000fe400000000ff */
[----:B------:R-:W-:Y:S02]  /*ee20*/  F2FP.F16.F32.PACK_AB R35, R43, R42 ;  /* 0x0000002a2b23723e */ /* 0x000fe400000000ff */
[----:B------:R-:W-:Y:S02]  /*ee30*/  F2FP.F16.F32.PACK_AB R40, R109, R108 ;  /* 0x0000006c6d28723e */ /* 0x000fe400000000ff */
[----:B------:R-:W-:Y:S02]  /*ee40*/  F2FP.F16.F32.PACK_AB R41, R111, R110 ;  /* 0x0000006e6f29723e */ /* 0x000fe400000000ff */
[----:B------:R-:W-:-:S02]  /*ee50*/  F2FP.F16.F32.PACK_AB R42, R45, R44 ;  /* 0x0000002c2d2a723e */ /* 0x000fc400000000ff */
[----:B------:R-:W-:Y:S02]  /*ee60*/  F2FP.F16.F32.PACK_AB R43, R47, R46 ;  /* 0x0000002e2f2b723e */ /* 0x000fe400000000ff */
[----:B------:R-:W-:Y:S02]  /*ee70*/  F2FP.F16.F32.PACK_AB R36, R113, R112 ;  /* 0x000000707124723e */ /* 0x000fe400000000ff */
[----:B------:R-:W-:Y:S01]  /*ee80*/  F2FP.F16.F32.PACK_AB R37, R115, R114 ;  /* 0x000000727325723e */ /* 0x000fe200000000ff */
[----:B------:R-:W-:Y:S01]  /*ee90*/  STSM.16.M88.4 [R0], R20 ;  /* 0x0000001400007844 */ /* 0x000fe20000000200 */
[----:B------:R-:W-:Y:S02]  /*eea0*/  F2FP.F16.F32.PACK_AB R38, R49, R48 ;  /* 0x000000303126723e */ /* 0x000fe400000000ff */
[----:B------:R-:W-:Y:S01]  /*eeb0*/  F2FP.F16.F32.PACK_AB R39, R51, R50 ;  /* 0x000000323327723e */ /* 0x000fe200000000ff */
[----:B------:R-:W-:Y:S01]  /*eec0*/  BAR.SYNC.DEFER_BLOCKING 0x0 ;  /* 0x0000000000007b1d */ /* 0x000fe20000010000 */
[----:B------:R-:W-:-:S02]  /*eed0*/  F2FP.F16.F32.PACK_AB R48, R117, R116 ;  /* 0x000000747530723e */ /* 0x000fc400000000ff */
        /* <DEDUP_REMOVED lines=10> */
[----:B------:R-:W-:Y:S01]  /*ef80*/  F2FP.F16.F32.PACK_AB R59, R63, R62 ;  /* 0x0000003e3f3b723e */ /* 0x000fe200000000ff */
[----:B------:R-:W2:Y:S01]  /*ef90*/  LDS.128 R16, [R87] ;  /* 0x0000000057107984 */ /* 0x000ea20000000c00 */
[----:B------:R-:W-:-:S02]  /*efa0*/  F2FP.F16.F32.PACK_AB R52, R129, R128 ;  /* 0x000000808134723e */ /* 0x000fc400000000ff */
[----:B------:R-:W-:Y:S01]  /*efb0*/  F2FP.F16.F32.PACK_AB R53, R131, R130 ;  /* 0x000000828335723e */ /* 0x000fe200000000ff */
[----:B------:R-:W-:Y:S01]  /*efc0*/  BAR.SYNC.DEFER_BLOCKING 0x0 ;  /* 0x0000000000007b1d */ /* 0x000fe20000010000 */
[----:B------:R-:W-:Y:S01]  /*efd0*/  F2FP.F16.F32.PACK_AB R54, R65, R64 ;  /* 0x000000404136723e */ /* 0x000fe200000000ff */
[----:B------:R-:W-:Y:S01]  /*efe0*/  IMAD R64, R216, UR9, RZ ;  /* 0x00000009d8407c24 */ /* 0x000fe2000f8e02ff */
[----:B------:R-:W-:Y:S01]  /*eff0*/  F2FP.F16.F32.PACK_AB R55, R67, R66 ;  /* 0x000000424337723e */ /* 0x000fe200000000ff */
[----:B------:R-:W-:Y:S01]  /*f000*/  USHF.L.U32 UR9, UR8, 0x1, URZ ;  /* 0x0000000108097899 */ /* 0x000fe2000800063f */
[----:B------:R-:W-:Y:S02]  /*f010*/  F2FP.F16.F32.PACK_AB R60, R133, R132 ;  /* 0x00000084853c723e */ /* 0x000fe400000000ff */
[----:B------:R-:W-:Y:S02]  /*f020*/  F2FP.F16.F32.PACK_AB R61, R135, R134 ;  /* 0x00000086873d723e */ /* 0x000fe400000000ff */
[----:B------:R-:W-:-:S02]  /*f030*/  F2FP.F16.F32.PACK_AB R62, R69, R68 ;  /* 0x00000044453e723e */ /* 0x000fc400000000ff */
[----:B------:R-:W-:Y:S01]  /*f040*/  F2FP.F16.F32.PACK_AB R63, R71, R70 ;  /* 0x00000046473f723e */ /* 0x000fe200000000ff */
[----:B------:R-:W3:Y:S01]  /*f050*/  LDC.64 R68, c[0x0][0x228] ;  /* 0x00008a00ff447b82 */ /* 0x000ee20000000a00 */
[----:B------:R-:W-:Y:S02]  /*f060*/  F2FP.F16.F32.PACK_AB R136, R137, R136 ;  /* 0x000000888988723e */ /* 0x000fe400000000ff */
[----:B------:R-:W-:Y:S02]  /*f070*/  F2FP.F16.F32.PACK_AB R137, R139, R138 ;  /* 0x0000008a8b89723e */ /* 0x000fe400000000ff */
[----:B------:R-:W-:Y:S01]  /*f080*/  F2FP.F16.F32.PACK_AB R138, R73, R72 ;  /* 0x00000048498a723e */ /* 0x000fe200000000ff */
[----:B------:R-:W-:Y:S01]  /*f090*/  IMAD.SHL.U32 R73, R64, 0x2, RZ ;  /* 0x0000000240497824 */ /* 0x000fe200078e00ff */
[----:B------:R-:W-:Y:S02]  /*f0a0*/  F2FP.F16.F32.PACK_AB R139, R75, R74 ;  /* 0x0000004a4b8b723e */ /* 0x000fe400000000ff */
[----:B------:R-:W-:Y:S01]  /*f0b0*/  F2FP.F16.F32.PACK_AB R140, R141, R140 ;  /* 0x0000008c8d8c723e */ /* 0x000fe200000000ff */
[----:B------:R-:W4:Y:S01]  /*f0c0*/  LDC R75, c[0x0][0x278] ;  /* 0x00009e00ff4b7b82 */ /* 0x000f220000000800 */
[----:B------:R-:W-:Y:S01]  /*f0d0*/  F2FP.F16.F32.PACK_AB R141, R143, R142 ;  /* 0x0000008e8f8d723e */ /* 0x000fe200000000ff */
[----:B------:R-:W-:Y:S01]  /*f0e0*/  STSM.16.M88.4 [R0], R24 ;  /* 0x0000001800007844 */ /* 0x000fe20000000200 */
[----:B------:R-:W-:-:S02]  /*f0f0*/  F2FP.F16.F32.PACK_AB R142, R77, R76 ;  /* 0x0000004c4d8e723e */ /* 0x000fc400000000ff */
[----:B------:R-:W-:-:S03]  /*f100*/  F2FP.F16.F32.PACK_AB R143, R79, R78 ;  /* 0x0000004e4f8f723e */ /* 0x000fc600000000ff */
[----:B------:R-:W-:Y:S01]  /*f110*/  BAR.SYNC.DEFER_BLOCKING 0x0 ;  /* 0x0000000000007b1d */ /* 0x000fe20000010000 */
[----:B------:R-:W-:Y:S02]  /*f120*/  F2FP.F16.F32.PACK_AB R144, R145, R144 ;  /* 0x000000909190723e */ /* 0x000fe400000000ff */
[----:B------:R-:W-:Y:S02]  /*f130*/  F2FP.F16.F32.PACK_AB R145, R147, R146 ;  /* 0x000000929391723e */ /* 0x000fe400000000ff */
[----:B------:R-:W-:Y:S01]  /*f140*/  F2FP.F16.F32.PACK_AB R147, R5, R10 ;  /* 0x0000000a0593723e */ /* 0x000fe200000000ff */
[----:B------:R-:W-:Y:S01]  /*f150*/  IMAD.HI R10, R64, 0x2, RZ ;  /* 0x00000002400a7827 */ /* 0x000fe200078e02ff */
[----:B------:R-:W-:Y:S02]  /*f160*/  F2FP.F16.F32.PACK_AB R146, R81, R80 ;  /* 0x000000505192723e */ /* 0x000fe400000000ff */
[----:B---3--:R-:W-:Y:S01]  /*f170*/  IADD3 R72, P4, P5, R73, UR9, R68 ;  /* 0x0000000949487c10 */ /* 0x008fe2000fd9e044 */
[----:B------:R-:W-:Y:S01]  /*f180*/  UIMAD.WIDE UR8, UR8, 0x2, URZ ;  /* 0x00000002080878a5 */ /* 0x000fe2000f8e023f */
[----:B------:R-:W-:-:S02]  /*f190*/  F2FP.F16.F32.PACK_AB R148, R149, R148 ;  /* 0x000000949594723e */ /* 0x000fc400000000ff */
[----:B------:R-:W-:Y:S02]  /*f1a0*/  F2FP.F16.F32.PACK_AB R149, R151, R150 ;  /* 0x000000969795723e */ /* 0x000fe400000000ff */
[----:B------:R-:W-:Y:S02]  /*f1b0*/  F2FP.F16.F32.PACK_AB R150, R85, R84 ;  /* 0x000000545596723e */ /* 0x000fe400000000ff */
[----:B------:R-:W-:Y:S01]  /*f1c0*/  IADD3.X R73, R10, UR9, R69, P4, P5 ;  /* 0x000000090a497c10 */ /* 0x000fe2000a7ea445 */
[----:B----4-:R-:W-:Y:S01]  /*f1d0*/  IMAD R85, R75, 0x6, RZ ;  /* 0x000000064b557824 */ /* 0x010fe200078e02ff */
[----:B------:R-:W-:Y:S01]  /*f1e0*/  F2FP.F16.F32.PACK_AB R151, R3, R4 ;  /* 0x000000040397723e */ /* 0x000fe200000000ff */
[C---:B------:R-:W-:Y:S01]  /*f1f0*/  IMAD R3, R75.reuse, 0x3, RZ ;  /* 0x000000034b037824 */ /* 0x040fe200078e02ff */
[C---:B------:R-:W-:Y:S01]  /*f200*/  SHF.L.U32 R77, R75.reuse, 0x1, RZ ;  /* 0x000000014b4d7819 */ /* 0x040fe200000006ff */
[C---:B------:R-:W-:Y:S01]  /*f210*/  IMAD R89, R75.reuse, 0xa, RZ ;  /* 0x0000000a4b597824 */ /* 0x040fe200078e02ff */
[-C--:B------:R-:W-:Y:S01]  /*f220*/  LEA R76, P5, R75, R72.reuse, 0x2 ;  /* 0x000000484b4c7211 */ /* 0x080fe200078a10ff */
[----:B------:R-:W3:Y:S01]  /*f230*/  LDS.128 R20, [R87] ;  /* 0x0000000057147984 */ /* 0x000ee20000000c00 */
[-C--:B------:R-:W-:Y:S01]  /*f240*/  IADD3 R4, P4, R77, R72.reuse, RZ ;  /* 0x000000484d047210 */ /* 0x080fe20007f9e0ff */
[C---:B------:R-:W-:Y:S01]  /*f250*/  IMAD R91, R75.reuse, 0xc, RZ ;  /* 0x0000000c4b5b7824 */ /* 0x040fe200078e02ff */
[----:B0-----:R-:W-:Y:S01]  /*f260*/  PRMT R10, R12, 0x7632, R10 ;  /* 0x000076320c0a7816 */ /* 0x001fe2000000000a */
[----:B------:R-:W-:Y:S01]  /*f270*/  BAR.SYNC.DEFER_BLOCKING 0x0 ;  /* 0x0000000000007b1d */ /* 0x000fe20000010000 */
[CC--:B------:R-:W-:Y:S01]  /*f280*/  LEA.HI.X.SX32 R5, R75.reuse, R73.reuse, 0x1, P4 ;  /* 0x000000494b057211 */ /* 0x0c0fe200020f0eff */
[----:B------:R-:W-:Y:S01]  /*f290*/  IMAD.SHL.U32 R81, R75, 0x4, RZ ;  /* 0x000000044b517824 */ /* 0x000fe200078e00ff */
[-C--:B------:R-:W-:Y:S01]  /*f2a0*/  LEA.HI.X.SX32 R77, R77, R73.reuse, 0x1, P5 ;  /* 0x000000494d4d7211 */ /* 0x080fe200028f0eff */
[----:B------:R-:W-:Y:S01]  /*f2b0*/  IMAD R93, R75, 0xe, RZ ;  /* 0x0000000e4b5d7824 */ /* 0x000fe200078e02ff */
[-C--:B------:R-:W-:Y:S01]  /*f2c0*/  IADD3 R78, P5, R85, R72.reuse, RZ ;  /* 0x00000048554e7210 */ /* 0x080fe20007fbe0ff */
[C---:B------:R-:W-:Y:S01]  /*f2d0*/  IMAD R95, R75.reuse, 0x12, RZ ;  /* 0x000000124b5f7824 */ /* 0x040fe200078e02ff */
[C---:B------:R-:W-:Y:S01]  /*f2e0*/  LEA R80, P4, R75.reuse, R72, 0x3 ;  /* 0x000000484b507211 */ /* 0x040fe200078818ff */
[----:B------:R-:W-:Y:S01]  /*f2f0*/  IMAD R97, R75, 0x14, RZ ;  /* 0x000000144b617824 */ /* 0x000fe200078e02ff */
[-C--:B------:R-:W-:Y:S01]  /*f300*/  LEA.HI.X.SX32 R79, R3, R73.reuse, 0x1, P5 ;  /* 0x00000049034f7211 */ /* 0x080fe200028f0eff */
[----:B------:R-:W-:Y:S01]  /*f310*/  IMAD R3, R75, 0x5, RZ ;  /* 0x000000054b037824 */ /* 0x000fe200078e02ff */
[----:B------:R-:W-:Y:S01]  /*f320*/  LEA.HI.X.SX32 R81, R81, R73, 0x1, P4 ;  /* 0x0000004951517211 */ /* 0x000fe200020f0eff */
[C---:B------:R-:W-:Y:S01]  /*f330*/  IMAD R99, R75.reuse, 0x1c, RZ ;  /* 0x0000001c4b637824 */ /* 0x040fe200078e02ff */
[----:B------:R-:W-:Y:S01]  /*f340*/  FSEL R86, R86, -INF , P3 ;  /* 0xff80000056567808 */ /* 0x000fe20001800000 */
[----:B------:R-:W-:Y:S01]  /*f350*/  IMAD R105, R75, 0x2a, RZ ;  /* 0x0000002a4b697824 */ /* 0x000fe200078e02ff */
[----:B------:R-:W-:Y:S01]  /*f360*/  FSEL R11, R11, -INF , P2 ;  /* 0xff8000000b0b7808 */ /* 0x000fe20001000000 */
[C---:B------:R-:W-:Y:S01]  /*f370*/  IMAD R107, R75.reuse, 0x2c, RZ ;  /* 0x0000002c4b6b7824 */ /* 0x040fe200078e02ff */
[----:B------:R-:W-:Y:S01]  /*f380*/  FSEL R82, R82, -INF , P1 ;  /* 0xff80000052527808 */ /* 0x000fe20000800000 */
[----:B------:R-:W-:Y:S01]  /*f390*/  IMAD R109, R75, 0x30, RZ ;  /* 0x000000304b6d7824 */ /* 0x000fe200078e02ff */
[----:B------:R-:W-:Y:S01]  /*f3a0*/  FSEL R83, R83, -INF , P0 ;  /* 0xff80000053537808 */ /* 0x000fe20000000000 */
[----:B------:R-:W-:-:S02]  /*f3b0*/  IMAD R111, R75, 0x32, RZ ;  /* 0x000000324b6f7824 */ /* 0x000fc400078e02ff */
[----:B------:R-:W-:Y:S01]  /*f3c0*/  FFMA R11, R11, 0.69314718246459960938, R8 ;  /* 0x3f3172180b0b7823 */ /* 0x000fe20000000008 */
[C---:B------:R-:W-:Y:S02]  /*f3d0*/  IMAD R113, R75.reuse, 0x34, RZ ;  /* 0x000000344b717824 */ /* 0x040fe400078e02ff */
[----:B------:R-:W-:Y:S01]  /*f3e0*/  FFMA R82, R82, 0.69314718246459960938, R7 ;  /* 0x3f31721852527823 */ /* 0x000fe20000000007 */
[----:B------:R-:W-:Y:S01]  /*f3f0*/  STSM.16.M88.4 [R0], R28 ;  /* 0x0000001c00007844 */ /* 0x000fe20000000200 */
[----:B------:R-:W-:Y:S02]  /*f400*/  IMAD R117, R75, 0x3a, RZ ;  /* 0x0000003a4b757824 */ /* 0x000fe400078e02ff */
[----:B------:R-:W-:Y:S01]  /*f410*/  FFMA R83, R83, 0.69314718246459960938, R6 ;  /* 0x3f31721853537823 */ /* 0x000fe20000000006 */
[C---:B------:R-:W-:Y:S01]  /*f420*/  IMAD R115, R75.reuse, 0x38, RZ ;  /* 0x000000384b737824 */ /* 0x040fe200078e02ff */
[----:B------:R-:W-:Y:S01]  /*f430*/  BAR.SYNC.DEFER_BLOCKING 0x0 ;  /* 0x0000000000007b1d */ /* 0x000fe20000010000 */
[----:B------:R-:W-:-:S02]  /*f440*/  IMAD R121, R75, 0x3e, RZ ;  /* 0x0000003e4b797824 */ /* 0x000fc400078e02ff */
[C---:B------:R-:W-:Y:S02]  /*f450*/  IMAD R119, R75.reuse, 0x3c, RZ ;  /* 0x0000003c4b777824 */ /* 0x040fe400078e02ff */
[C---:B------:R-:W-:Y:S01]  /*f460*/  IMAD R123, R75.reuse, 0x42, RZ ;  /* 0x000000424b7b7824 */ /* 0x040fe200078e02ff */
[----:B------:R-:W-:Y:S01]  /*f470*/  ULDC UR8, c[0x0][0x27c] ;  /* 0x00009f0000087ab9 */ /* 0x000fe20000000800 */
[C---:B------:R-:W-:Y:S01]  /*f480*/  IMAD R125, R75.reuse, 0x44, RZ ;  /* 0x000000444b7d7824 */ /* 0x040fe200078e02ff */
[----:B------:R-:W-:Y:S01]  /*f490*/  UIMAD UR8, UR10, UR8, URZ ;  /* 0x000000080a0872a4 */ /* 0x000fe2000f8e023f */
[C---:B------:R-:W-:Y:S02]  /*f4a0*/  IMAD R127, R75.reuse, 0x46, RZ ;  /* 0x000000464b7f7824 */ /* 0x040fe400078e02ff */
[C---:B------:R-:W-:Y:S02]  /*f4b0*/  IMAD R131, R75.reuse, 0x4a, RZ ;  /* 0x0000004a4b837824 */ /* 0x040fe400078e02ff */
[----:B------:R-:W-:-:S02]  /*f4c0*/  IMAD R129, R75, 0x48, RZ ;  /* 0x000000484b817824 */ /* 0x000fc400078e02ff */
[----:B------:R-:W-:Y:S01]  /*f4d0*/  IMAD R103, R75, 0x4e, RZ ;  /* 0x0000004e4b677824 */ /* 0x000fe200078e02ff */
[----:B------:R-:W-:Y:S01]  /*f4e0*/  LDS.128 R24, [R87] ;  /* 0x0000000057187984 */ /* 0x000fe20000000c00 */
[----:B------:R-:W-:Y:S06]  /*f4f0*/  BAR.SYNC.DEFER_BLOCKING 0x0 ;  /* 0x0000000000007b1d */ /* 0x000fec0000010000 */
[----:B------:R-:W-:Y:S02]  /*f500*/  STSM.16.M88.4 [R0], R32 ;  /* 0x0000002000007844 */ /* 0x000fe40000000200 */
[----:B------:R-:W-:Y:S06]  /*f510*/  BAR.SYNC.DEFER_BLOCKING 0x0 ;  /* 0x0000000000007b1d */ /* 0x000fec0000010000 */
[----:B------:R-:W-:Y:S02]  /*f520*/  LDS.128 R28, [R87] ;  /* 0x00000000571c7984 */ /* 0x000fe40000000c00 */
        /* <DEDUP_REMOVED lines=15> */
[----:B------:R-:W0:Y:S02]  /*f620*/  LDS.128 R48, [R87] ;  /* 0x0000000057307984 */ /* 0x000e240000000c00 */
        /* <DEDUP_REMOVED lines=19> */
[----:B------:R-:W4:Y:S02]  /*f760*/  LDS.128 R64, [R87] ;  /* 0x0000000057407984 */ /* 0x000f240000000c00 */
[----:B------:R-:W-:Y:S06]  /*f770*/  BAR.SYNC.DEFER_BLOCKING 0x0 ;  /* 0x0000000000007b1d */ /* 0x000fec0000010000 */
[----:B------:R-:W-:Y:S02]  /*f780*/  STSM.16.M88.4 [R0], R144 ;  /* 0x0000009000007844 */ /* 0x000fe40000000200 */
[----:B------:R-:W-:Y:S06]  /*f790*/  BAR.SYNC.DEFER_BLOCKING 0x0 ;  /* 0x0000000000007b1d */ /* 0x000fec0000010000 */
[----:B------:R-:W4:Y:S02]  /*f7a0*/  LDS.128 R68, [R87] ;  /* 0x0000000057447984 */ /* 0x000f240000000c00 */
[----:B------:R-:W-:Y:S06]  /*f7b0*/  BAR.SYNC.DEFER_BLOCKING 0x0 ;  /* 0x0000000000007b1d */ /* 0x000fec0000010000 */
[----:B------:R1:W-:Y:S02]  /*f7c0*/  STSM.16.M88.4 [R0], R148 ;  /* 0x0000009400007844 */ /* 0x0003e40000000200 */
[----:B------:R-:W-:Y:S01]  /*f7d0*/  BAR.SYNC.DEFER_BLOCKING 0x0 ;  /* 0x0000000000007b1d */ /* 0x000fe20000010000 */
[----:B-1----:R-:W-:-:S05]  /*f7e0*/  PRMT R0, R14, 0x7632, R0 ;  /* 0x000076320e007816 */ /* 0x002fca0000000000 */
[----:B------:R1:W-:Y:S04]  /*f7f0*/  STG.E.U16 desc[UR6][R72.64], R12 ;  /* 0x0000000c48007986 */ /* 0x0003e8000c101506 */
[----:B------:R2:W-:Y:S04]  /*f800*/  STG.E.U16 desc[UR6][R4.64], R10 ;  /* 0x0000000a04007986 */ /* 0x0005e8000c101506 */
[----:B------:R3:W-:Y:S01]  /*f810*/  STG.E.U16 desc[UR6][R76.64], R13 ;  /* 0x0000000d4c007986 */ /* 0x0007e2000c101506 */
[----:B-1----:R-:W-:Y:S02]  /*f820*/  IADD3 R12, P6, R91, R72, RZ ;  /* 0x000000485b0c7210 */ /* 0x002fe40007fde0ff */
[----:B--2---:R-:W-:-:S02]  /*f830*/  PRMT R5, R13, 0x7632, R5 ;  /* 0x000076320d057816 */ /* 0x004fc40000000005 */
[-C--:B------:R-:W-:Y:S02]  /*f840*/  IADD3 R4, P5, R89, R72.reuse, RZ ;  /* 0x0000004859047210 */ /* 0x080fe40007fbe0ff */
[-C--:B---3--:R-:W-:Y:S01]  /*f850*/  LEA.HI.X.SX32 R13, R85, R73.reuse, 0x1, P6 ;  /* 0x00000049550d7211 */ /* 0x088fe200030f0eff */
[----:B------:R1:W-:Y:S01]  /*f860*/  STG.E.U16 desc[UR6][R78.64], R5 ;  /* 0x000000054e007986 */ /* 0x0003e2000c101506 */
[-C--:B------:R-:W-:Y:S01]  /*f870*/  IADD3 R76, P4, R93, R72.reuse, RZ ;  /* 0x000000485d4c7210 */ /* 0x080fe20007f9e0ff */
[----:B------:R-:W-:Y:S01]  /*f880*/  IMAD.SHL.U32 R85, R75, 0x8, RZ ;  /* 0x000000084b557824 */ /* 0x000fe200078e00ff */
[----:B------:R-:W-:Y:S01]  /*f890*/  PRMT R10, R15, 0x7632, R10 ;  /* 0x000076320f0a7816 */ /* 0x000fe2000000000a */
[----:B------:R2:W-:Y:S01]  /*f8a0*/  STG.E.U16 desc[UR6][R80.64], R14 ;  /* 0x0000000e50007986 */ /* 0x0005e2000c101506 */
[----:B-1----:R-:W-:Y:S01]  /*f8b0*/  LEA.HI.X.SX32 R5, R3, R73, 0x1, P5 ;  /* 0x0000004903057211 */ /* 0x002fe200028f0eff */
[C---:B------:R-:W-:Y:S01]  /*f8c0*/  IMAD R3, R75.reuse, 0x7, RZ ;  /* 0x000000074b037824 */ /* 0x040fe200078e02ff */
[C---:B------:R-:W-:Y:S01]  /*f8d0*/  LEA R78, P5, R75.reuse, R72, 0x4 ;  /* 0x000000484b4e7211 */ /* 0x040fe200078a20ff */
[----:B--2---:R-:W-:-:S02]  /*f8e0*/  IMAD R81, R75, 0x16, RZ ;  /* 0x000000164b517824 */ /* 0x004fc400078e02ff */
[----:B------:R1:W-:Y:S01]  /*f8f0*/  STG.E.U16 desc[UR6][R4.64], R0 ;  /* 0x0000000004007986 */ /* 0x0003e2000c101506 */
[-C--:B------:R-:W-:Y:S01]  /*f900*/  LEA.HI.X.SX32 R77, R3, R73.reuse, 0x1, P4 ;  /* 0x00000049034d7211 */ /* 0x080fe200020f0eff */
[----:B------:R-:W-:Y:S01]  /*f910*/  IMAD R3, R75, 0x9, RZ ;  /* 0x000000094b037824 */ /* 0x000fe200078e02ff */
[----:B------:R-:W-:Y:S01]  /*f920*/  LEA.HI.X.SX32 R79, R85, R73, 0x1, P5 ;  /* 0x00000049554f7211 */ /* 0x000fe200028f0eff */
[----:B------:R2:W-:Y:S01]  /*f930*/  STG.E.U16 desc[UR6][R12.64], R15 ;  /* 0x0000000f0c007986 */ /* 0x0005e2000c101506 */
[----:B------:R-:W-:-:S03]  /*f940*/  IMAD R85, R75, 0x18, RZ ;  /* 0x000000184b557824 */ /* 0x000fc600078e02ff */
[----:B------:R3:W-:Y:S01]  /*f950*/  STG.E.U16 desc[UR6][R76.64], R10 ;  /* 0x0000000a4c007986 */ /* 0x0007e2000c101506 */
[----:B-1----:R-:W-:-:S03]  /*f960*/  IADD3 R4, P4, R95, R72, RZ ;  /* 0x000000485f047210 */ /* 0x002fc60007f9e0ff */
[----:B------:R1:W-:Y:S01]  /*f970*/  STG.E.U16 desc[UR6][R78.64], R16 ;  /* 0x000000104e007986 */ /* 0x0003e2000c101506 */
[----:B------:R-:W-:Y:S02]  /*f980*/  PRMT R0, R16, 0x7632, R0 ;  /* 0x0000763210007816 */ /* 0x000fe40000000000 */
[-C--:B--2---:R-:W-:Y:S02]  /*f990*/  IADD3 R12, P5, R97, R72.reuse, RZ ;  /* 0x00000048610c7210 */ /* 0x084fe40007fbe0ff */
[-C--:B------:R-:W-:Y:S01]  /*f9a0*/  LEA.HI.X.SX32 R5, R3, R73.reuse, 0x1, P4 ;  /* 0x0000004903057211 */ /* 0x080fe200020f0eff */
[----:B------:R-:W-:Y:S01]  /*f9b0*/  IMAD R3, R75, 0xb, RZ ;  /* 0x0000000b4b037824 */ /* 0x000fe200078e02ff */
[-C--:B------:R-:W-:Y:S01]  /*f9c0*/  LEA.HI.X.SX32 R13, R89, R73.reuse, 0x1, P5 ;  /* 0x00000049590d7211 */ /* 0x080fe200028f0eff */
[----:B------:R-:W-:Y:S01]  /*f9d0*/  IMAD R89, R75, 0x1a, RZ ;  /* 0x0000001a4b597824 */ /* 0x000fe200078e02ff */
[-C--:B------:R-:W-:Y:S01]  /*f9e0*/  IADD3 R14, P5, R81, R72.reuse, RZ ;  /* 0x00000048510e7210 */ /* 0x080fe20007fbe0ff */
[----:B------:R2:W-:Y:S01]  /*f9f0*/  STG.E.U16 desc[UR6][R4.64], R0 ;  /* 0x0000000004007986 */ /* 0x0005e2000c101506 */
[----:B---3--:R-:W-:Y:S01]  /*fa00*/  IADD3 R76, P4, R85, R72, RZ ;  /* 0x00000048554c7210 */ /* 0x008fe20007f9e0ff */
[----:B-1----:R-:W-:Y:S01]  /*fa10*/  IMAD R79, R75, 0x1e, RZ ;  /* 0x0000001e4b4f7824 */ /* 0x002fe200078e02ff */
[-C--:B------:R-:W-:Y:S01]  /*fa20*/  LEA.HI.X.SX32 R15, R3, R73.reuse, 0x1, P5 ;  /* 0x00000049030f7211 */ /* 0x080fe200028f0eff */
[----:B------:R-:W-:Y:S01]  /*fa30*/  IMAD R3, R75, 0xd, RZ ;  /* 0x0000000d4b037824 */ /* 0x000fe200078e02ff */
[----:B------:R1:W-:Y:S01]  /*fa40*/  STG.E.U16 desc[UR6][R12.64], R17 ;  /* 0x000000110c007986 */ /* 0x0003e2000c101506 */
[----:B------:R-:W-:Y:S01]  /*fa50*/  LEA.HI.X.SX32 R77, R91, R73, 0x1, P4 ;  /* 0x000000495b4d7211 */ /* 0x000fe200020f0eff */
[----:B------:R-:W-:Y:S01]  /*fa60*/  IMAD R91, R75, 0x22, RZ ;  /* 0x000000224b5b7824 */ /* 0x000fe200078e02ff */
[----:B------:R-:W-:-:S02]  /*fa70*/  PRMT R10, R19, 0x7632, R10 ;  /* 0x00007632130a7816 */ /* 0x000fc4000000000a */
[----:B--2---:R-:W-:Y:S02]  /*fa80*/  PRMT R5, R17, 0x7632, R5 ;  /* 0x0000763211057816 */ /* 0x004fe40000000005 */
[-C--:B------:R-:W-:Y:S02]  /*fa90*/  IADD3 R4, P5, R89, R72.reuse, RZ ;  /* 0x0000004859047210 */ /* 0x080fe40007fbe0ff */
[----:B------:R-:W-:Y:S01]  /*faa0*/  PRMT R0, R18, 0x7632, R0 ;  /* 0x0000763212007816 */ /* 0x000fe20000000000 */
[----:B------:R2:W-:Y:S01]  /*fab0*/  STG.E.U16 desc[UR6][R14.64], R5 ;  /* 0x000000050e007986 */ /* 0x0005e2000c101506 */
[-C--:B-1----:R-:W-:Y:S02]  /*fac0*/  IADD3 R12, P6, R99, R72.reuse, RZ ;  /* 0x00000048630c7210 */ /* 0x082fe40007fde0ff */
[----:B------:R-:W-:Y:S01]  /*fad0*/  SHF.L.U32 R17, R75, 0x4, RZ ;  /* 0x000000044b117819 */ /* 0x000fe200000006ff */
[----:B------:R1:W-:Y:S01]  /*fae0*/  STG.E.U16 desc[UR6][R76.64], R18 ;  /* 0x000000124c007986 */ /* 0x0003e2000c101506 */
[-C--:B------:R-:W-:Y:S01]  /*faf0*/  LEA.HI.X.SX32 R13, R93, R73.reuse, 0x1, P6 ;  /* 0x000000495d0d7211 */ /* 0x080fe200030f0eff */
[----:B------:R-:W-:Y:S01]  /*fb00*/  IMAD R93, R75, 0x24, RZ ;  /* 0x000000244b5d7824 */ /* 0x000fe200078e02ff */
[----:B--2---:R-:W-:Y:S01]  /*fb10*/  LEA.HI.X.SX32 R5, R3, R73, 0x1, P5 ;  /* 0x0000004903057211 */ /* 0x004fe200028f0eff */
[----:B------:R-:W-:Y:S01]  /*fb20*/  IMAD R3, R75, 0xf, RZ ;  /* 0x0000000f4b037824 */ /* 0x000fe200078e02ff */
[----:B------:R-:W-:-:S02]  /*fb30*/  IADD3 R14, P4, R79, R72, RZ ;  /* 0x000000484f0e7210 */ /* 0x000fc40007f9e0ff */
[-C--:B------:R-:W-:Y:S01]  /*fb40*/  LEA R16, P5, R101, R72.reuse, 0x5 ;  /* 0x0000004865107211 */ /* 0x080fe200078a28ff */
[----:B------:R2:W-:Y:S01]  /*fb50*/  STG.E.U16 desc[UR6][R4.64], R0 ;  /* 0x0000000004007986 */ /* 0x0005e2000c101506 */
[-C--:B------:R-:W-:Y:S01]  /*fb60*/  LEA.HI.X.SX32 R15, R3, R73.reuse, 0x1, P4 ;  /* 0x00000049030f7211 */ /* 0x080fe200020f0eff */
[----:B------:R-:W-:Y:S01]  /*fb70*/  IMAD R3, R75, 0x11, RZ ;  /* 0x000000114b037824 */ /* 0x000fe200078e02ff */
[----:B------:R-:W-:Y:S01]  /*fb80*/  LEA.HI.X.SX32 R17, R17, R73, 0x1, P5 ;  /* 0x0000004911117211 */ /* 0x000fe200028f0eff */
[----:B------:R3:W-:Y:S01]  /*fb90*/  STG.E.U16 desc[UR6][R12.64], R19 ;  /* 0x000000130c007986 */ /* 0x0007e2000c101506 */
[C---:B-1----:R-:W-:Y:S02]  /*fba0*/  IMAD R77, R75.reuse, 0x26, RZ ;  /* 0x000000264b4d7824 */ /* 0x042fe400078e02ff */
[----:B------:R-:W-:Y:S01]  /*fbb0*/  IMAD R101, R75, 0x4c, RZ ;  /* 0x0000004c4b657824 */ /* 0x000fe200078e02ff */
[----:B------:R1:W-:Y:S01]  /*fbc0*/  STG.E.U16 desc[UR6][R14.64], R10 ;  /* 0x0000000a0e007986 */ /* 0x0003e2000c101506 */
[----:B--2---:R-:W-:-:S03]  /*fbd0*/  IADD3 R4, P4, R91, R72, RZ ;  /* 0x000000485b047210 */ /* 0x004fc60007f9e0ff */
[----:B------:R-:W-:Y:S01]  /*fbe0*/  STG.E.U16 desc[UR6][R16.64], R20 ;  /* 0x0000001410007986 */ /* 0x000fe2000c101506 */
[----:B------:R-:W-:Y:S02]  /*fbf0*/  PRMT R0, R20, 0x7632, R0 ;  /* 0x0000763214007816 */ /* 0x000fe40000000000 */
[-C--:B---3--:R-:W-:Y:S02]  /*fc00*/  IADD3 R12, P5, R93, R72.reuse, RZ ;  /* 0x000000485d0c7210 */ /* 0x088fe40007fbe0ff */
[-C--:B------:R-:W-:Y:S01]  /*fc10*/  LEA.HI.X.SX32 R5, R3, R73.reuse, 0x1, P4 ;  /* 0x0000004903057211 */ /* 0x080fe200020f0eff */
[----:B------:R-:W-:Y:S01]  /*fc20*/  IMAD R3, R75, 0x13, RZ ;  /* 0x000000134b037824 */ /* 0x000fe200078e02ff */
[----:B------:R-:W-:Y:S01]  /*fc30*/  LEA.HI.X.SX32 R13, R95, R73, 0x1, P5 ;  /* 0x000000495f0d7211 */ /* 0x000fe200028f0eff */
[----:B------:R-:W-:Y:S01]  /*fc40*/  IMAD R95, R75, 0x28, RZ ;  /* 0x000000284b5f7824 */ /* 0x000fe200078e02ff */
[----:B-1----:R-:W-:Y:S01]  /*fc50*/  IADD3 R14, P5, R77, R72, RZ ;  /* 0x000000484d0e7210 */ /* 0x002fe20007fbe0ff */
[----:B------:R1:W-:Y:S01]  /*fc60*/  STG.E.U16 desc[UR6][R4.64], R0 ;  /* 0x0000000004007986 */ /* 0x0003e2000c101506 */
[----:B------:R-:W-:-:S02]  /*fc70*/  PRMT R10, R23, 0x7632, R10 ;  /* 0x00007632170a7816 */ /* 0x000fc4000000000a */
[----:B------:R-:W-:Y:S01]  /*fc80*/  LEA.HI.X.SX32 R15, R3, R73, 0x1, P5 ;  /* 0x00000049030f7211 */ /* 0x000fe200028f0eff */
[----:B------:R-:W-:Y:S01]  /*fc90*/  IMAD R3, R75, 0x15, RZ ;  /* 0x000000154b037824 */ /* 0x000fe200078e02ff */
[----:B------:R2:W-:Y:S01]  /*fca0*/  STG.E.U16 desc[UR6][R12.64], R21 ;  /* 0x000000150c007986 */ /* 0x0005e2000c101506 */
[----:B------:R-:W-:-:S04]  /*fcb0*/  IADD3 R18, P4, R95, R72, RZ ;  /* 0x000000485f127210 */ /* 0x000fc80007f9e0ff */
[----:B------:R-:W-:Y:S01]  /*fcc0*/  LEA.HI.X.SX32 R19, R97, R73, 0x1, P4 ;  /* 0x0000004961137211 */ /* 0x000fe200020f0eff */
[----:B------:R-:W-:Y:S01]  /*fcd0*/  IMAD R97, R75, 0x50, RZ ;  /* 0x000000504b617824 */ /* 0x000fe200078e02ff */
[----:B-1----:R-:W-:Y:S02]  /*fce0*/  PRMT R5, R21, 0x7632, R5 ;  /* 0x0000763215057816 */ /* 0x002fe40000000005 */
[-C--:B------:R-:W-:Y:S02]  /*fcf0*/  IADD3 R4, P5, R105, R72.reuse, RZ ;  /* 0x0000004869047210 */ /* 0x080fe40007fbe0ff */
[----:B------:R-:W-:Y:S01]  /*fd00*/  PRMT R0, R22, 0x7632, R0 ;  /* 0x0000763216007816 */ /* 0x000fe20000000000 */
[----:B--2---:R-:W-:Y:S01]  /*fd10*/  IMAD R21, R75, 0x2e, RZ ;  /* 0x0000002e4b157824 */ /* 0x004fe200078e02ff */
[-C--:B------:R-:W-:Y:S01]  /*fd20*/  IADD3 R12, P6, R107, R72.reuse, RZ ;  /* 0x000000486b0c7210 */ /* 0x080fe20007fde0ff */
[----:B------:R1:W-:Y:S01]  /*fd30*/  STG.E.U16 desc[UR6][R14.64], R5 ;  /* 0x000000050e007986 */ /* 0x0003e2000c101506 */
[----:B------:R-:W-:-:S02]  /*fd40*/  IADD3 R16, P4, R109, R72, RZ ;  /* 0x000000486d107210 */ /* 0x000fc40007f9e0ff */
[-C--:B------:R-:W-:Y:S01]  /*fd50*/  LEA.HI.X.SX32 R13, R81, R73.reuse, 0x1, P6 ;  /* 0x00000049510d7211 */ /* 0x080fe200030f0eff */
[----:B------:R2:W-:Y:S01]  /*fd60*/  STG.E.U16 desc[UR6][R18.64], R22 ;  /* 0x0000001612007986 */ /* 0x0005e2000c101506 */
[----:B------:R-:W3:Y:S01]  /*fd70*/  LDC R81, c[0x0][0x278] ;  /* 0x00009e00ff517b82 */ /* 0x000ee20000000800 */
[-C--:B------:R-:W-:Y:S01]  /*fd80*/  LEA.HI.X.SX32 R17, R85, R73.reuse, 0x1, P4 ;  /* 0x0000004955117211 */ /* 0x080fe200020f0eff */
[----:B------:R-:W-:Y:S01]  /*fd90*/  IMAD R85, R75, 0x5e, RZ ;  /* 0x0000005e4b557824 */ /* 0x000fe200078e02ff */
[-C--:B-1----:R-:W-:Y:S01]  /*fda0*/  LEA.HI.X.SX32 R5, R3, R73.reuse, 0x1, P5 ;  /* 0x0000004903057211 */ /* 0x082fe200028f0eff */
[----:B------:R-:W-:Y:S01]  /*fdb0*/  IMAD R3, R75, 0x17, RZ ;  /* 0x000000174b037824 */ /* 0x000fe200078e02ff */
[-C--:B------:R-:W-:Y:S02]  /*fdc0*/  IADD3 R14, P5, R21, R72.reuse, RZ ;  /* 0x00000048150e7210 */ /* 0x080fe40007fbe0ff */
[----:B--2---:R-:W-:Y:S01]  /*fdd0*/  IADD3 R18, P6, R113, R72, RZ ;  /* 0x0000004871127210 */ /* 0x004fe20007fde0ff */
[----:B------:R1:W-:Y:S01]  /*fde0*/  STG.E.U16 desc[UR6][R4.64], R0 ;  /* 0x0000000004007986 */ /* 0x0003e2000c101506 */
[-C--:B------:R-:W-:Y:S01]  /*fdf0*/  LEA.HI.X.SX32 R15, R3, R73.reuse, 0x1, P5 ;  /* 0x00000049030f7211 */ /* 0x080fe200028f0eff */
[----:B------:R-:W-:Y:S01]  /*fe00*/  IMAD R3, R75, 0x19, RZ ;  /* 0x000000194b037824 */ /* 0x000fe200078e02ff */
[----:B------:R-:W-:Y:S01]  /*fe10*/  LEA.HI.X.SX32 R19, R89, R73, 0x1, P6 ;  /* 0x0000004959137211 */ /* 0x000fe200030f0eff */
[----:B------:R2:W-:Y:S01]  /*fe20*/  STG.E.U16 desc[UR6][R12.64], R23 ;  /* 0x000000170c007986 */ /* 0x0005e2000c101506 */
[----:B------:R-:W-:Y:S01]  /*fe30*/  IMAD R89, R75, 0x54, RZ ;  /* 0x000000544b597824 */ /* 0x000fe200078e02ff */
[----:B0-----:R-:W-:-:S02]  /*fe40*/  PRMT R22, R49, 0x7632, R22 ;  /* 0x0000763231167816 */ /* 0x001fc40000000016 */
[----:B------:R0:W-:Y:S01]  /*fe50*/  STG.E.U16 desc[UR6][R14.64], R10 ;  /* 0x0000000a0e007986 */ /* 0x0001e2000c101506 */
[----:B-1----:R-:W-:-:S03]  /*fe60*/  IADD3 R4, P5, R111, R72, RZ ;  /* 0x000000486f047210 */ /* 0x002fc60007fbe0ff */
[----:B------:R1:W-:Y:S01]  /*fe70*/  STG.E.U16 desc[UR6][R16.64], R24 ;  /* 0x0000001810007986 */ /* 0x0003e2000c101506 */
[----:B------:R-:W-:Y:S01]  /*fe80*/  PRMT R0, R24, 0x7632, R0 ;  /* 0x0000763218007816 */ /* 0x000fe20000000000 */
[----:B--2---:R-:W-:Y:S01]  /*fe90*/  IMAD R23, R75, 0x36, RZ ;  /* 0x000000364b177824 */ /* 0x004fe200078e02ff */
[-C--:B------:R-:W-:Y:S01]  /*fea0*/  LEA.HI.X.SX32 R5, R3, R73.reuse, 0x1, P5 ;  /* 0x0000004903057211 */ /* 0x080fe200028f0eff */
[----:B------:R-:W-:Y:S01]  /*feb0*/  IMAD R3, R75, 0x1b, RZ ;  /* 0x0000001b4b037824 */ /* 0x000fe200078e02ff */
[-C--:B0-----:R-:W-:Y:S02]  /*fec0*/  IADD3 R14, P4, R115, R72.reuse, RZ ;  /* 0x00000048730e7210 */ /* 0x081fe40007f9e0ff */
[-C--:B------:R-:W-:Y:S01]  /*fed0*/  IADD3 R12, P5, R23, R72.reuse, RZ ;  /* 0x00000048170c7210 */ /* 0x080fe20007fbe0ff */
[----:B------:R0:W-:Y:S01]  /*fee0*/  STG.E.U16 desc[UR6][R4.64], R0 ;  /* 0x0000000004007986 */ /* 0x0001e2000c101506 */
[-C--:B------:R-:W-:Y:S01]  /*fef0*/  LEA.HI.X.SX32 R15, R99, R73.reuse, 0x1, P4 ;  /* 0x00000049630f7211 */ /* 0x080fe200020f0eff */
[----:B------:R-:W-:Y:S01]  /*ff00*/  IMAD R99, R75, 0x52, RZ ;  /* 0x000000524b637824 */ /* 0x000fe200078e02ff */
[----:B------:R-:W-:Y:S01]  /*ff10*/  LEA.HI.X.SX32 R13, R3, R73, 0x1, P5 ;  /* 0x00000049030d7211 */ /* 0x000fe200028f0eff */
[----:B------:R-:W-:Y:S01]  /*ff20*/  IMAD R3, R75, 0x1d, RZ ;  /* 0x0000001d4b037824 */ /* 0x000fe200078e02ff */
[----:B------:R2:W-:Y:S01]  /*ff30*/  STG.E.U16 desc[UR6][R18.64], R25 ;  /* 0x0000001912007986 */ /* 0x0005e2000c101506 */
[----:B-1----:R-:W-:-:S02]  /*ff40*/  IADD3 R16, P6, R119, R72, RZ ;  /* 0x0000004877107210 */ /* 0x002fc40007fde0ff */
[----:B------:R-:W-:Y:S02]  /*ff50*/  PRMT R10, R27, 0x7632, R10 ;  /* 0x000076321b0a7816 */ /* 0x000fe4000000000a */
[-C--:B------:R-:W-:Y:S01]  /*ff60*/  LEA.HI.X.SX32 R17, R79, R73.reuse, 0x1, P6 ;  /* 0x000000494f117211 */ /* 0x080fe200030f0eff */
[----:B------:R-:W-:Y:S01]  /*ff70*/  IMAD R79, R75, 0x60, RZ ;  /* 0x000000604b4f7824 */ /* 0x000fe200078e02ff */
[----:B0-----:R-:W-:Y:S02]  /*ff80*/  PRMT R5, R25, 0x7632, R5 ;  /* 0x0000763219057816 */ /* 0x001fe40000000005 */
[-C--:B------:R-:W-:Y:S02]  /*ff90*/  IADD3 R4, P5, R117, R72.reuse, RZ ;  /* 0x0000004875047210 */ /* 0x080fe40007fbe0ff */
[----:B------:R-:W-:Y:S01]  /*ffa0*/  PRMT R0, R26, 0x7632, R0 ;  /* 0x000076321a007816 */ /* 0x000fe20000000000 */
[----:B------:R0:W-:Y:S01]  /*ffb0*/  STG.E.U16 desc[UR6][R12.64], R5 ;  /* 0x000000050c007986 */ /* 0x0001e2000c101506 */
[----:B--2---:R-:W-:Y:S01]  /*ffc0*/  IMAD.SHL.U32 R19, R75, 0x20, RZ ;  /* 0x000000204b137824 */ /* 0x004fe200078e00ff */
[----:B------:R-:W-:Y:S01]  /*ffd0*/  PRMT R24, R51, 0x7632, R24 ;  /* 0x0000763233187816 */ /* 0x000fe20000000018 */
[----:B------:R-:W-:Y:S01]  /*ffe0*/  IMAD R25, R75, 0x72, RZ ;  /* 0x000000724b197824 */ /* 0x000fe200078e02ff */
[----:B------:R1:W-:Y:S01]  /*fff0*/  STG.E.U16 desc[UR6][R14.64], R26 ;  /* 0x0000001a0e007986 */ /* 0x0003e2000c101506 */
[----:B0-----:R-:W-:Y:S01]  /*10000*/  LEA.HI.X.SX32 R5, R3, R73, 0x1, P5 ;  /* 0x0000004903057211 */ /* 0x001fe200028f0eff */
[----:B------:R-:W-:Y:S01]  /*10010*/  IMAD R3, R75, 0x1f, RZ ;  /* 0x0000001f4b037824 */ /* 0x000fe200078e02ff */
[----:B------:R-:W-:-:S02]  /*10020*/  IADD3 R12, P4, R121, R72, RZ ;  /* 0x00000048790c7210 */ /* 0x000fc40007f9e0ff */
[-C--:B---3--:R-:W-:Y:S01]  /*10030*/  LEA R18, P5, R81, R72.reuse, 0x6 ;  /* 0x0000004851127211 */ /* 0x088fe200078a30ff */
[----:B------:R0:W-:Y:S01]  /*10040*/  STG.E.U16 desc[UR6][R4.64], R0 ;  /* 0x0000000004007986 */ /* 0x0001e2000c101506 */
[-C--:B------:R-:W-:Y:S01]  /*10050*/  LEA.HI.X.SX32 R13, R3, R73.reuse, 0x1, P4 ;  /* 0x00000049030d7211 */ /* 0x080fe200020f0eff */
[----:B------:R-:W-:Y:S01]  /*10060*/  IMAD R3, R75, 0x21, RZ ;  /* 0x000000214b037824 */ /* 0x000fe200078e02ff */
[-C--:B------:R-:W-:Y:S01]  /*10070*/  LEA.HI.X.SX32 R19, R19, R73.reuse, 0x1, P5 ;  /* 0x0000004913137211 */ /* 0x080fe200028f0eff */
[----:B------:R2:W-:Y:S01]  /*10080*/  STG.E.U16 desc[UR6][R16.64], R27 ;  /* 0x0000001b10007986 */ /* 0x0005e2000c101506 */
[-C--:B-1----:R-:W-:Y:S01]  /*10090*/  IADD3 R14, P5, R125, R72.reuse, RZ ;  /* 0x000000487d0e7210 */ /* 0x082fe20007fbe0ff */
[----:B------:R-:W-:Y:S02]  /*100a0*/  IMAD R81, R75, 0x62, RZ ;  /* 0x000000624b517824 */ /* 0x000fe400078e02ff */
[----:B------:R1:W-:Y:S01]  /*100b0*/  STG.E.U16 desc[UR6][R12.64], R10 ;  /* 0x0000000a0c007986 */ /* 0x0003e2000c101506 */
[----:B------:R-:W-:Y:S01]  /*100c0*/  LEA.HI.X.SX32 R15, R91, R73, 0x1, P5 ;  /* 0x000000495b0f7211 */ /* 0x000fe200028f0eff */
[----:B------:R-:W-:Y:S01]  /*100d0*/  IMAD R91, R75, 0x58, RZ ;  /* 0x000000584b5b7824 */ /* 0x000fe200078e02ff */
[----:B0-----:R-:W-:Y:S01]  /*100e0*/  IADD3 R4, P4, R123, R72, RZ ;  /* 0x000000487b047210 */ /* 0x001fe20007f9e0ff */
[----:B------:R0:W-:Y:S01]  /*100f0*/  STG.E.U16 desc[UR6][R18.64], R28 ;  /* 0x0000001c12007986 */ /* 0x0001e2000c101506 */
[----:B------:R-:W-:-:S02]  /*10100*/  PRMT R0, R28, 0x7632, R0 ;  /* 0x000076321c007816 */ /* 0x000fc40000000000 */
[-C--:B------:R-:W-:Y:S01]  /*10110*/  LEA.HI.X.SX32 R5, R3, R73.reuse, 0x1, P4 ;  /* 0x0000004903057211 */ /* 0x080fe200020f0eff */
[----:B------:R-:W-:Y:S01]  /*10120*/  IMAD R3, R75, 0x23, RZ ;  /* 0x000000234b037824 */ /* 0x000fe200078e02ff */
[-C--:B--2---:R-:W-:Y:S01]  /*10130*/  IADD3 R16, P4, R129, R72.reuse, RZ ;  /* 0x0000004881107210 */ /* 0x084fe20007f9e0ff */
[----:B------:R-:W-:Y:S01]  /*10140*/  IMAD R27, R75, 0x64, RZ ;  /* 0x000000644b1b7824 */ /* 0x000fe200078e02ff */
[-C--:B-1----:R-:W-:Y:S01]  /*10150*/  IADD3 R12, P5, R127, R72.reuse, RZ ;  /* 0x000000487f0c7210 */ /* 0x082fe20007fbe0ff */
[----:B------:R1:W-:Y:S01]  /*10160*/  STG.E.U16 desc[UR6][R4.64], R0 ;  /* 0x0000000004007986 */ /* 0x0003e2000c101506 */
[-C--:B------:R-:W-:Y:S01]  /*10170*/  LEA.HI.X.SX32 R17, R93, R73.reuse, 0x1, P4 ;  /* 0x000000495d117211 */ /* 0x080fe200020f0eff */
[----:B------:R-:W-:Y:S01]  /*10180*/  IMAD R93, R75, 0x5a, RZ ;  /* 0x0000005a4b5d7824 */ /* 0x000fe200078e02ff */
[----:B------:R-:W-:Y:S01]  /*10190*/  LEA.HI.X.SX32 R13, R3, R73, 0x1, P5 ;  /* 0x00000049030d7211 */ /* 0x000fe200028f0eff */
[----:B------:R-:W-:Y:S01]  /*101a0*/  IMAD R3, R75, 0x25, RZ ;  /* 0x000000254b037824 */ /* 0x000fe200078e02ff */
[----:B------:R2:W-:Y:S01]  /*101b0*/  STG.E.U16 desc[UR6][R14.64], R29 ;  /* 0x0000001d0e007986 */ /* 0x0005e2000c101506 */
[----:B0-----:R-:W-:-:S02]  /*101c0*/  IADD3 R18, P4, R97, R72, RZ ;  /* 0x0000004861127210 */ /* 0x001fc40007f9e0ff */
[----:B------:R-:W-:Y:S02]  /*101d0*/  PRMT R10, R31, 0x7632, R10 ;  /* 0x000076321f0a7816 */ /* 0x000fe4000000000a */
[----:B------:R-:W-:Y:S01]  /*101e0*/  LEA.HI.X.SX32 R19, R95, R73, 0x1, P4 ;  /* 0x000000495f137211 */ /* 0x000fe200020f0eff */
[----:B------:R-:W-:Y:S01]  /*101f0*/  IMAD R95, R75, 0x56, RZ ;  /* 0x000000564b5f7824 */ /* 0x000fe200078e02ff */
[----:B-1----:R-:W-:Y:S02]  /*10200*/  PRMT R5, R29, 0x7632, R5 ;  /* 0x000076321d057816 */ /* 0x002fe40000000005 */
[-C--:B------:R-:W-:Y:S02]  /*10210*/  IADD3 R4, P5, R131, R72.reuse, RZ ;  /* 0x0000004883047210 */ /* 0x080fe40007fbe0ff */
[----:B------:R-:W-:Y:S01]  /*10220*/  PRMT R0, R30, 0x7632, R0 ;  /* 0x000076321e007816 */ /* 0x000fe20000000000 */
[----:B------:R0:W-:Y:S01]  /*10230*/  STG.E.U16 desc[UR6][R12.64], R5 ;  /* 0x000000050c007986 */ /* 0x0001e2000c101506 */
[----:B--2---:R-:W-:Y:S01]  /*10240*/  IADD3 R14, P6, R101, R72, RZ ;  /* 0x00000048650e7210 */ /* 0x004fe20007fde0ff */
[----:B------:R-:W-:-:S02]  /*10250*/  IMAD R29, R75, 0x68, RZ ;  /* 0x000000684b1d7824 */ /* 0x000fc400078e02ff */
[----:B------:R1:W-:Y:S01]  /*10260*/  STG.E.U16 desc[UR6][R16.64], R30 ;  /* 0x0000001e10007986 */ /* 0x0003e2000c101506 */
[-C--:B------:R-:W-:Y:S01]  /*10270*/  LEA.HI.X.SX32 R15, R77, R73.reuse, 0x1, P6 ;  /* 0x000000494d0f7211 */ /* 0x080fe200030f0eff */
[----:B------:R-:W-:Y:S01]  /*10280*/  IMAD R77, R75, 0x5c, RZ ;  /* 0x0000005c4b4d7824 */ /* 0x000fe200078e02ff */
[-C--:B0-----:R-:W-:Y:S01]  /*10290*/  LEA.HI.X.SX32 R5, R3, R73.reuse, 0x1, P5 ;  /* 0x0000004903057211 */ /* 0x081fe200028f0eff */
[----:B------:R-:W-:Y:S01]  /*102a0*/  IMAD R3, R75, 0x27, RZ ;  /* 0x000000274b037824 */ /* 0x000fe200078e02ff */
[-C--:B------:R-:W-:Y:S02]  /*102b0*/  IADD3 R12, P5, R103, R72.reuse, RZ ;  /* 0x00000048670c7210 */ /* 0x080fe40007fbe0ff */
[-C--:B-1----:R-:W-:Y:S01]  /*102c0*/  IADD3 R16, P6, R89, R72.reuse, RZ ;  /* 0x0000004859107210 */ /* 0x082fe20007fde0ff */
[----:B------:R0:W-:Y:S01]  /*102d0*/  STG.E.U16 desc[UR6][R4.64], R0 ;  /* 0x0000000004007986 */ /* 0x0001e2000c101506 */
[-C--:B------:R-:W-:Y:S01]  /*102e0*/  LEA.HI.X.SX32 R13, R3, R73.reuse, 0x1, P5 ;  /* 0x00000049030d7211 */ /* 0x080fe200028f0eff */
[----:B------:R-:W-:Y:S01]  /*102f0*/  IMAD R3, R75, 0x29, RZ ;  /* 0x000000294b037824 */ /* 0x000fe200078e02ff */
[----:B------:R-:W-:Y:S01]  /*10300*/  LEA.HI.X.SX32 R17, R105, R73, 0x1, P6 ;  /* 0x0000004969117211 */ /* 0x000fe200030f0eff */
[----:B------:R1:W-:Y:S04]  /*10310*/  STG.E.U16 desc[UR6][R14.64], R31 ;  /* 0x0000001f0e007986 */ /* 0x0003e8000c101506 */
[----:B------:R2:W-:Y:S01]  /*10320*/  STG.E.U16 desc[UR6][R12.64], R10 ;  /* 0x0000000a0c007986 */ /* 0x0005e2000c101506 */
[----:B0-----:R-:W-:-:S03]  /*10330*/  IADD3 R4, P5, R99, R72, RZ ;  /* 0x0000004863047210 */ /* 0x001fc60007fbe0ff */
[----:B------:R0:W-:Y:S01]  /*10340*/  STG.E.U16 desc[UR6][R18.64], R32 ;  /* 0x0000002012007986 */ /* 0x0001e2000c101506 */
[----:B------:R-:W-:Y:S02]  /*10350*/  PRMT R0, R32, 0x7632, R0 ;  /* 0x0000763220007816 */ /* 0x000fe40000000000 */
[-C--:B------:R-:W-:Y:S01]  /*10360*/  LEA.HI.X.SX32 R5, R3, R73.reuse, 0x1, P5 ;  /* 0x0000004903057211 */ /* 0x080fe200028f0eff */
[----:B------:R-:W-:Y:S01]  /*10370*/  IMAD R3, R75, 0x2b, RZ ;  /* 0x0000002b4b037824 */ /* 0x000fe200078e02ff */
[-C--:B-1----:R-:W-:Y:S01]  /*10380*/  IADD3 R14, P4, R91, R72.reuse, RZ ;  /* 0x000000485b0e7210 */ /* 0x082fe20007f9e0ff */
[----:B------:R-:W-:Y:S01]  /*10390*/  IMAD R31, R75, 0x6a, RZ ;  /* 0x0000006a4b1f7824 */ /* 0x000fe200078e02ff */
[-C--:B--2---:R-:W-:Y:S01]  /*103a0*/  IADD3 R12, P5, R95, R72.reuse, RZ ;  /* 0x000000485f0c7210 */ /* 0x084fe20007fbe0ff */
[----:B------:R1:W-:Y:S01]  /*103b0*/  STG.E.U16 desc[UR6][R4.64], R0 ;  /* 0x0000000004007986 */ /* 0x0003e2000c101506 */
[-C--:B------:R-:W-:Y:S01]  /*103c0*/  LEA.HI.X.SX32 R15, R107, R73.reuse, 0x1, P4 ;  /* 0x000000496b0f7211 */ /* 0x080fe200020f0eff */
[----:B------:R-:W-:Y:S01]  /*103d0*/  IMAD.SHL.U32 R107, R75, 0x40, RZ ;  /* 0x000000404b6b7824 */ /* 0x000fe200078e00ff */
[----:B------:R-:W-:Y:S01]  /*103e0*/  LEA.HI.X.SX32 R13, R3, R73, 0x1, P5 ;  /* 0x00000049030d7211 */ /* 0x000fe200028f0eff */
[----:B------:R-:W-:Y:S01]  /*103f0*/  IMAD R3, R75, 0x2d, RZ ;  /* 0x0000002d4b037824 */ /* 0x000fe200078e02ff */
[----:B------:R2:W-:Y:S01]  /*10400*/  STG.E.U16 desc[UR6][R16.64], R33 ;  /* 0x0000002110007986 */ /* 0x0005e2000c101506 */
[----:B------:R-:W-:Y:S01]  /*10410*/  PRMT R10, R35, 0x7632, R10 ;  /* 0x00007632230a7816 */ /* 0x000fe2000000000a */
[----:B0-----:R-:W-:Y:S01]  /*10420*/  IMAD R19, R75, 0x6c, RZ ;  /* 0x0000006c4b137824 */ /* 0x001fe200078e02ff */
[----:B------:R-:W-:-:S02]  /*10430*/  IADD3 R20, P4, R79, R72, RZ ;  /* 0x000000484f147210 */ /* 0x000fc40007f9e0ff */
[----:B------:R-:W-:Y:S02]  /*10440*/  PRMT R18, R39, 0x7632, R18 ;  /* 0x0000763227127816 */ /* 0x000fe40000000012 */
[----:B-1----:R-:W-:Y:S02]  /*10450*/  PRMT R5, R33, 0x7632, R5 ;  /* 0x0000763221057816 */ /* 0x002fe40000000005 */
[-C--:B------:R-:W-:Y:S02]  /*10460*/  IADD3 R4, P5, R93, R72.reuse, RZ ;  /* 0x000000485d047210 */ /* 0x080fe40007fbe0ff */
[----:B------:R-:W-:Y:S01]  /*10470*/  PRMT R0, R34, 0x7632, R0 ;  /* 0x0000763222007816 */ /* 0x000fe20000000000 */
[----:B------:R0:W-:Y:S01]  /*10480*/  STG.E.U16 desc[UR6][R12.64], R5 ;  /* 0x000000050c007986 */ /* 0x0001e2000c101506 */
[----:B--2---:R-:W-:Y:S01]  /*10490*/  IADD3 R16, P6, R77, R72, RZ ;  /* 0x000000484d107210 */ /* 0x004fe20007fde0ff */
[----:B------:R-:W-:Y:S01]  /*104a0*/  IMAD R33, R75, 0x6e, RZ ;  /* 0x0000006e4b217824 */ /* 0x000fe200078e02ff */
[----:B----4-:R-:W-:Y:S01]  /*104b0*/  PRMT R32, R67, 0x7632, R32 ;  /* 0x0000763243207816 */ /* 0x010fe20000000020 */
[----:B------:R1:W-:Y:S01]  /*104c0*/  STG.E.U16 desc[UR6][R14.64], R34 ;  /* 0x000000220e007986 */ /* 0x0003e2000c101506 */
[----:B------:R-:W-:-:S02]  /*104d0*/  LEA.HI.X.SX32 R17, R21, R73, 0x1, P6 ;  /* 0x0000004915117211 */ /* 0x000fc400030f0eff */
[-C--:B------:R-:W-:Y:S02]  /*104e0*/  LEA.HI.X.SX32 R21, R109, R73.reuse, 0x1, P4 ;  /* 0x000000496d157211 */ /* 0x080fe400020f0eff */
[----:B------:R-:W2:Y:S01]  /*104f0*/  LDC R109, c[0x0][0x278] ;  /* 0x00009e00ff6d7b82 */ /* 0x000ea20000000800 */
        /* <DEDUP_REMOVED lines=12> */
[----:B------:R-:W-:Y:S01]  /*105c0*/  PRMT R0, R40, 0x7632, R0 ;  /* 0x0000763228007816 */ /* 0x000fe20000000000 */
[----:B-1----:R-:W-:Y:S01]  /*105d0*/  IMAD R35, R75, 0x66, RZ ;  /* 0x000000664b237824 */ /* 0x002fe200078e02ff */
[-C--:B------:R-:W-:Y:S01]  /*105e0*/  LEA.HI.X.SX32 R5, R3, R73.reuse, 0x1, P5 ;  /* 0x0000004903057211 */ /* 0x080fe200028f0eff */
[----:B------:R-:W-:Y:S01]  /*105f0*/  IMAD R3, R75, 0x33, RZ ;  /* 0x000000334b037824 */ /* 0x000fe200078e02ff */
[-C--:B------:R-:W-:Y:S02]  /*10600*/  IADD3 R16, P4, R29, R72.reuse, RZ ;  /* 0x000000481d107210 */ /* 0x080fe40007f9e0ff */
[-C--:B---3--:R-:W-:Y:S01]  /*10610*/  IADD3 R12, P5, R35, R72.reuse, RZ ;  /* 0x00000048230c7210 */ /* 0x088fe20007fbe0ff */
[----:B------:R1:W-:Y:S01]  /*10620*/  STG.E.U16 desc[UR6][R4.64], R0 ;  /* 0x0000000004007986 */ /* 0x0003e2000c101506 */
[-C--:B------:R-:W-:Y:S02]  /*10630*/  LEA.HI.X.SX32 R17, R113, R73.reuse, 0x1, P4 ;  /* 0x0000004971117211 */ /* 0x080fe400020f0eff */
[----:B------:R-:W-:Y:S01]  /*10640*/  LEA.HI.X.SX32 R13, R3, R73, 0x1, P5 ;  /* 0x00000049030d7211 */ /* 0x000fe200028f0eff */
[----:B------:R-:W-:Y:S01]  /*10650*/  IMAD R3, R75, 0x35, RZ ;  /* 0x000000354b037824 */ /* 0x000fe200078e02ff */
[----:B0-----:R-:W-:Y:S01]  /*10660*/  IADD3 R20, P5, R31, R72, RZ ;  /* 0x000000481f147210 */ /* 0x001fe20007fbe0ff */
[----:B------:R0:W-:Y:S01]  /*10670*/  STG.E.U16 desc[UR6][R14.64], R41 ;  /* 0x000000290e007986 */ /* 0x0001e2000c101506 */
[----:B------:R-:W-:-:S02]  /*10680*/  PRMT R10, R42, 0x7632, R10 ;  /* 0x000076322a0a7816 */ /* 0x000fc4000000000a */
[----:B------:R-:W-:Y:S01]  /*10690*/  LEA.HI.X.SX32 R21, R3, R73, 0x1, P5 ;  /* 0x0000004903157211 */ /* 0x000fe200028f0eff */
[----:B------:R-:W-:Y:S01]  /*106a0*/  IMAD R3, R75, 0x37, RZ ;  /* 0x000000374b037824 */ /* 0x000fe200078e02ff */
[----:B-1----:R-:W-:Y:S01]  /*106b0*/  PRMT R5, R41, 0x7632, R5 ;  /* 0x0000763229057816 */ /* 0x002fe20000000005 */
[----:B------:R-:W1:Y:S01]  /*106c0*/  LDC R0, c[0x0][0x278] ;  /* 0x00009e00ff007b82 */ /* 0x000e620000000800 */
[----:B------:R-:W-:-:S03]  /*106d0*/  PRMT R4, R43, 0x7632, R4 ;  /* 0x000076322b047816 */ /* 0x000fc60000000004 */
[----:B------:R3:W-:Y:S01]  /*106e0*/  STG.E.U16 desc[UR6][R12.64], R5 ;  /* 0x000000050c007986 */ /* 0x0007e2000c101506 */
[----:B0-----:R-:W-:-:S03]  /*106f0*/  IADD3 R14, P6, R19, R72, RZ ;  /* 0x00000048130e7210 */ /* 0x001fc60007fde0ff */
[----:B------:R0:W-:Y:S01]  /*10700*/  STG.E.U16 desc[UR6][R16.64], R42 ;  /* 0x0000002a10007986 */ /* 0x0001e2000c101506 */
[-C--:B------:R-:W-:Y:S01]  /*10710*/  LEA.HI.X.SX32 R15, R23, R73.reuse, 0x1, P6 ;  /* 0x00000049170f7211 */ /* 0x080fe200030f0eff */
[----:B------:R-:W-:Y:S02]  /*10720*/  IMAD R23, R75, 0x70, RZ ;  /* 0x000000704b177824 */ /* 0x000fe400078e02ff */
[----:B------:R4:W-:Y:S03]  /*10730*/  STG.E.U16 desc[UR6][R20.64], R10 ;  /* 0x0000000a14007986 */ /* 0x0009e6000c101506 */
[-C--:B------:R-:W-:Y:S01]  /*10740*/  IADD3 R40, P4, R23, R72.reuse, RZ ;  /* 0x0000004817287210 */ /* 0x080fe20007f9e0ff */
[----:B------:R2:W-:Y:S01]  /*10750*/  STG.E.U16 desc[UR6][R14.64], R43 ;  /* 0x0000002b0e007986 */ /* 0x0005e2000c101506 */
[----:B---3--:R-:W-:Y:S01]  /*10760*/  IADD3 R12, P5, R33, R72, RZ ;  /* 0x00000048210c7210 */ /* 0x008fe20007fbe0ff */
[----:B------:R-:W-:Y:S01]  /*10770*/  IMAD R5, R75, 0x74, RZ ;  /* 0x000000744b057824 */ /* 0x000fe200078e02ff */
[----:B------:R-:W-:-:S02]  /*10780*/  LEA.HI.X.SX32 R41, R115, R73, 0x1, P4 ;  /* 0x0000004973297211 */ /* 0x000fc400020f0eff */
[-C--:B------:R-:W-:Y:S01]  /*10790*/  LEA.HI.X.SX32 R13, R3, R73.reuse, 0x1, P5 ;  /* 0x00000049030d7211 */ /* 0x080fe200028f0eff */
[----:B------:R-:W-:Y:S01]  /*107a0*/  IMAD R3, R75, 0x39, RZ ;  /* 0x000000394b037824 */ /* 0x000fe200078e02ff */
[-C--:B0-----:R-:W-:Y:S01]  /*107b0*/  IADD3 R16, P5, R25, R72.reuse, RZ ;  /* 0x0000004819107210 */ /* 0x081fe20007fbe0ff */
[----:B----4-:R-:W-:Y:S01]  /*107c0*/  IMAD R21, R75, 0x76, RZ ;  /* 0x000000764b157824 */ /* 0x010fe200078e02ff */
[----:B------:R-:W0:Y:S01]  /*107d0*/  LDC R10, c[0x0][0x278] ;  /* 0x00009e00ff0a7b82 */ /* 0x000e220000000800 */
[----:B------:R3:W-:Y:S01]  /*107e0*/  STG.E.U16 desc[UR6][R12.64], R4 ;  /* 0x000000040c007986 */ /* 0x0007e2000c101506 */
[-C--:B------:R-:W-:Y:S01]  /*107f0*/  LEA.HI.X.SX32 R17, R3, R73.reuse, 0x1, P5 ;  /* 0x0000004903117211 */ /* 0x080fe200028f0eff */
[----:B--2---:R-:W-:Y:S01]  /*10800*/  IMAD R43, R75, 0x3b, RZ ;  /* 0x0000003b4b2b7824 */ /* 0x004fe200078e02ff */
[-C--:B------:R-:W-:Y:S01]  /*10810*/  IADD3 R104, P6, R5, R72.reuse, RZ ;  /* 0x0000004805687210 */ /* 0x080fe20007fde0ff */
[----:B------:R-:W-:Y:S01]  /*10820*/  IMAD R15, R75, 0x78, RZ ;  /* 0x000000784b0f7824 */ /* 0x000fe200078e02ff */
[----:B------:R-:W-:Y:S01]  /*10830*/  PRMT R3, R36, 0x7632, R3 ;  /* 0x0000763224037816 */ /* 0x000fe20000000003 */
[----:B------:R2:W-:Y:S01]  /*10840*/  STG.E.U16 desc[UR6][R40.64], R36 ;  /* 0x0000002428007986 */ /* 0x0005e2000c101506 */
[----:B------:R-:W-:Y:S01]  /*10850*/  IADD3 R42, P5, R21, R72, RZ ;  /* 0x00000048152a7210 */ /* 0x000fe20007fbe0ff */
[----:B-1----:R-:W-:Y:S01]  /*10860*/  IMAD R111, R0, 0x82, RZ ;  /* 0x00000082006f7824 */ /* 0x002fe200078e02ff */
[-C--:B------:R-:W-:Y:S01]  /*10870*/  LEA.HI.X.SX32 R105, R117, R73.reuse, 0x1, P6 ;  /* 0x0000004975697211 */ /* 0x080fe200030f0eff */
[----:B------:R1:W-:Y:S01]  /*10880*/  STG.E.U16 desc[UR6][R16.64], R3 ;  /* 0x0000000310007986 */ /* 0x0003e2000c101506 */
[----:B------:R-:W-:Y:S01]  /*10890*/  PRMT R14, R37, 0x7632, R14 ;  /* 0x00007632250e7816 */ /* 0x000fe2000000000e */
[----:B---3--:R-:W3:Y:S01]  /*108a0*/  LDC R4, c[0x0][0x278] ;  /* 0x00009e00ff047b82 */ /* 0x008ee20000000800 */
[----:B------:R-:W-:Y:S01]  /*108b0*/  IMAD R13, R75, 0x7a, RZ ;  /* 0x0000007a4b0d7824 */ /* 0x000fe200078e02ff */
[----:B------:R-:W-:Y:S01]  /*108c0*/  LEA.HI.X.SX32 R43, R43, R73, 0x1, P5 ;  /* 0x000000492b2b7211 */ /* 0x000fe200028f0eff */
[----:B------:R4:W-:Y:S01]  /*108d0*/  STG.E.U16 desc[UR6][R104.64], R37 ;  /* 0x0000002568007986 */ /* 0x0009e2000c101506 */
[----:B------:R-:W-:-:S02]  /*108e0*/  PRMT R20, R38, 0x7632, R20 ;  /* 0x0000763226147816 */ /* 0x000fc40000000014 */
[-C--:B--2---:R-:W-:Y:S01]  /*108f0*/  IADD3 R36, P4, R15, R72.reuse, RZ ;  /* 0x000000480f247210 */ /* 0x084fe20007f9e0ff */
[----:B------:R2:W-:Y:S01]  /*10900*/  STG.E.U16 desc[UR6][R42.64], R14 ;  /* 0x0000000e2a007986 */ /* 0x0005e2000c101506 */
[----:B------:R-:W-:Y:S01]  /*10910*/  IADD3 R40, P5, R13, R72, RZ ;  /* 0x000000480d287210 */ /* 0x000fe20007fbe0ff */
[----:B------:R-:W0:Y:S01]  /*10920*/  LDC R12, c[0x0][0x278] ;  /* 0x00009e00ff0c7b82 */ /* 0x000e220000000800 */
[C---:B-1----:R-:W-:Y:S02]  /*10930*/  IMAD R17, R75.reuse, 0x3d, RZ ;  /* 0x0000003d4b117824 */ /* 0x042fe400078e02ff */
[----:B------:R-:W-:Y:S01]  /*10940*/  IMAD R3, R75, 0x7c, RZ ;  /* 0x0000007c4b037824 */ /* 0x000fe200078e02ff */
[----:B----4-:R-:W-:-:S04]  /*10950*/  LEA.HI.X.SX32 R37, R119, R73, 0x1, P4 ;  /* 0x0000004977257211 */ /* 0x010fc800020f0eff */
[----:B------:R-:W1:Y:S01]  /*10960*/  LDC R0, c[0x0][0x278] ;  /* 0x00009e00ff007b82 */ /* 0x000e620000000800 */
[-C--:B------:R-:W-:Y:S01]  /*10970*/  LEA.HI.X.SX32 R41, R17, R73.reuse, 0x1, P5 ;  /* 0x0000004911297211 */ /* 0x080fe200028f0eff */
[----:B------:R-:W-:Y:S01]  /*10980*/  IMAD R17, R75, 0x7e, RZ ;  /* 0x0000007e4b117824 */ /* 0x000fe200078e02ff */
[-C--:B------:R-:W-:Y:S01]  /*10990*/  IADD3 R104, P6, R3, R72.reuse, RZ ;  /* 0x0000004803687210 */ /* 0x080fe20007fde0ff */
[----:B------:R4:W-:Y:S01]  /*109a0*/  STG.E.U16 desc[UR6][R36.64], R38 ;  /* 0x0000002624007986 */ /* 0x0009e2000c101506 */
[----:B--2---:R-:W-:Y:S02]  /*109b0*/  IMAD R43, R75, 0x3f, RZ ;  /* 0x0000003f4b2b7824 */ /* 0x004fe400078e02ff */
[----:B------:R-:W-:Y:S01]  /*109c0*/  LEA.HI.X.SX32 R105, R121, R73, 0x1, P6 ;  /* 0x0000004979697211 */ /* 0x000fe200030f0eff */
[----:B------:R-:W2:Y:S01]  /*109d0*/  LDC R14, c[0x0][0x278] ;  /* 0x00009e00ff0e7b82 */ /* 0x000ea20000000800 */
[----:B---3--:R-:W-:Y:S01]  /*109e0*/  IMAD R113, R4, 0x84, RZ ;  /* 0x0000008404717824 */ /* 0x008fe200078e02ff */
[----:B------:R3:W-:Y:S04]  /*109f0*/  STG.E.U16 desc[UR6][R40.64], R20 ;  /* 0x0000001428007986 */ /* 0x0007e8000c101506 */
[----:B------:R0:W-:Y:S02]  /*10a00*/  STG.E.U16 desc[UR6][R104.64], R39 ;  /* 0x0000002768007986 */ /* 0x0001e4000c101506 */
[----:B------:R-:W1:Y:S01]  /*10a10*/  LDC R16, c[0x0][0x278] ;  /* 0x00009e00ff107b82 */ /* 0x000e620000000800 */
[----:B----4-:R-:W-:-:S02]  /*10a20*/  IADD3 R36, P4, R17, R72, RZ ;  /* 0x0000004811247210 */ /* 0x010fc40007f9e0ff */
[-C--:B------:R-:W-:Y:S02]  /*10a30*/  LEA R38, P5, R109, R72.reuse, 0x7 ;  /* 0x000000486d267211 */ /* 0x080fe400078a38ff */
[-C--:B------:R-:W-:Y:S01]  /*10a40*/  LEA.HI.X.SX32 R37, R43, R73.reuse, 0x1, P4 ;  /* 0x000000492b257211 */ /* 0x080fe200020f0eff */
[----:B---3--:R-:W-:Y:S01]  /*10a50*/  IMAD R41, R75, 0x41, RZ ;  /* 0x000000414b297824 */ /* 0x008fe200078e02ff */
[-C--:B------:R-:W-:Y:S01]  /*10a60*/  IADD3 R40, P4, R111, R72.reuse, RZ ;  /* 0x000000486f287210 */ /* 0x080fe20007f9e0ff */
[----:B------:R-:W3:Y:S01]  /*10a70*/  LDC R4, c[0x0][0x278] ;  /* 0x00009e00ff047b82 */ /* 0x000ee20000000800 */
[----:B------:R-:W-:Y:S01]  /*10a80*/  PRMT R20, R48, 0x7632, R20 ;  /* 0x0000763230147816 */ /* 0x000fe20000000014 */
[----:B0-----:R-:W-:Y:S01]  /*10a90*/  IMAD R105, R10, 0x86, RZ ;  /* 0x000000860a697824 */ /* 0x001fe200078e02ff */
[-C--:B------:R-:W-:Y:S01]  /*10aa0*/  LEA.HI.X.SX32 R39, R107, R73.reuse, 0x1, P5 ;  /* 0x000000496b277211 */ /* 0x080fe200028f0eff */
[----:B------:R0:W-:Y:S01]  /*10ab0*/  STG.E.U16 desc[UR6][R36.64], R18 ;  /* 0x0000001224007986 */ /* 0x0001e2000c101506 */
[-C--:B------:R-:W-:Y:S01]  /*10ac0*/  IADD3 R42, P5, R113, R72.reuse, RZ ;  /* 0x00000048712a7210 */ /* 0x080fe20007fbe0ff */
[----:B------:R-:W-:Y:S01]  /*10ad0*/  IMAD R107, R12, 0x88, RZ ;  /* 0x000000880c6b7824 */ /* 0x000fe200078e02ff */
[-C--:B------:R-:W-:Y:S01]  /*10ae0*/  LEA.HI.X.SX32 R41, R41, R73.reuse, 0x1, P4 ;  /* 0x0000004929297211 */ /* 0x080fe200020f0eff */
[----:B------:R-:W4:Y:S01]  /*10af0*/  LDC R10, c[0x0][0x278] ;  /* 0x00009e00ff0a7b82 */ /* 0x000f220000000800 */
[----:B------:R-:W-:Y:S01]  /*10b00*/  LEA.HI.X.SX32 R43, R123, R73, 0x1, P5 ;  /* 0x000000497b2b7211 */ /* 0x000fe200028f0eff */
[----:B------:R2:W-:Y:S04]  /*10b10*/  STG.E.U16 desc[UR6][R38.64], R48 ;  /* 0x0000003026007986 */ /* 0x0005e8000c101506 */
[----:B------:R2:W-:Y:S02]  /*10b20*/  STG.E.U16 desc[UR6][R40.64], R20 ;  /* 0x0000001428007986 */ /* 0x0005e4000c101506 */
[----:B0-----:R-:W0:Y:S01]  /*10b30*/  LDC R18, c[0x0][0x278] ;  /* 0x00009e00ff127b82 */ /* 0x001e220000000800 */
[----:B------:R-:W-:Y:S01]  /*10b40*/  IMAD R37, R75, 0x43, RZ ;  /* 0x000000434b257824 */ /* 0x000fe200078e02ff */
[----:B------:R1:W-:Y:S01]  /*10b50*/  STG.E.U16 desc[UR6][R42.64], R49 ;  /* 0x000000312a007986 */ /* 0x0003e2000c101506 */
[-C--:B------:R-:W-:Y:S01]  /*10b60*/  IADD3 R36, P5, R105, R72.reuse, RZ ;  /* 0x0000004869247210 */ /* 0x080fe20007fbe0ff */
[----:B--2---:R-:W-:Y:S01]  /*10b70*/  IMAD R39, R14, 0x8a, RZ ;  /* 0x0000008a0e277824 */ /* 0x004fe200078e02ff */
[----:B------:R-:W-:-:S03]  /*10b80*/  IADD3 R38, P4, R107, R72, RZ ;  /* 0x000000486b267210 */ /* 0x000fc60007f9e0ff */
[----:B------:R-:W2:Y:S01]  /*10b90*/  LDC R12, c[0x0][0x278] ;  /* 0x00009e00ff0c7b82 */ /* 0x000ea20000000800 */
[-C--:B------:R-:W-:Y:S01]  /*10ba0*/  LEA.HI.X.SX32 R37, R37, R73.reuse, 0x1, P5 ;  /* 0x0000004925257211 */ /* 0x080fe200028f0eff */
[----:B------:R-:W-:Y:S01]  /*10bb0*/  IMAD R41, R75, 0x45, RZ ;  /* 0x000000454b297824 */ /* 0x000fe200078e02ff */
[----:B------:R-:W-:Y:S01]  /*10bc0*/  IADD3 R40, P5, R39, R72, RZ ;  /* 0x0000004827287210 */ /* 0x000fe20007fbe0ff */
[----:B---3--:R-:W-:Y:S01]  /*10bd0*/  IMAD R105, R4, 0x90, RZ ;  /* 0x0000009004697824 */ /* 0x008fe200078e02ff */
[-C--:B------:R-:W-:Y:S01]  /*10be0*/  LEA.HI.X.SX32 R39, R125, R73.reuse, 0x1, P4 ;  /* 0x000000497d277211 */ /* 0x080fe200020f0eff */
[----:B-1----:R-:W-:Y:S01]  /*10bf0*/  IMAD R49, R0, 0x8e, RZ ;  /* 0x0000008e00317824 */ /* 0x002fe200078e02ff */
[----:B------:R1:W-:Y:S01]  /*10c00*/  STG.E.U16 desc[UR6][R36.64], R22 ;  /* 0x0000001624007986 */ /* 0x0003e2000c101506 */
[----:B------:R-:W3:Y:S01]  /*10c10*/  LDC R0, c[0x0][0x278] ;  /* 0x00009e00ff007b82 */ /* 0x000ee20000000800 */
[----:B------:R-:W-:Y:S01]  /*10c20*/  IMAD R43, R16, 0x8c, RZ ;  /* 0x0000008c102b7824 */ /* 0x000fe200078e02ff */
[----:B------:R-:W-:Y:S01]  /*10c30*/  LEA.HI.X.SX32 R41, R41, R73, 0x1, P5 ;  /* 0x0000004929297211 */ /* 0x000fe200028f0eff */
[----:B------:R4:W-:Y:S01]  /*10c40*/  STG.E.U16 desc[UR6][R38.64], R50 ;  /* 0x0000003226007986 */ /* 0x0009e2000c101506 */
[----:B------:R-:W-:-:S02]  /*10c50*/  PRMT R20, R50, 0x7632, R20 ;  /* 0x0000763232147816 */ /* 0x000fc40000000014 */
[-C--:B------:R-:W-:Y:S02]  /*10c60*/  IADD3 R42, P6, R43, R72.reuse, RZ ;  /* 0x000000482b2a7210 */ /* 0x080fe40007fde0ff */
[----:B------:R-:W3:Y:S01]  /*10c70*/  LDC R14, c[0x0][0x278] ;  /* 0x00009e00ff0e7b82 */ /* 0x000ee20000000800 */
[----:B------:R2:W-:Y:S01]  /*10c80*/  STG.E.U16 desc[UR6][R40.64], R20 ;  /* 0x0000001428007986 */ /* 0x0005e2000c101506 */
[-C--:B------:R-:W-:Y:S01]  /*10c90*/  LEA.HI.X.SX32 R43, R127, R73.reuse, 0x1, P6 ;  /* 0x000000497f2b7211 */ /* 0x080fe200030f0eff */
[----:B-1----:R-:W-:Y:S01]  /*10ca0*/  IMAD R37, R75, 0x47, RZ ;  /* 0x000000474b257824 */ /* 0x002fe200078e02ff */
[-C--:B------:R-:W-:Y:S01]  /*10cb0*/  IADD3 R36, P5, R49, R72.reuse, RZ ;  /* 0x0000004831247210 */ /* 0x080fe20007fbe0ff */
[----:B0-----:R-:W-:Y:S01]  /*10cc0*/  IMAD R49, R18, 0x94, RZ ;  /* 0x0000009412317824 */ /* 0x001fe200078e02ff */
[----:B------:R-:W-:Y:S01]  /*10cd0*/  PRMT R22, R45, 0x7632, R22 ;  /* 0x000076322d167816 */ /* 0x000fe20000000016 */
[----:B----4-:R-:W-:Y:S01]  /*10ce0*/  IMAD R39, R10, 0x92, RZ ;  /* 0x000000920a277824 */ /* 0x010fe200078e02ff */
[----:B------:R-:W0:Y:S01]  /*10cf0*/  LDC R16, c[0x0][0x278] ;  /* 0x00009e00ff107b82 */ /* 0x000e220000000800 */
[----:B------:R-:W-:Y:S01]  /*10d00*/  IADD3 R38, P4, R105, R72, RZ ;  /* 0x0000004869267210 */ /* 0x000fe20007f9e0ff */
[----:B------:R1:W-:Y:S01]  /*10d10*/  STG.E.U16 desc[UR6][R42.64], R51 ;  /* 0x000000332a007986 */ /* 0x0003e2000c101506 */
[----:B------:R-:W-:-:S02]  /*10d20*/  LEA.HI.X.SX32 R37, R37, R73, 0x1, P5 ;  /* 0x0000004925257211 */ /* 0x000fc400028f0eff */
[-C--:B--2---:R-:W-:Y:S01]  /*10d30*/  IADD3 R40, P5, R39, R72.reuse, RZ ;  /* 0x0000004827287210 */ /* 0x084fe20007fbe0ff */
[----:B------:R-:W-:Y:S01]  /*10d40*/  IMAD R41, R75, 0x49, RZ ;  /* 0x000000494b297824 */ /* 0x000fe200078e02ff */
[-C--:B------:R-:W-:Y:S01]  /*10d50*/  LEA.HI.X.SX32 R39, R129, R73.reuse, 0x1, P4 ;  /* 0x0000004981277211 */ /* 0x080fe200020f0eff */
[----:B------:R-:W2:Y:S01]  /*10d60*/  LDC R4, c[0x0][0x278] ;  /* 0x00009e00ff047b82 */ /* 0x000ea20000000800 */
[----:B------:R4:W-:Y:S01]  /*10d70*/  STG.E.U16 desc[UR6][R36.64], R24 ;  /* 0x0000001824007986 */ /* 0x0009e2000c101506 */
[----:B------:R-:W-:Y:S02]  /*10d80*/  PRMT R20, R44, 0x7632, R20 ;  /* 0x000076322c147816 */ /* 0x000fe40000000014 */
[-C--:B------:R-:W-:Y:S01]  /*10d90*/  LEA.HI.X.SX32 R41, R41, R73.reuse, 0x1, P5 ;  /* 0x0000004929297211 */ /* 0x080fe200028f0eff */
[----:B------:R4:W-:Y:S01]  /*10da0*/  STG.E.U16 desc[UR6][R38.64], R44 ;  /* 0x0000002c26007986 */ /* 0x0009e2000c101506 */
[----:B-1----:R-:W-:Y:S01]  /*10db0*/  IADD3 R42, P6, R49, R72, RZ ;  /* 0x00000048312a7210 */ /* 0x002fe20007fde0ff */
[----:B------:R-:W-:Y:S01]  /*10dc0*/  IMAD R49, R12, 0x96, RZ ;  /* 0x000000960c317824 */ /* 0x000fe200078e02ff */
[----:B------:R-:W1:Y:S01]  /*10dd0*/  LDC R10, c[0x0][0x278] ;  /* 0x00009e00ff0a7b82 */ /* 0x000e620000000800 */
[----:B------:R4:W-:Y:S01]  /*10de0*/  STG.E.U16 desc[UR6][R40.64], R20 ;  /* 0x0000001428007986 */ /* 0x0009e2000c101506 */
[----:B------:R-:W-:Y:S01]  /*10df0*/  LEA.HI.X.SX32 R43, R131, R73, 0x1, P6 ;  /* 0x00000049832b7211 */ /* 0x000fe200030f0eff */
[----:B---3--:R-:W-:-:S02]  /*10e00*/  IMAD R51, R14, 0x98, RZ ;  /* 0x000000980e337824 */ /* 0x008fc400078e02ff */
[----:B----4-:R-:W-:Y:S01]  /*10e10*/  IMAD R37, R75, 0x4b, RZ ;  /* 0x0000004b4b257824 */ /* 0x010fe200078e02ff */
[-C--:B------:R-:W-:Y:S01]  /*10e20*/  IADD3 R36, P5, R49, R72.reuse, RZ ;  /* 0x0000004831247210 */ /* 0x080fe20007fbe0ff */
[----:B------:R0:W-:Y:S01]  /*10e30*/  STG.E.U16 desc[UR6][R42.64], R45 ;  /* 0x0000002d2a007986 */ /* 0x0001e2000c101506 */
[----:B------:R-:W3:Y:S01]  /*10e40*/  LDC R18, c[0x0][0x278] ;  /* 0x00009e00ff127b82 */ /* 0x000ee20000000800 */
[----:B------:R-:W-:Y:S01]  /*10e50*/  IMAD R39, R0, 0x9a, RZ ;  /* 0x0000009a00277824 */ /* 0x000fe200078e02ff */
[-C--:B------:R-:W-:Y:S02]  /*10e60*/  IADD3 R38, P4, R51, R72.reuse, RZ ;  /* 0x0000004833267210 */ /* 0x080fe40007f9e0ff */
[-C--:B------:R-:W-:Y:S01]  /*10e70*/  LEA.HI.X.SX32 R37, R37, R73.reuse, 0x1, P5 ;  /* 0x0000004925257211 */ /* 0x080fe200028f0eff */
[----:B------:R-:W-:Y:S01]  /*10e80*/  IMAD R41, R75, 0x4d, RZ ;  /* 0x0000004d4b297824 */ /* 0x000fe200078e02ff */
[-C--:B------:R-:W-:Y:S02]  /*10e90*/  IADD3 R40, P5, R39, R72.reuse, RZ ;  /* 0x0000004827287210 */ /* 0x080fe40007fbe0ff */
[----:B------:R-:W4:Y:S01]  /*10ea0*/  LDC R12, c[0x0][0x278] ;  /* 0x00009e00ff0c7b82 */ /* 0x000f220000000800 */
[-C--:B------:R-:W-:Y:S01]  /*10eb0*/  LEA.HI.X.SX32 R39, R101, R73.reuse, 0x1, P4 ;  /* 0x0000004965277211 */ /* 0x080fe200020f0eff */
[----:B------:R1:W-:Y:S01]  /*10ec0*/  STG.E.U16 desc[UR6][R36.64], R22 ;  /* 0x0000001624007986 */ /* 0x0003e2000c101506 */
[----:B0-----:R-:W-:Y:S01]  /*10ed0*/  IMAD R43, R16, 0x9c, RZ ;  /* 0x0000009c102b7824 */ /* 0x001fe200078e02ff */
[----:B------:R-:W-:Y:S01]  /*10ee0*/  LEA.HI.X.SX32 R41, R41, R73, 0x1, P5 ;  /* 0x0000004929297211 */ /* 0x000fe200028f0eff */
[----:B--2---:R-:W-:Y:S01]  /*10ef0*/  IMAD R45, R4, 0x9e, RZ ;  /* 0x0000009e042d7824 */ /* 0x004fe200078e02ff */
[----:B------:R-:W-:Y:S01]  /*10f00*/  PRMT R20, R46, 0x7632, R20 ;  /* 0x000076322e147816 */ /* 0x000fe20000000014 */
[----:B------:R0:W-:Y:S01]  /*10f10*/  STG.E.U16 desc[UR6][R38.64], R46 ;  /* 0x0000002e26007986 */ /* 0x0001e2000c101506 */
[----:B------:R-:W2:Y:S01]  /*10f20*/  LDC R0, c[0x0][0x278] ;  /* 0x00009e00ff007b82 */ /* 0x000ea20000000800 */
[----:B------:R-:W-:Y:S01]  /*10f30*/  IADD3 R42, P6, R43, R72, RZ ;  /* 0x000000482b2a7210 */ /* 0x000fe20007fde0ff */
[----:B-1----:R-:W-:Y:S01]  /*10f40*/  IMAD R49, R10, 0xa0, RZ ;  /* 0x000000a00a317824 */ /* 0x002fe200078e02ff */
[----:B------:R1:W-:Y:S01]  /*10f50*/  STG.E.U16 desc[UR6][R40.64], R20 ;  /* 0x0000001428007986 */ /* 0x0003e2000c101506 */
[----:B------:R-:W-:-:S02]  /*10f60*/  PRMT R24, R47, 0x7632, R24 ;  /* 0x000076322f187816 */ /* 0x000fc40000000018 */
[-C--:B------:R-:W-:Y:S01]  /*10f70*/  LEA.HI.X.SX32 R43, R103, R73.reuse, 0x1, P6 ;  /* 0x00000049672b7211 */ /* 0x080fe200030f0eff */
[----:B------:R-:W-:Y:S01]  /*10f80*/  IMAD R37, R75, 0x4f, RZ ;  /* 0x0000004f4b257824 */ /* 0x000fe200078e02ff */
[----:B------:R-:W2:Y:S01]  /*10f90*/  LDC R14, c[0x0][0x278] ;  /* 0x00009e00ff0e7b82 */ /* 0x000ea20000000800 */
[-C--:B------:R-:W-:Y:S01]  /*10fa0*/  IADD3 R36, P5, R45, R72.reuse, RZ ;  /* 0x000000482d247210 */ /* 0x080fe20007fbe0ff */
[----:B---3--:R-:W-:Y:S01]  /*10fb0*/  IMAD R45, R18, 0xa4, RZ ;  /* 0x000000a4122d7824 */ /* 0x008fe200078e02ff */
[----:B------:R3:W-:Y:S01]  /*10fc0*/  STG.E.U16 desc[UR6][R42.64], R47 ;  /* 0x0000002f2a007986 */ /* 0x0007e2000c101506 */
[----:B0-----:R-:W-:Y:S02]  /*10fd0*/  IADD3 R38, P4, R49, R72, RZ ;  /* 0x0000004831267210 */ /* 0x001fe40007f9e0ff */
[----:B------:R-:W-:Y:S01]  /*10fe0*/  LEA.HI.X.SX32 R37, R37, R73, 0x1, P5 ;  /* 0x0000004925257211 */ /* 0x000fe200028f0eff */
[----:B-1----:R-:W-:Y:S01]  /*10ff0*/  IMAD R41, R75, 0x51, RZ ;  /* 0x000000514b297824 */ /* 0x002fe200078e02ff */
[----:B------:R-:W0:Y:S01]  /*11000*/  LDC R4, c[0x0][0x278] ;  /* 0x00009e00ff047b82 */ /* 0x000e220000000800 */
[----:B----4-:R-:W-:Y:S01]  /*11010*/  IMAD R39, R12, 0xa2, RZ ;  /* 0x000000a20c277824 */ /* 0x010fe200078e02ff */
[----:B------:R-:W-:Y:S01]  /*11020*/  PRMT R20, R56, 0x7632, R20 ;  /* 0x0000763238147816 */ /* 0x000fe20000000014 */
[----:B------:R1:W-:Y:S01]  /*11030*/  STG.E.U16 desc[UR6][R36.64], R24 ;  /* 0x0000001824007986 */ /* 0x0003e2000c101506 */
[----:B------:R-:W-:-:S02]  /*11040*/  PRMT R22, R57, 0x7632, R22 ;  /* 0x0000763239167816 */ /* 0x000fc40000000016 */
[-C--:B------:R-:W-:Y:S02]  /*11050*/  IADD3 R40, P5, R39, R72.reuse, RZ ;  /* 0x0000004827287210 */ /* 0x080fe40007fbe0ff */
[----:B------:R-:W4:Y:S01]  /*11060*/  LDC R10, c[0x0][0x278] ;  /* 0x00009e00ff0a7b82 */ /* 0x000f220000000800 */
[----:B---3--:R-:W-:Y:S01]  /*11070*/  IADD3 R42, P6, R45, R72, RZ ;  /* 0x000000482d2a7210 */ /* 0x008fe20007fde0ff */
[----:B--2---:R-:W-:Y:S01]  /*11080*/  IMAD R45, R0, 0xa6, RZ ;  /* 0x000000a6002d7824 */ /* 0x004fe200078e02ff */
[-C--:B------:R-:W-:Y:S02]  /*11090*/  LEA.HI.X.SX32 R39, R97, R73.reuse, 0x1, P4 ;  /* 0x0000004961277211 */ /* 0x080fe400020f0eff */
[-C--:B------:R-:W-:Y:S01]  /*110a0*/  LEA.HI.X.SX32 R41, R41, R73.reuse, 0x1, P5 ;  /* 0x0000004929297211 */ /* 0x080fe200028f0eff */
[----:B-1----:R-:W-:Y:S02]  /*110b0*/  IMAD R37, R75, 0x53, RZ ;  /* 0x000000534b257824 */ /* 0x002fe400078e02ff */
[----:B------:R-:W1:Y:S01]  /*110c0*/  LDC R16, c[0x0][0x278] ;  /* 0x00009e00ff107b82 */ /* 0x000e620000000800 */
[----:B------:R0:W-:Y:S01]  /*110d0*/  STG.E.U16 desc[UR6][R38.64], R56 ;  /* 0x0000003826007986 */ /* 0x0001e2000c101506 */
[----:B------:R-:W-:Y:S01]  /*110e0*/  IMAD R47, R14, 0xa8, RZ ;  /* 0x000000a80e2f7824 */ /* 0x000fe200078e02ff */
[----:B------:R-:W-:-:S02]  /*110f0*/  LEA.HI.X.SX32 R43, R99, R73, 0x1, P6 ;  /* 0x00000049632b7211 */ /* 0x000fc400030f0eff */
[-C--:B------:R-:W-:Y:S01]  /*11100*/  IADD3 R36, P5, R45, R72.reuse, RZ ;  /* 0x000000482d247210 */ /* 0x080fe20007fbe0ff */
[----:B------:R2:W-:Y:S01]  /*11110*/  STG.E.U16 desc[UR6][R40.64], R20 ;  /* 0x0000001428007986 */ /* 0x0005e2000c101506 */
[----:B------:R-:W-:Y:S01]  /*11120*/  PRMT R24, R59, 0x7632, R24 ;  /* 0x000076323b187816 */ /* 0x000fe20000000018 */
[----:B------:R-:W3:Y:S01]  /*11130*/  LDC R0, c[0x0][0x278] ;  /* 0x00009e00ff007b82 */ /* 0x000ee20000000800 */
[-C--:B------:R-:W-:Y:S01]  /*11140*/  LEA.HI.X.SX32 R37, R37, R73.reuse, 0x1, P5 ;  /* 0x0000004925257211 */ /* 0x080fe200028f0eff */
[----:B------:R1:W-:Y:S01]  /*11150*/  STG.E.U16 desc[UR6][R42.64], R57 ;  /* 0x000000392a007986 */ /* 0x0003e2000c101506 */
[----:B0-----:R-:W-:Y:S01]  /*11160*/  IMAD R39, R4, 0xaa, RZ ;  /* 0x000000aa04277824 */ /* 0x001fe200078e02ff */
[-C--:B------:R-:W-:Y:S02]  /*11170*/  IADD3 R38, P4, R47, R72.reuse, RZ ;  /* 0x000000482f267210 */ /* 0x080fe40007f9e0ff */
[----:B------:R0:W-:Y:S02]  /*11180*/  STG.E.U16 desc[UR6][R36.64], R22 ;  /* 0x0000001624007986 */ /* 0x0001e4000c101506 */
[----:B------:R-:W3:Y:S01]  /*11190*/  LDC R12, c[0x0][0x278] ;  /* 0x00009e00ff0c7b82 */ /* 0x000ee20000000800 */
[----:B----4-:R-:W-:Y:S01]  /*111a0*/  IMAD R45, R10, 0xae, RZ ;  /* 0x000000ae0a2d7824 */ /* 0x010fe200078e02ff */
[----:B--2---:R-:W-:Y:S01]  /*111b0*/  IADD3 R40, P5, R39, R72, RZ ;  /* 0x0000004827287210 */ /* 0x004fe20007fbe0ff */
[----:B------:R-:W-:Y:S01]  /*111c0*/  IMAD R41, R75, 0x55, RZ ;  /* 0x000000554b297824 */ /* 0x000fe200078e02ff */
[----:B------:R-:W-:-:S02]  /*111d0*/  LEA.HI.X.SX32 R39, R89, R73, 0x1, P4 ;  /* 0x0000004959277211 */ /* 0x000fc400020f0eff */
[----:B------:R-:W-:Y:S02]  /*111e0*/  PRMT R20, R58, 0x7632, R20 ;  /* 0x000076323a147816 */ /* 0x000fe40000000014 */
[----:B------:R-:W2:Y:S01]  /*111f0*/  LDC R18, c[0x0][0x278] ;  /* 0x00009e00ff127b82 */ /* 0x000ea20000000800 */
[----:B-1----:R-:W-:Y:S01]  /*11200*/  IMAD R43, R16, 0xac, RZ ;  /* 0x000000ac102b7824 */ /* 0x002fe200078e02ff */
[----:B------:R3:W-:Y:S01]  /*11210*/  STG.E.U16 desc[UR6][R38.64], R58 ;  /* 0x0000003a26007986 */ /* 0x0007e2000c101506 */
[-C--:B------:R-:W-:Y:S01]  /*11220*/  LEA.HI.X.SX32 R41, R41, R73.reuse, 0x1, P5 ;  /* 0x0000004929297211 */ /* 0x080fe200028f0eff */
[----:B0-----:R-:W-:Y:S01]  /*11230*/  IMAD R37, R75, 0x57, RZ ;  /* 0x000000574b257824 */ /* 0x001fe200078e02ff */
[-C--:B------:R-:W-:Y:S02]  /*11240*/  IADD3 R36, P5, R45, R72.reuse, RZ ;  /* 0x000000482d247210 */ /* 0x080fe40007fbe0ff */
[----:B------:R-:W-:Y:S01]  /*11250*/  IADD3 R42, P6, R43, R72, RZ ;  /* 0x000000482b2a7210 */ /* 0x000fe20007fde0ff */
[----:B------:R-:W0:Y:S01]  /*11260*/  LDC R4, c[0x0][0x278] ;  /* 0x00009e00ff047b82 */ /* 0x000e220000000800 */
[----:B------:R1:W-:Y:S01]  /*11270*/  STG.E.U16 desc[UR6][R40.64], R20 ;  /* 0x0000001428007986 */ /* 0x0003e2000c101506 */
[----:B------:R-:W-:-:S02]  /*11280*/  LEA.HI.X.SX32 R37, R37, R73, 0x1, P5 ;  /* 0x0000004925257211 */ /* 0x000fc400028f0eff */
[----:B------:R-:W-:Y:S01]  /*11290*/  LEA.HI.X.SX32 R43, R95, R73, 0x1, P6 ;  /* 0x000000495f2b7211 */ /* 0x000fe200030f0eff */
[----:B---3--:R-:W-:Y:S01]  /*112a0*/  IMAD R39, R0, 0xb2, RZ ;  /* 0x000000b200277824 */ /* 0x008fe200078e02ff */
[----:B------:R-:W-:Y:S02]  /*112b0*/  PRMT R22, R53, 0x7632, R22 ;  /* 0x0000763235167816 */ /* 0x000fe40000000016 */
[----:B------:R-:W3:Y:S01]  /*112c0*/  LDC R10, c[0x0][0x278] ;  /* 0x00009e00ff0a7b82 */ /* 0x000ee20000000800 */
[----:B------:R-:W-:Y:S01]  /*112d0*/  IMAD R47, R12, 0xb0, RZ ;  /* 0x000000b00c2f7824 */ /* 0x000fe200078e02ff */
[----:B------:R4:W-:Y:S01]  /*112e0*/  STG.E.U16 desc[UR6][R42.64], R59 ;  /* 0x0000003b2a007986 */ /* 0x0009e2000c101506 */
[-C--:B-1----:R-:W-:Y:S01]  /*112f0*/  IADD3 R40, P5, R39, R72.reuse, RZ ;  /* 0x0000004827287210 */ /* 0x082fe20007fbe0ff */
[----:B------:R-:W-:Y:S02]  /*11300*/  IMAD R41, R75, 0x59, RZ ;  /* 0x000000594b297824 */ /* 0x000fe400078e02ff */
[----:B------:R-:W-:-:S02]  /*11310*/  IADD3 R38, P4, R47, R72, RZ ;  /* 0x000000482f267210 */ /* 0x000fc40007f9e0ff */
[----:B------:R-:W1:Y:S01]  /*11320*/  LDC R14, c[0x0][0x278] ;  /* 0x00009e00ff0e7b82 */ /* 0x000e620000000800 */
[----:B--2---:R-:W-:Y:S01]  /*11330*/  IMAD R45, R18, 0xb4, RZ ;  /* 0x000000b4122d7824 */ /* 0x004fe200078e02ff */
[----:B------:R2:W-:Y:S01]  /*11340*/  STG.E.U16 desc[UR6][R36.64], R24 ;  /* 0x0000001824007986 */ /* 0x0005e2000c101506 */
[-C--:B------:R-:W-:Y:S02]  /*11350*/  LEA.HI.X.SX32 R39, R91, R73.reuse, 0x1, P4 ;  /* 0x000000495b277211 */ /* 0x080fe400020f0eff */
[----:B------:R-:W-:Y:S02]  /*11360*/  LEA.HI.X.SX32 R41, R41, R73, 0x1, P5 ;  /* 0x0000004929297211 */ /* 0x000fe400028f0eff */
[----:B----4-:R-:W-:Y:S01]  /*11370*/  IADD3 R42, P6, R45, R72, RZ ;  /* 0x000000482d2a7210 */ /* 0x010fe20007fde0ff */
[----:B------:R-:W4:Y:S01]  /*11380*/  LDC R0, c[0x0][0x278] ;  /* 0x00009e00ff007b82 */ /* 0x000f220000000800 */
[----:B0-----:R-:W-:Y:S01]  /*11390*/  IMAD R45, R4, 0xb6, RZ ;  /* 0x000000b6042d7824 */ /* 0x001fe200078e02ff */
[----:B------:R3:W-:Y:S01]  /*113a0*/  STG.E.U16 desc[UR6][R38.64], R52 ;  /* 0x0000003426007986 */ /* 0x0007e2000c101506 */
[----:B------:R-:W-:-:S02]  /*113b0*/  PRMT R20, R52, 0x7632, R20 ;  /* 0x0000763234147816 */ /* 0x000fc40000000014 */
[-C--:B------:R-:W-:Y:S01]  /*113c0*/  LEA.HI.X.SX32 R43, R93, R73.reuse, 0x1, P6 ;  /* 0x000000495d2b7211 */ /* 0x080fe200030f0eff */
[----:B--2---:R-:W-:Y:S01]  /*113d0*/  IMAD R37, R75, 0x5b, RZ ;  /* 0x0000005b4b257824 */ /* 0x004fe200078e02ff */
[----:B------:R-:W-:Y:S01]  /*113e0*/  IADD3 R36, P5, R45, R72, RZ ;  /* 0x000000482d247210 */ /* 0x000fe20007fbe0ff */
[----:B------:R-:W0:Y:S01]  /*113f0*/  LDC R16, c[0x0][0x278] ;  /* 0x00009e00ff107b82 */ /* 0x000e220000000800 */
[----:B------:R2:W-:Y:S01]  /*11400*/  STG.E.U16 desc[UR6][R40.64], R20 ;  /* 0x0000001428007986 */ /* 0x0005e2000c101506 */
[----:B------:R-:W-:Y:S02]  /*11410*/  PRMT R24, R55, 0x7632, R24 ;  /* 0x0000763237187816 */ /* 0x000fe40000000018 */
[----:B------:R-:W-:Y:S01]  /*11420*/  LEA.HI.X.SX32 R37, R37, R73, 0x1, P5 ;  /* 0x0000004925257211 */ /* 0x000fe200028f0eff */
[----:B------:R-:W-:Y:S01]  /*11430*/  STG.E.U16 desc[UR6][R42.64], R53 ;  /* 0x000000352a007986 */ /* 0x000fe2000c101506 */
[----:B---3--:R-:W-:Y:S02]  /*11440*/  IMAD R39, R10, 0xba, RZ ;  /* 0x000000ba0a277824 */ /* 0x008fe400078e02ff */
[----:B------:R-:W3:Y:S01]  /*11450*/  LDC R12, c[0x0][0x278] ;  /* 0x00009e00ff0c7b82 */ /* 0x000ee20000000800 */
[----:B-1----:R-:W-:Y:S01]  /*11460*/  IMAD R47, R14, 0xb8, RZ ;  /* 0x000000b80e2f7824 */ /* 0x002fe200078e02ff */
[----:B------:R1:W-:Y:S01]  /*11470*/  STG.E.U16 desc[UR6][R36.64], R22 ;  /* 0x0000001624007986 */ /* 0x0003e2000c101506 */
[----:B--2---:R-:W-:-:S03]  /*11480*/  IMAD R41, R75, 0x5d, RZ ;  /* 0x0000005d4b297824 */ /* 0x004fc600078e02ff */
[-C--:B------:R-:W-:Y:S02]  /*11490*/  IADD3 R38, P4, R47, R72.reuse, RZ ;  /* 0x000000482f267210 */ /* 0x080fe40007f9e0ff */
[----:B------:R-:W2:Y:S01]  /*114a0*/  LDC R4, c[0x0][0x278] ;  /* 0x00009e00ff047b82 */ /* 0x000ea20000000800 */
[----:B----4-:R-:W-:Y:S01]  /*114b0*/  IMAD R45, R0, 0xbe, RZ ;  /* 0x000000be002d7824 */ /* 0x010fe200078e02ff */
[-C--:B------:R-:W-:Y:S02]  /*114c0*/  IADD3 R40, P5, R39, R72.reuse, RZ ;  /* 0x0000004827287210 */ /* 0x080fe40007fbe0ff */
[-C--:B------:R-:W-:Y:S02]  /*114d0*/  LEA.HI.X.SX32 R39, R77, R73.reuse, 0x1, P4 ;  /* 0x000000494d277211 */ /* 0x080fe400020f0eff */
[----:B------:R-:W-:Y:S01]  /*114e0*/  LEA.HI.X.SX32 R41, R41, R73, 0x1, P5 ;  /* 0x0000004929297211 */ /* 0x000fe200028f0eff */
[----:B-1----:R-:W-:Y:S01]  /*114f0*/  IMAD R37, R75, 0x5f, RZ ;  /* 0x0000005f4b257824 */ /* 0x002fe200078e02ff */
[----:B------:R-:W1:Y:S01]  /*11500*/  LDC R18, c[0x0][0x278] ;  /* 0x00009e00ff127b82 */ /* 0x000e620000000800 */
[----:B0-----:R-:W-:Y:S01]  /*11510*/  IMAD R43, R16, 0xbc, RZ ;  /* 0x000000bc102b7824 */ /* 0x001fe200078e02ff */
[----:B------:R-:W-:Y:S01]  /*11520*/  PRMT R20, R54, 0x7632, R20 ;  /* 0x0000763236147816 */ /* 0x000fe20000000014 */
[----:B------:R2:W-:Y:S01]  /*11530*/  STG.E.U16 desc[UR6][R38.64], R54 ;  /* 0x0000003626007986 */ /* 0x0005e2000c101506 */
[----:B------:R-:W-:-:S02]  /*11540*/  IADD3 R36, P5, R45, R72, RZ ;  /* 0x000000482d247210 */ /* 0x000fc40007fbe0ff */
[-C--:B------:R-:W-:Y:S01]  /*11550*/  IADD3 R42, P6, R43, R72.reuse, RZ ;  /* 0x000000482b2a7210 */ /* 0x080fe20007fde0ff */
[----:B------:R0:W-:Y:S01]  /*11560*/  STG.E.U16 desc[UR6][R40.64], R20 ;  /* 0x0000001428007986 */ /* 0x0001e2000c101506 */
[----:B------:R-:W4:Y:S01]  /*11570*/  LDC R10, c[0x0][0x278] ;  /* 0x00009e00ff0a7b82 */ /* 0x000f220000000800 */
[----:B---3--:R-:W-:Y:S01]  /*11580*/  IMAD R47, R12, 0xc0, RZ ;  /* 0x000000c00c2f7824 */ /* 0x008fe200078e02ff */
[-C--:B------:R-:W-:Y:S02]  /*11590*/  LEA.HI.X.SX32 R43, R85, R73.reuse, 0x1, P6 ;  /* 0x00000049552b7211 */ /* 0x080fe400030f0eff */
[----:B------:R-:W-:Y:S02]  /*115a0*/  LEA.HI.X.SX32 R37, R37, R73, 0x1, P5 ;  /* 0x0000004925257211 */ /* 0x000fe400028f0eff */
[----:B------:R-:W-:Y:S01]  /*115b0*/  PRMT R22, R61, 0x7632, R22 ;  /* 0x000076323d167816 */ /* 0x000fe20000000016 */
[----:B------:R3:W-:Y:S01]  /*115c0*/  STG.E.U16 desc[UR6][R42.64], R55 ;  /* 0x000000372a007986 */ /* 0x0007e2000c101506 */
[----:B------:R-:W4:Y:S01]  /*115d0*/  LDC R0, c[0x0][0x278] ;  /* 0x00009e00ff007b82 */ /* 0x000f220000000800 */
[----:B--2---:R-:W-:Y:S01]  /*115e0*/  IMAD R39, R4, 0xc2, RZ ;  /* 0x000000c204277824 */ /* 0x004fe200078e02ff */
[-C--:B------:R-:W-:Y:S01]  /*115f0*/  IADD3 R38, P4, R47, R72.reuse, RZ ;  /* 0x000000482f267210 */ /* 0x080fe20007f9e0ff */
[----:B0-----:R-:W-:Y:S01]  /*11600*/  IMAD R41, R75, 0x61, RZ ;  /* 0x000000614b297824 */ /* 0x001fe200078e02ff */
[----:B------:R-:W-:Y:S01]  /*11610*/  PRMT R20, R60, 0x7632, R20 ;  /* 0x000076323c147816 */ /* 0x000fe20000000014 */
[----:B------:R0:W-:Y:S01]  /*11620*/  STG.E.U16 desc[UR6][R36.64], R24 ;  /* 0x0000001824007986 */ /* 0x0001e2000c101506 */
[----:B------:R-:W-:-:S02]  /*11630*/  IADD3 R40, P5, R39, R72, RZ ;  /* 0x0000004827287210 */ /* 0x000fc40007fbe0ff */
[----:B------:R-:W2:Y:S01]  /*11640*/  LDC R14, c[0x0][0x278] ;  /* 0x00009e00ff0e7b82 */ /* 0x000ea20000000800 */
[----:B-1----:R-:W-:Y:S01]  /*11650*/  IMAD R45, R18, 0xc4, RZ ;  /* 0x000000c4122d7824 */ /* 0x002fe200078e02ff */
[-C--:B------:R-:W-:Y:S02]  /*11660*/  LEA.HI.X.SX32 R39, R79, R73.reuse, 0x1, P4 ;  /* 0x000000494f277211 */ /* 0x080fe400020f0eff */
[-C--:B------:R-:W-:Y:S02]  /*11670*/  LEA.HI.X.SX32 R41, R41, R73.reuse, 0x1, P5 ;  /* 0x0000004929297211 */ /* 0x080fe400028f0eff */
[----:B---3--:R-:W-:Y:S01]  /*11680*/  IADD3 R42, P6, R45, R72, RZ ;  /* 0x000000482d2a7210 */ /* 0x008fe20007fde0ff */
[----:B------:R1:W-:Y:S01]  /*11690*/  STG.E.U16 desc[UR6][R38.64], R60 ;  /* 0x0000003c26007986 */ /* 0x0003e2000c101506 */
[----:B------:R-:W3:Y:S01]  /*116a0*/  LDC R16, c[0x0][0x278] ;  /* 0x00009e00ff107b82 */ /* 0x000ee20000000800 */
[----:B----4-:R-:W-:Y:S01]  /*116b0*/  IMAD R45, R10, 0xc6, RZ ;  /* 0x000000c60a2d7824 */ /* 0x010fe200078e02ff */
[----:B------:R-:W-:Y:S01]  /*116c0*/  LEA.HI.X.SX32 R43, R81, R73, 0x1, P6 ;  /* 0x00000049512b7211 */ /* 0x000fe200030f0eff */
[----:B------:R4:W-:Y:S01]  /*116d0*/  STG.E.U16 desc[UR6][R40.64], R20 ;  /* 0x0000001428007986 */ /* 0x0009e2000c101506 */
[----:B0-----:R-:W-:Y:S01]  /*116e0*/  IMAD R37, R75, 0x63, RZ ;  /* 0x000000634b257824 */ /* 0x001fe200078e02ff */
[----:B------:R-:W-:-:S02]  /*116f0*/  PRMT R24, R63, 0x7632, R24 ;  /* 0x000076323f187816 */ /* 0x000fc40000000018 */
[-C--:B------:R-:W-:Y:S01]  /*11700*/  IADD3 R36, P5, R45, R72.reuse, RZ ;  /* 0x000000482d247210 */ /* 0x080fe20007fbe0ff */
[----:B------:R-:W0:Y:S01]  /*11710*/  LDC R4, c[0x0][0x278] ;  /* 0x00009e00ff047b82 */ /* 0x000e220000000800 */
[----:B------:R3:W-:Y:S02]  /*11720*/  STG.E.U16 desc[UR6][R42.64], R61 ;  /* 0x0000003d2a007986 */ /* 0x0007e4000c101506 */
[----:B------:R-:W-:Y:S01]  /*11730*/  LEA.HI.X.SX32 R37, R37, R73, 0x1, P5 ;  /* 0x0000004925257211 */ /* 0x000fe200028f0eff */
[----:B-1----:R-:W-:Y:S02]  /*11740*/  IMAD R39, R75, 0x65, RZ ;  /* 0x000000654b277824 */ /* 0x002fe400078e02ff */
[----:B----4-:R-:W-:Y:S02]  /*11750*/  IMAD R41, R0, 0xca, RZ ;  /* 0x000000ca00297824 */ /* 0x010fe400078e02ff */
[----:B------:R-:W1:Y:S01]  /*11760*/  LDC R12, c[0x0][0x278] ;  /* 0x00009e00ff0c7b82 */ /* 0x000e620000000800 */
[----:B--2---:R-:W-:Y:S01]  /*11770*/  IMAD R47, R14, 0xc8, RZ ;  /* 0x000000c80e2f7824 */ /* 0x004fe200078e02ff */
[----:B------:R-:W-:Y:S01]  /*11780*/  PRMT R20, R62, 0x7632, R20 ;  /* 0x000076323e147816 */ /* 0x000fe20000000014 */
[----:B------:R2:W-:Y:S01]  /*11790*/  STG.E.U16 desc[UR6][R36.64], R22 ;  /* 0x0000001624007986 */ /* 0x0005e2000c101506 */
[----:B------:R-:W-:-:S02]  /*117a0*/  IADD3 R38, P5, R41, R72, RZ ;  /* 0x0000004829267210 */ /* 0x000fc40007fbe0ff */
[-C--:B------:R-:W-:Y:S02]  /*117b0*/  IADD3 R26, P4, R47, R72.reuse, RZ ;  /* 0x000000482f1a7210 */ /* 0x080fe40007f9e0ff */
[----:B------:R-:W4:Y:S01]  /*117c0*/  LDC R10, c[0x0][0x278] ;  /* 0x00009e00ff0a7b82 */ /* 0x000f220000000800 */
[----:B---3--:R-:W-:Y:S01]  /*117d0*/  IMAD R43, R16, 0xcc, RZ ;  /* 0x000000cc102b7824 */ /* 0x008fe200078e02ff */
[-C--:B------:R-:W-:Y:S02]  /*117e0*/  LEA.HI.X.SX32 R27, R27, R73.reuse, 0x1, P4 ;  /* 0x000000491b1b7211 */ /* 0x080fe400020f0eff */
[-C--:B------:R-:W-:Y:S02]  /*117f0*/  LEA.HI.X.SX32 R39, R39, R73.reuse, 0x1, P5 ;  /* 0x0000004927277211 */ /* 0x080fe400028f0eff */
[----:B------:R-:W-:Y:S01]  /*11800*/  IADD3 R34, P6, R43, R72, RZ ;  /* 0x000000482b227210 */ /* 0x000fe20007fde0ff */
[----:B------:R3:W-:Y:S01]  /*11810*/  STG.E.U16 desc[UR6][R26.64], R62 ;  /* 0x0000003e1a007986 */ /* 0x0007e2000c101506 */
[----:B------:R-:W4:Y:S01]  /*11820*/  LDC R18, c[0x0][0x278] ;  /* 0x00009e00ff127b82 */ /* 0x000f220000000800 */
[----:B0-----:R-:W-:Y:S01]  /*11830*/  IMAD R41, R4, 0xce, RZ ;  /* 0x000000ce04297824 */ /* 0x001fe200078e02ff */
[----:B------:R-:W-:Y:S01]  /*11840*/  LEA.HI.X.SX32 R35, R35, R73, 0x1, P6 ;  /* 0x0000004923237211 */ /* 0x000fe200030f0eff */
[----:B------:R4:W-:Y:S01]  /*11850*/  STG.E.U16 desc[UR6][R38.64], R20 ;  /* 0x0000001426007986 */ /* 0x0009e2000c101506 */
[----:B--2---:R-:W-:Y:S01]  /*11860*/  IMAD R37, R75, 0x67, RZ ;  /* 0x000000674b257824 */ /* 0x004fe200078e02ff */
[----:B------:R-:W-:-:S02]  /*11870*/  PRMT R22, R65, 0x7632, R22 ;  /* 0x0000763241167816 */ /* 0x000fc40000000016 */
[----:B------:R0:W-:Y:S01]  /*11880*/  STG.E.U16 desc[UR6][R34.64], R63 ;  /* 0x0000003f22007986 */ /* 0x0001e2000c101506 */
[----:B------:R-:W2:Y:S01]  /*11890*/  LDC R0, c[0x0][0x278] ;  /* 0x00009e00ff007b82 */ /* 0x000ea20000000800 */
[----:B-1----:R-:W-:Y:S01]  /*118a0*/  IMAD R43, R12, 0xd0, RZ ;  /* 0x000000d00c2b7824 */ /* 0x002fe200078e02ff */
[----:B---3--:R-:W-:-:S04]  /*118b0*/  IADD3 R26, P5, R41, R72, RZ ;  /* 0x00000048291a7210 */ /* 0x008fc80007fbe0ff */
[-C--:B------:R-:W-:Y:S02]  /*118c0*/  IADD3 R28, P4, R43, R72.reuse, RZ ;  /* 0x000000482b1c7210 */ /* 0x080fe40007f9e0ff */
[----:B------:R-:W1:Y:S01]  /*118d0*/  LDC R14, c[0x0][0x278] ;  /* 0x00009e00ff0e7b82 */ /* 0x000e620000000800 */
[----:B----4-:R-:W-:Y:S01]  /*118e0*/  IMAD R39, R10, 0xd2, RZ ;  /* 0x000000d20a277824 */ /* 0x010fe200078e02ff */
[-C--:B------:R-:W-:Y:S01]  /*118f0*/  LEA.HI.X.SX32 R27, R37, R73.reuse, 0x1, P5 ;  /* 0x00000049251b7211 */ /* 0x080fe200028f0eff */
[----:B0-----:R-:W-:Y:S01]  /*11900*/  IMAD R35, R75, 0x69, RZ ;  /* 0x000000694b237824 */ /* 0x001fe200078e02ff */
[-C--:B------:R-:W-:Y:S02]  /*11910*/  LEA.HI.X.SX32 R29, R29, R73.reuse, 0x1, P4 ;  /* 0x000000491d1d7211 */ /* 0x080fe400020f0eff */
[----:B------:R-:W-:Y:S01]  /*11920*/  IADD3 R34, P5, R39, R72, RZ ;  /* 0x0000004827227210 */ /* 0x000fe20007fbe0ff */
        /* <DEDUP_REMOVED lines=8> */
[----:B--2---:R-:W-:Y:S01]  /*119b0*/  IMAD R37, R0, 0xd6, RZ ;  /* 0x000000d600257824 */ /* 0x004fe200078e02ff */
[----:B------:R-:W-:Y:S01]  /*119c0*/  LEA.HI.X.SX32 R31, R31, R73, 0x1, P6 ;  /* 0x000000491f1f7211 */ /* 0x000fe200030f0eff */
[----:B------:R2:W-:Y:S01]  /*119d0*/  STG.E.U16 desc[UR6][R34.64], R18 ;  /* 0x0000001222007986 */ /* 0x0005e2000c101506 */
[----:B0-----:R-:W-:Y:S01]  /*119e0*/  IMAD R27, R75, 0x6b, RZ ;  /* 0x0000006b4b1b7824 */ /* 0x001fe200078e02ff */
[----:B------:R-:W-:Y:S02]  /*119f0*/  PRMT R24, R66, 0x7632, R24 ;  /* 0x0000763242187816 */ /* 0x000fe40000000018 */
[----:B------:R3:W-:Y:S01]  /*11a00*/  STG.E.U16 desc[UR6][R30.64], R65 ;  /* 0x000000411e007986 */ /* 0x0007e2000c101506 */
[----:B------:R-:W0:Y:S01]  /*11a10*/  LDC R10, c[0x0][0x278] ;  /* 0x00009e00ff0a7b82 */ /* 0x000e220000000800 */
[----:B-1----:R-:W-:Y:S01]  /*11a20*/  IMAD R39, R14, 0xd8, RZ ;  /* 0x000000d80e277824 */ /* 0x002fe200078e02ff */
[----:B------:R-:W-:Y:S01]  /*11a30*/  IADD3 R26, P5, R37, R72, RZ ;  /* 0x00000048251a7210 */ /* 0x000fe20007fbe0ff */
[----:B----4-:R-:W-:-:S03]  /*11a40*/  IMAD R29, R75, 0x6d, RZ ;  /* 0x0000006d4b1d7824 */ /* 0x010fc600078e02ff */
[-C--:B------:R-:W-:Y:S02]  /*11a50*/  LEA.HI.X.SX32 R27, R27, R73.reuse, 0x1, P5 ;  /* 0x000000491b1b7211 */ /* 0x080fe400028f0eff */
[----:B------:R-:W1:Y:S01]  /*11a60*/  LDC R12, c[0x0][0x278] ;  /* 0x00009e00ff0c7b82 */ /* 0x000e620000000800 */
[----:B--2---:R-:W-:Y:S01]  /*11a70*/  IADD3 R18, P4, R39, R72, RZ ;  /* 0x0000004827127210 */ /* 0x004fe20007f9e0ff */
[----:B---3--:R-:W-:Y:S01]  /*11a80*/  IMAD R31, R16, 0xdc, RZ ;  /* 0x000000dc101f7824 */ /* 0x008fe200078e02ff */
[----:B------:R2:W-:Y:S02]  /*11a90*/  STG.E.U16 desc[UR6][R26.64], R22 ;  /* 0x000000161a007986 */ /* 0x0005e4000c101506 */
[----:B------:R-:W-:-:S03]  /*11aa0*/  LEA.HI.X.SX32 R19, R19, R73, 0x1, P4 ;  /* 0x0000004913137211 */ /* 0x000fc600020f0eff */
[----:B------:R-:W3:Y:S01]  /*11ab0*/  LDC R0, c[0x0][0x278] ;  /* 0x00009e00ff007b82 */ /* 0x000ee20000000800 */
[----:B------:R-:W-:Y:S01]  /*11ac0*/  IMAD R35, R4, 0xda, RZ ;  /* 0x000000da04237824 */ /* 0x000fe200078e02ff */
[-C--:B------:R-:W-:Y:S01]  /*11ad0*/  IADD3 R30, P6, R31, R72.reuse, RZ ;  /* 0x000000481f1e7210 */ /* 0x080fe20007fde0ff */
[----:B------:R4:W-:Y:S03]  /*11ae0*/  STG.E.U16 desc[UR6][R18.64], R66 ;  /* 0x0000004212007986 */ /* 0x0009e6000c101506 */
[----:B------:R-:W-:Y:S02]  /*11af0*/  IADD3 R28, P5, R35, R72, RZ ;  /* 0x00000048231c7210 */ /* 0x000fe40007fbe0ff */
[----:B------:R-:W3:Y:S01]  /*11b00*/  LDC R20, c[0x0][0x278] ;  /* 0x00009e00ff147b82 */ /* 0x000ee20000000800 */
[-C--:B------:R-:W-:Y:S01]  /*11b10*/  LEA.HI.X.SX32 R31, R33, R73.reuse, 0x1, P6 ;  /* 0x00000049211f7211 */ /* 0x080fe200030f0eff */
[----:B0-----:R-:W-:Y:S01]  /*11b20*/  IMAD R33, R10, 0xde, RZ ;  /* 0x000000de0a217824 */ /* 0x001fe200078e02ff */
[----:B------:R-:W-:Y:S01]  /*11b30*/  LEA.HI.X.SX32 R29, R29, R73, 0x1, P5 ;  /* 0x000000491d1d7211 */ /* 0x000fe200028f0eff */
[----:B--2---:R-:W-:-:S03]  /*11b40*/  IMAD R27, R75, 0x6f, RZ ;  /* 0x0000006f4b1b7824 */ /* 0x004fc600078e02ff */
[-C--:B----4-:R-:W-:Y:S01]  /*11b50*/  IADD3 R18, P5, R33, R72.reuse, RZ ;  /* 0x0000004821127210 */ /* 0x090fe20007fbe0ff */
[----:B------:R-:W0:Y:S01]  /*11b60*/  LDC R4, c[0x0][0x278] ;  /* 0x00009e00ff047b82 */ /* 0x000e220000000800 */
[----:B------:R3:W-:Y:S01]  /*11b70*/  STG.E.U16 desc[UR6][R28.64], R24 ;  /* 0x000000181c007986 */ /* 0x0007e2000c101506 */
[----:B-1----:R-:W-:Y:S01]  /*11b80*/  IMAD R35, R12, 0xe0, RZ ;  /* 0x000000e00c237824 */ /* 0x002fe200078e02ff */
[-C--:B------:R-:W-:Y:S01]  /*11b90*/  LEA.HI.X.SX32 R19, R27, R73.reuse, 0x1, P5 ;  /* 0x000000491b137211 */ /* 0x080fe200028f0eff */
[----:B------:R-:W-:Y:S01]  /*11ba0*/  IMAD R27, R75, 0x71, RZ ;  /* 0x000000714b1b7824 */ /* 0x000fe200078e02ff */
[----:B------:R-:W-:Y:S02]  /*11bb0*/  STG.E.U16 desc[UR6][R30.64], R67 ;  /* 0x000000431e007986 */ /* 0x000fe4000c101506 */
[----:B------:R-:W-:Y:S01]  /*11bc0*/  IADD3 R22, P4, R35, R72, RZ ;  /* 0x0000004823167210 */ /* 0x000fe20007f9e0ff */
[----:B------:R-:W1:Y:S01]  /*11bd0*/  LDC R14, c[0x0][0x278] ;  /* 0x00009e00ff0e7b82 */ /* 0x000e620000000800 */
[----:B------:R2:W-:Y:S02]  /*11be0*/  STG.E.U16 desc[UR6][R18.64], R32 ;  /* 0x0000002012007986 */ /* 0x0005e4000c101506 */
[----:B------:R-:W-:Y:S01]  /*11bf0*/  LEA.HI.X.SX32 R23, R23, R73, 0x1, P4 ;  /* 0x0000004917177211 */ /* 0x000fe200020f0eff */
[----:B---3--:R-:W-:-:S04]  /*11c00*/  IMAD R29, R0, 0xe2, RZ ;  /* 0x000000e2001d7824 */ /* 0x008fc800078e02ff */
[----:B------:R-:W3:Y:S01]  /*11c10*/  LDC R16, c[0x0][0x278] ;  /* 0x00009e00ff107b82 */ /* 0x000ee20000000800 */
[----:B------:R-:W-:Y:S01]  /*11c20*/  IMAD R33, R20, 0xe4, RZ ;  /* 0x000000e414217824 */ /* 0x000fe200078e02ff */
[-C--:B------:R-:W-:Y:S01]  /*11c30*/  IADD3 R26, P5, R29, R72.reuse, RZ ;  /* 0x000000481d1a7210 */ /* 0x080fe20007fbe0ff */
[----:B------:R4:W-:Y:S01]  /*11c40*/  STG.E.U16 desc[UR6][R22.64], R68 ;  /* 0x0000004416007986 */ /* 0x0009e2000c101506 */
[----:B------:R-:W-:Y:S01]  /*11c50*/  PRMT R20, R68, 0x7632, R20 ;  /* 0x0000763244147816 */ /* 0x000fe20000000014 */
[----:B--2---:R-:W-:Y:S01]  /*11c60*/  IMAD R19, R75, 0x73, RZ ;  /* 0x000000734b137824 */ /* 0x004fe200078e02ff */
[----:B------:R-:W-:Y:S02]  /*11c70*/  IADD3 R24, P6, R33, R72, RZ ;  /* 0x0000004821187210 */ /* 0x000fe40007fde0ff */
[----:B------:R-:W2:Y:S01]  /*11c80*/  LDC R10, c[0x0][0x278] ;  /* 0x00009e00ff0a7b82 */ /* 0x000ea20000000800 */
[-C--:B------:R-:W-:Y:S01]  /*11c90*/  LEA.HI.X.SX32 R27, R27, R73.reuse, 0x1, P5 ;  /* 0x000000491b1b7211 */ /* 0x080fe200028f0eff */
[----:B0-----:R-:W-:Y:S01]  /*11ca0*/  IMAD R31, R4, 0xe6, RZ ;  /* 0x000000e6041f7824 */ /* 0x001fe200078e02ff */
[----:B------:R-:W-:-:S02]  /*11cb0*/  LEA.HI.X.SX32 R25, R25, R73, 0x1, P6 ;  /* 0x0000004919197211 */ /* 0x000fc400030f0eff */
[----:B------:R-:W-:Y:S01]  /*11cc0*/  PRMT R30, R69, 0x7632, R30 ;  /* 0x00007632451e7816 */ /* 0x000fe2000000001e */
[----:B------:R0:W-:Y:S01]  /*11cd0*/  STG.E.U16 desc[UR6][R26.64], R20 ;  /* 0x000000141a007986 */ /* 0x0001e2000c101506 */
[-C--:B------:R-:W-:Y:S01]  /*11ce0*/  IADD3 R18, P5, R31, R72.reuse, RZ ;  /* 0x000000481f127210 */ /* 0x080fe20007fbe0ff */
[----:B------:R-:W2:Y:S01]  /*11cf0*/  LDC R0, c[0x0][0x278] ;  /* 0x00009e00ff007b82 */ /* 0x000ea20000000800 */
[----:B-1----:R-:W-:Y:S01]  /*11d00*/  IMAD R33, R14, 0xe8, RZ ;  /* 0x000000e80e217824 */ /* 0x002fe200078e02ff */
[----:B------:R-:W-:Y:S01]  /*11d10*/  STG.E.U16 desc[UR6][R24.64], R69 ;  /* 0x0000004518007986 */ /* 0x000fe2000c101506 */
[-C--:B------:R-:W-:Y:S01]  /*11d20*/  LEA.HI.X.SX32 R19, R19, R73.reuse, 0x1, P5 ;  /* 0x0000004913137211 */ /* 0x080fe200028f0eff */
[----:B----4-:R-:W-:Y:S01]  /*11d30*/  IMAD R23, R75, 0x75, RZ ;  /* 0x000000754b177824 */ /* 0x010fe200078e02ff */
[----:B------:R-:W-:Y:S01]  /*11d40*/  PRMT R14, R70, 0x7632, R14 ;  /* 0x00007632460e7816 */ /* 0x000fe2000000000e */
[----:B------:R-:W1:Y:S01]  /*11d50*/  LDS.128 R24, [R87] ;  /* 0x0000000057187984 */ /* 0x000e620000000c00 */
[----:B------:R-:W-:Y:S01]  /*11d60*/  IADD3 R4, P4, R33, R72, RZ ;  /* 0x0000004821047210 */ /* 0x000fe20007f9e0ff */
[----:B------:R-:W4:Y:S01]  /*11d70*/  LDC R12, c[0x0][0x278] ;  /* 0x00009e00ff0c7b82 */ /* 0x000f220000000800 */
[----:B---3--:R-:W-:Y:S01]  /*11d80*/  IMAD R31, R16, 0xec, RZ ;  /* 0x000000ec101f7824 */ /* 0x008fe200078e02ff */
[----:B------:R3:W-:Y:S01]  /*11d90*/  STG.E.U16 desc[UR6][R18.64], R30 ;  /* 0x0000001e12007986 */ /* 0x0007e2000c101506 */
[----:B------:R-:W-:-:S02]  /*11da0*/  LEA.HI.X.SX32 R5, R5, R73, 0x1, P4 ;  /* 0x0000004905057211 */ /* 0x000fc400020f0eff */
[----:B------:R-:W-:Y:S02]  /*11db0*/  PRMT R32, R71, 0x7632, R32 ;  /* 0x0000763247207816 */ /* 0x000fe40000000020 */
[----:B0-----:R-:W-:Y:S01]  /*11dc0*/  IADD3 R20, P6, R31, R72, RZ ;  /* 0x000000481f147210 */ /* 0x001fe20007fde0ff */
[----:B------:R-:W0:Y:S01]  /*11dd0*/  LDC R28, c[0x0][0x278] ;  /* 0x00009e00ff1c7b82 */ /* 0x000e220000000800 */
[----:B--2---:R-:W-:Y:S01]  /*11de0*/  IMAD R35, R10, 0xea, RZ ;  /* 0x000000ea0a237824 */ /* 0x004fe200078e02ff */
[----:B------:R2:W-:Y:S01]  /*11df0*/  STG.E.U16 desc[UR6][R4.64], R70 ;  /* 0x0000004604007986 */ /* 0x0005e2000c101506 */
[----:B------:R-:W-:-:S03]  /*11e00*/  LEA.HI.X.SX32 R21, R21, R73, 0x1, P6 ;  /* 0x0000004915157211 */ /* 0x000fc600030f0eff */
[----:B------:R-:W-:Y:S01]  /*11e10*/  IADD3 R22, P5, R35, R72, RZ ;  /* 0x0000004823167210 */ /* 0x000fe20007fbe0ff */
[----:B---3--:R-:W-:Y:S01]  /*11e20*/  IMAD R19, R75, 0x77, RZ ;  /* 0x000000774b137824 */ /* 0x008fe200078e02ff */
[----:B------:R-:W3:Y:S01]  /*11e30*/  LDC R29, c[0x0][0x278] ;  /* 0x00009e00ff1d7b82 */ /* 0x000ee20000000800 */
[----:B------:R-:W-:Y:S01]  /*11e40*/  IMAD R31, R0, 0xee, RZ ;  /* 0x000000ee001f7824 */ /* 0x000fe200078e02ff */
[----:B------:R-:W-:-:S04]  /*11e50*/  LEA.HI.X.SX32 R23, R23, R73, 0x1, P5 ;  /* 0x0000004917177211 */ /* 0x000fc800028f0eff */
[-C--:B------:R-:W-:Y:S01]  /*11e60*/  IADD3 R18, P4, R31, R72.reuse, RZ ;  /* 0x000000481f127210 */ /* 0x080fe20007f9e0ff */
[----:B------:R1:W-:Y:S01]  /*11e70*/  STG.E.U16 desc[UR6][R22.64], R14 ;  /* 0x0000000e16007986 */ /* 0x0003e2000c101506 */
[----:B------:R-:W3:Y:S01]  /*11e80*/  LDC R10, c[0x0][0x278] ;  /* 0x00009e00ff0a7b82 */ /* 0x000ee20000000800 */
[----:B----4-:R-:W-:Y:S01]  /*11e90*/  IMAD R33, R12, 0xf0, RZ ;  /* 0x000000f00c217824 */ /* 0x010fe200078e02ff */
[----:B------:R-:W-:Y:S01]  /*11ea0*/  LEA.HI.X.SX32 R19, R19, R73, 0x1, P4 ;  /* 0x0000004913137211 */ /* 0x000fe200020f0eff */
[----:B------:R4:W-:Y:S03]  /*11eb0*/  STG.E.U16 desc[UR6][R20.64], R71 ;  /* 0x0000004714007986 */ /* 0x0009e6000c101506 */
[----:B--2---:R-:W-:Y:S01]  /*11ec0*/  IADD3 R4, P5, R33, R72, RZ ;  /* 0x0000004821047210 */ /* 0x004fe20007fbe0ff */
[----:B------:R2:W-:Y:S01]  /*11ed0*/  STG.E.U16 desc[UR6][R18.64], R32 ;  /* 0x0000002012007986 */ /* 0x0005e2000c101506 */
[----:B------:R-:W2:Y:S01]  /*11ee0*/  LDC R0, c[0x0][0x278] ;  /* 0x00009e00ff007b82 */ /* 0x000ea20000000800 */
[----:B0-----:R-:W-:-:S05]  /*11ef0*/  IMAD R5, R28, 0xf2, RZ ;  /* 0x000000f21c057824 */ /* 0x001fca00078e02ff */
[-C--:B-1----:R-:W-:Y:S01]  /*11f00*/  IADD3 R14, P4, R5, R72.reuse, RZ ;  /* 0x00000048050e7210 */ /* 0x082fe20007f9e0ff */
[----:B----4-:R-:W-:Y:S01]  /*11f10*/  IMAD R21, R75, 0x79, RZ ;  /* 0x000000794b157824 */ /* 0x010fe200078e02ff */
[----:B------:R-:W0:Y:S01]  /*11f20*/  LDC R16, c[0x0][0x278] ;  /* 0x00009e00ff107b82 */ /* 0x000e220000000800 */
[----:B---3--:R-:W-:Y:S01]  /*11f30*/  IMAD R29, R29, 0xf4, RZ ;  /* 0x000000f41d1d7824 */ /* 0x008fe200078e02ff */
[-C--:B------:R-:W-:Y:S01]  /*11f40*/  LEA.HI.X.SX32 R5, R15, R73.reuse, 0x1, P5 ;  /* 0x000000490f057211 */ /* 0x080fe200028f0eff */
[----:B--2---:R-:W-:Y:S01]  /*11f50*/  IMAD R19, R75, 0x7b, RZ ;  /* 0x0000007b4b137824 */ /* 0x004fe200078e02ff */
[----:B------:R-:W-:Y:S02]  /*11f60*/  LEA.HI.X.SX32 R15, R21, R73, 0x1, P4 ;  /* 0x00000049150f7211 */ /* 0x000fe400020f0eff */
[----:B------:R-:W-:Y:S01]  /*11f70*/  IADD3 R12, P5, R29, R72, RZ ;  /* 0x000000481d0c7210 */ /* 0x000fe20007fbe0ff */
[----:B------:R1:W-:Y:S01]  /*11f80*/  STG.E.U16 desc[UR6][R4.64], R24 ;  /* 0x0000001804007986 */ /* 0x0003e2000c101506 */
[----:B------:R-:W2:Y:S01]  /*11f90*/  LDC R30, c[0x0][0x278] ;  /* 0x00009e00ff1e7b82 */ /* 0x000ea20000000800 */
[----:B------:R-:W-:Y:S01]  /*11fa0*/  IMAD R21, R10, 0xf6, RZ ;  /* 0x000000f60a157824 */ /* 0x000fe200078e02ff */
[----:B------:R-:W-:-:S02]  /*11fb0*/  PRMT R22, R24, 0x7632, R22 ;  /* 0x0000763218167816 */ /* 0x000fc40000000016 */
[-C--:B------:R-:W-:Y:S02]  /*11fc0*/  LEA.HI.X.SX32 R13, R13, R73.reuse, 0x1, P5 ;  /* 0x000000490d0d7211 */ /* 0x080fe400028f0eff */
[-C--:B------:R-:W-:Y:S01]  /*11fd0*/  IADD3 R18, P4, R21, R72.reuse, RZ ;  /* 0x0000004815127210 */ /* 0x080fe20007f9e0ff */
[----:B------:R3:W-:Y:S01]  /*11fe0*/  STG.E.U16 desc[UR6][R14.64], R22 ;  /* 0x000000160e007986 */ /* 0x0007e2000c101506 */
[----:B------:R-:W4:Y:S01]  /*11ff0*/  LDC R20, c[0x0][0x278] ;  /* 0x00009e00ff147b82 */ /* 0x000f220000000800 */
[----:B------:R-:W-:Y:S01]  /*12000*/  IMAD R23, R0, 0xf8, RZ ;  /* 0x000000f800177824 */ /* 0x000fe200078e02ff */
[-C--:B------:R-:W-:Y:S01]  /*12010*/  LEA.HI.X.SX32 R19, R19, R73.reuse, 0x1, P4 ;  /* 0x0000004913137211 */ /* 0x080fe200020f0eff */
[----:B------:R-:W-:Y:S01]  /*12020*/  IMAD R21, R75, 0x7d, RZ ;  /* 0x0000007d4b157824 */ /* 0x000fe200078e02ff */
[----:B------:R2:W-:Y:S01]  /*12030*/  STG.E.U16 desc[UR6][R12.64], R25 ;  /* 0x000000190c007986 */ /* 0x0005e2000c101506 */
[----:B------:R-:W-:Y:S01]  /*12040*/  PRMT R0, R25, 0x7632, R0 ;  /* 0x0000763219007816 */ /* 0x000fe20000000000 */
[----:B------:R-:W-:Y:S01]  /*12050*/  IMAD R75, R75, 0x7f, RZ ;  /* 0x0000007f4b4b7824 */ /* 0x000fe200078e02ff */
[----:B-1----:R-:W-:Y:S01]  /*12060*/  IADD3 R4, P5, R23, R72, RZ ;  /* 0x0000004817047210 */ /* 0x002fe20007fbe0ff */
[----:B0-----:R-:W-:Y:S01]  /*12070*/  IMAD R29, R16, 0xfa, RZ ;  /* 0x000000fa101d7824 */ /* 0x001fe200078e02ff */
[----:B------:R-:W-:Y:S01]  /*12080*/  PRMT R10, R26, 0x7632, R10 ;  /* 0x000076321a0a7816 */ /* 0x000fe2000000000a */
[----:B------:R0:W-:Y:S01]  /*12090*/  STG.E.U16 desc[UR6][R18.64], R0 ;  /* 0x0000000012007986 */ /* 0x0001e2000c101506 */
[----:B------:R-:W-:-:S02]  /*120a0*/  LEA.HI.X.SX32 R5, R3, R73, 0x1, P5 ;  /* 0x0000004903057211 */ /* 0x000fc400028f0eff */
[-C--:B---3--:R-:W-:Y:S01]  /*120b0*/  IADD3 R14, P4, R29, R72.reuse, RZ ;  /* 0x000000481d0e7210 */ /* 0x088fe20007f9e0ff */
[----:B--2---:R-:W-:Y:S02]  /*120c0*/  IMAD R15, R30, 0xfc, RZ ;  /* 0x000000fc1e0f7824 */ /* 0x004fe400078e02ff */
[----:B------:R1:W-:Y:S03]  /*120d0*/  STG.E.U16 desc[UR6][R4.64], R26 ;  /* 0x0000001a04007986 */ /* 0x0003e6000c101506 */
[----:B------:R-:W-:Y:S01]  /*120e0*/  IADD3 R12, P5, R15, R72, RZ ;  /* 0x000000480f0c7210 */ /* 0x000fe20007fbe0ff */
[----:B0-----:R-:W-:Y:S01]  /*120f0*/  IMAD.HI R0, R216, 0x4, RZ ;  /* 0x00000004d8007827 */ /* 0x001fe200078e02ff */
[-C--:B------:R-:W-:Y:S02]  /*12100*/  LEA.HI.X.SX32 R15, R21, R73.reuse, 0x1, P4 ;  /* 0x00000049150f7211 */ /* 0x080fe400020f0eff */
[----:B------:R-:W-:Y:S01]  /*12110*/  LEA.HI.X.SX32 R13, R17, R73, 0x1, P5 ;  /* 0x00000049110d7211 */ /* 0x000fe200028f0eff */
[----:B----4-:R-:W-:-:S02]  /*12120*/  IMAD R3, R20, 0xfe, RZ ;  /* 0x000000fe14037824 */ /* 0x010fc400078e02ff */
[----:B------:R0:W-:Y:S01]  /*12130*/  STG.E.U16 desc[UR6][R14.64], R10 ;  /* 0x0000000a0e007986 */ /* 0x0001e2000c101506 */
[----:B-1----:R-:W-:Y:S02]  /*12140*/  IMAD.SHL.U32 R5, R216, 0x4, RZ ;  /* 0x00000004d8057824 */ /* 0x002fe400078e00ff */
[----:B------:R-:W-:Y:S01]  /*12150*/  IADD3 R16, P4, R3, R72, RZ ;  /* 0x0000004803107210 */ /* 0x000fe20007f9e0ff */
[----:B------:R-:W-:Y:S01]  /*12160*/  STG.E.U16 desc[UR6][R12.64], R27 ;  /* 0x0000001b0c007986 */ /* 0x000fe2000c101506 */
[----:B------:R-:W-:Y:S02]  /*12170*/  SHF.L.U32 R3, R218, 0x1, RZ ;  /* 0x00000001da037819 */ /* 0x000fe400000006ff */
[----:B------:R-:W-:Y:S02]  /*12180*/  LEA.HI.X.SX32 R17, R75, R73, 0x1, P4 ;  /* 0x000000494b117211 */ /* 0x000fe400020f0eff */
[----:B------:R-:W-:Y:S02]  /*12190*/  LOP3.LUT R3, R3, 0xf8, RZ, 0xc0, !PT ;  /* 0x000000f803037812 */ /* 0x000fe400078ec0ff */
[----:B0-----:R-:W-:Y:S01]  /*121a0*/  PRMT R15, R27, 0x7632, R15 ;  /* 0x000076321b0f7816 */ /* 0x001fe2000000000f */
[----:B------:R-:W-:-:S02]  /*121b0*/  FFMA R10, R86, 0.69314718246459960938, R9 ;  /* 0x3f317218560a7823 */ /* 0x000fc40000000009 */
[----:B------:R-:W0:Y:S02]  /*121c0*/  LDC.64 R8, c[0x0][0x230] ;  /* 0x00008c00ff087b82 */ /* 0x000e240000000a00 */
[----:B------:R-:W-:Y:S06]  /*121d0*/  STG.E.U16 desc[UR6][R16.64], R15 ;  /* 0x0000000f10007986 */ /* 0x000fec000c101506 */
[----:B------:R-:W-:Y:S06]  /*121e0*/  BAR.SYNC.DEFER_BLOCKING 0x0 ;  /* 0x0000000000007b1d */ /* 0x000fec0000010000 */
[----:B------:R-:W-:Y:S04]  /*121f0*/  STS.64 [R3+UR4], R10 ;  /* 0x0000000a03007988 */ /* 0x000fe80008000a04 */
[----:B------:R-:W-:Y:S01]  /*12200*/  STS.64 [R3+UR4+0x100], R82 ;  /* 0x0001005203007988 */ /* 0x000fe20008000a04 */
[----:B------:R-:W-:-:S02]  /*12210*/  USHF.L.U32 UR4, UR8, 0x2, URZ ;  /* 0x0000000208047899 */ /* 0x000fc4000800063f */
[----:B------:R-:W-:Y:S01]  /*12220*/  UIMAD.WIDE UR8, UR8, 0x4, URZ ;  /* 0x00000004080878a5 */ /* 0x000fe2000f8e023f */
[----:B------:R-:W-:Y:S03]  /*12230*/  BAR.SYNC.DEFER_BLOCKING 0x0 ;  /* 0x0000000000007b1d */ /* 0x000fe60000010000 */
[----:B0-----:R-:W-:-:S04]  /*12240*/  IADD3 R4, P0, P1, R5, UR4, R8 ;  /* 0x0000000405047c10 */ /* 0x001fc8000f91e008 */
[----:B------:R-:W-:Y:S01]  /*12250*/  IADD3.X R5, R0, UR9, R9, P0, P1 ;  /* 0x0000000900057c10 */ /* 0x000fe200087e2409 */
[----:B------:R-:W0:Y:S04]  /*12260*/  LDS R7, [R2] ;  /* 0x0000000002077984 */ /* 0x000e280000000800 */
[----:B0-----:R-:W-:Y:S01]  /*12270*/  STG.E desc[UR6][R4.64], R7 ;  /* 0x0000000704007986 */ /* 0x001fe2000c101906 */
[----:B------:R-:W-:Y:S05]  /*12280*/  EXIT ;  /* 0x000000000000794d */ /* 0x000fea0003800000 */
.L_x_2:
[----:B------:R-:W-:-:S00]  /*12290*/  BRA `(.L_x_2) ;  /* 0xfffffffc00fc7947 */ /* 0x000fc0000383ffff */
[----:B------:R-:W-:-:S00]  /*122a0*/  NOP ;  /* 0x0000000000007918 */ /* 0x000fc00000000000 */
        /* <DEDUP_REMOVED lines=13> */
.L_x_3:


//--------------------- .nv.global.init           --------------------------
	.section	.nv.global.init,"aw",@progbits
.nv.global.init:
	.type		_$_str,@object
	.size		_$_str,(.L_0 - _$_str)
_$_str:
        /*0000*/ 	.byte	0x5f, 0x5f, 0x43, 0x55, 0x44, 0x41, 0x5f, 0x46, 0x54, 0x5a, 0x00
.L_0:


//--------------------- .nv.shared.attn_fwd       --------------------------
	.section	.nv.shared.attn_fwd,"aw",@nobits
	.sectionflags	@""
	.align	16
	.zero		1024


//--------------------- .nv.shared.reserved.0     --------------------------
	.section	.nv.shared.reserved.0,"aw",@nobits
	.weak		__nv_reservedSMEM_offset_0_alias
	.size		__nv_reservedSMEM_offset_0_alias, 0, 0
	.other		__nv_reservedSMEM_offset_0_alias,@"STO_CUDA_RESERVED_SHARED STV_DEFAULT"
__nv_reservedSMEM_offset_0_alias:
	.zero		0


//--------------------- .nv.constant0.attn_fwd    --------------------------
	.section	.nv.constant0.attn_fwd,"a",@progbits
	.sectionflags	@""
	.align	4
.nv.constant0.attn_fwd:
	.zero		664


//--------------------- SYMBOLS --------------------------

	.type		.nv.reservedSmem.offset0,@object
	.size		.nv.reservedSmem.offset0,0x4
